//
// Generated by NVIDIA NVVM Compiler
//
// Compiler Build ID: CL-36424714
// Cuda compilation tools, release 13.0, V13.0.88
// Based on NVVM 20.0.0
//

.version 9.0
.target sm_100
.address_size 64

	// .globl	_Z9RicianMLEPdS_S_S_S_S_S_S_S_PiS_S_S_S_S_S_S_S_S_S_S_S_S_S_S_S_S_S_S_S_S_S_S_PjS1_S1_S1_S1_PbS2_S2_S2_S2_S2_ddddjjjjjddjjjj

.visible .entry _Z9RicianMLEPdS_S_S_S_S_S_S_S_PiS_S_S_S_S_S_S_S_S_S_S_S_S_S_S_S_S_S_S_S_S_S_S_PjS1_S1_S1_S1_PbS2_S2_S2_S2_S2_ddddjjjjjddjjjj(
	.param .u64 .ptr .align 1 _Z9RicianMLEPdS_S_S_S_S_S_S_S_PiS_S_S_S_S_S_S_S_S_S_S_S_S_S_S_S_S_S_S_S_S_S_S_PjS1_S1_S1_S1_PbS2_S2_S2_S2_S2_ddddjjjjjddjjjj_param_0,
	.param .u64 .ptr .align 1 _Z9RicianMLEPdS_S_S_S_S_S_S_S_PiS_S_S_S_S_S_S_S_S_S_S_S_S_S_S_S_S_S_S_S_S_S_S_PjS1_S1_S1_S1_PbS2_S2_S2_S2_S2_ddddjjjjjddjjjj_param_1,
	.param .u64 .ptr .align 1 _Z9RicianMLEPdS_S_S_S_S_S_S_S_PiS_S_S_S_S_S_S_S_S_S_S_S_S_S_S_S_S_S_S_S_S_S_S_PjS1_S1_S1_S1_PbS2_S2_S2_S2_S2_ddddjjjjjddjjjj_param_2,
	.param .u64 .ptr .align 1 _Z9RicianMLEPdS_S_S_S_S_S_S_S_PiS_S_S_S_S_S_S_S_S_S_S_S_S_S_S_S_S_S_S_S_S_S_S_PjS1_S1_S1_S1_PbS2_S2_S2_S2_S2_ddddjjjjjddjjjj_param_3,
	.param .u64 .ptr .align 1 _Z9RicianMLEPdS_S_S_S_S_S_S_S_PiS_S_S_S_S_S_S_S_S_S_S_S_S_S_S_S_S_S_S_S_S_S_S_PjS1_S1_S1_S1_PbS2_S2_S2_S2_S2_ddddjjjjjddjjjj_param_4,
	.param .u64 .ptr .align 1 _Z9RicianMLEPdS_S_S_S_S_S_S_S_PiS_S_S_S_S_S_S_S_S_S_S_S_S_S_S_S_S_S_S_S_S_S_S_PjS1_S1_S1_S1_PbS2_S2_S2_S2_S2_ddddjjjjjddjjjj_param_5,
	.param .u64 .ptr .align 1 _Z9RicianMLEPdS_S_S_S_S_S_S_S_PiS_S_S_S_S_S_S_S_S_S_S_S_S_S_S_S_S_S_S_S_S_S_S_PjS1_S1_S1_S1_PbS2_S2_S2_S2_S2_ddddjjjjjddjjjj_param_6,
	.param .u64 .ptr .align 1 _Z9RicianMLEPdS_S_S_S_S_S_S_S_PiS_S_S_S_S_S_S_S_S_S_S_S_S_S_S_S_S_S_S_S_S_S_S_PjS1_S1_S1_S1_PbS2_S2_S2_S2_S2_ddddjjjjjddjjjj_param_7,
	.param .u64 .ptr .align 1 _Z9RicianMLEPdS_S_S_S_S_S_S_S_PiS_S_S_S_S_S_S_S_S_S_S_S_S_S_S_S_S_S_S_S_S_S_S_PjS1_S1_S1_S1_PbS2_S2_S2_S2_S2_ddddjjjjjddjjjj_param_8,
	.param .u64 .ptr .align 1 _Z9RicianMLEPdS_S_S_S_S_S_S_S_PiS_S_S_S_S_S_S_S_S_S_S_S_S_S_S_S_S_S_S_S_S_S_S_PjS1_S1_S1_S1_PbS2_S2_S2_S2_S2_ddddjjjjjddjjjj_param_9,
	.param .u64 .ptr .align 1 _Z9RicianMLEPdS_S_S_S_S_S_S_S_PiS_S_S_S_S_S_S_S_S_S_S_S_S_S_S_S_S_S_S_S_S_S_S_PjS1_S1_S1_S1_PbS2_S2_S2_S2_S2_ddddjjjjjddjjjj_param_10,
	.param .u64 .ptr .align 1 _Z9RicianMLEPdS_S_S_S_S_S_S_S_PiS_S_S_S_S_S_S_S_S_S_S_S_S_S_S_S_S_S_S_S_S_S_S_PjS1_S1_S1_S1_PbS2_S2_S2_S2_S2_ddddjjjjjddjjjj_param_11,
	.param .u64 .ptr .align 1 _Z9RicianMLEPdS_S_S_S_S_S_S_S_PiS_S_S_S_S_S_S_S_S_S_S_S_S_S_S_S_S_S_S_S_S_S_S_PjS1_S1_S1_S1_PbS2_S2_S2_S2_S2_ddddjjjjjddjjjj_param_12,
	.param .u64 .ptr .align 1 _Z9RicianMLEPdS_S_S_S_S_S_S_S_PiS_S_S_S_S_S_S_S_S_S_S_S_S_S_S_S_S_S_S_S_S_S_S_PjS1_S1_S1_S1_PbS2_S2_S2_S2_S2_ddddjjjjjddjjjj_param_13,
	.param .u64 .ptr .align 1 _Z9RicianMLEPdS_S_S_S_S_S_S_S_PiS_S_S_S_S_S_S_S_S_S_S_S_S_S_S_S_S_S_S_S_S_S_S_PjS1_S1_S1_S1_PbS2_S2_S2_S2_S2_ddddjjjjjddjjjj_param_14,
	.param .u64 .ptr .align 1 _Z9RicianMLEPdS_S_S_S_S_S_S_S_PiS_S_S_S_S_S_S_S_S_S_S_S_S_S_S_S_S_S_S_S_S_S_S_PjS1_S1_S1_S1_PbS2_S2_S2_S2_S2_ddddjjjjjddjjjj_param_15,
	.param .u64 .ptr .align 1 _Z9RicianMLEPdS_S_S_S_S_S_S_S_PiS_S_S_S_S_S_S_S_S_S_S_S_S_S_S_S_S_S_S_S_S_S_S_PjS1_S1_S1_S1_PbS2_S2_S2_S2_S2_ddddjjjjjddjjjj_param_16,
	.param .u64 .ptr .align 1 _Z9RicianMLEPdS_S_S_S_S_S_S_S_PiS_S_S_S_S_S_S_S_S_S_S_S_S_S_S_S_S_S_S_S_S_S_S_PjS1_S1_S1_S1_PbS2_S2_S2_S2_S2_ddddjjjjjddjjjj_param_17,
	.param .u64 .ptr .align 1 _Z9RicianMLEPdS_S_S_S_S_S_S_S_PiS_S_S_S_S_S_S_S_S_S_S_S_S_S_S_S_S_S_S_S_S_S_S_PjS1_S1_S1_S1_PbS2_S2_S2_S2_S2_ddddjjjjjddjjjj_param_18,
	.param .u64 .ptr .align 1 _Z9RicianMLEPdS_S_S_S_S_S_S_S_PiS_S_S_S_S_S_S_S_S_S_S_S_S_S_S_S_S_S_S_S_S_S_S_PjS1_S1_S1_S1_PbS2_S2_S2_S2_S2_ddddjjjjjddjjjj_param_19,
	.param .u64 .ptr .align 1 _Z9RicianMLEPdS_S_S_S_S_S_S_S_PiS_S_S_S_S_S_S_S_S_S_S_S_S_S_S_S_S_S_S_S_S_S_S_PjS1_S1_S1_S1_PbS2_S2_S2_S2_S2_ddddjjjjjddjjjj_param_20,
	.param .u64 .ptr .align 1 _Z9RicianMLEPdS_S_S_S_S_S_S_S_PiS_S_S_S_S_S_S_S_S_S_S_S_S_S_S_S_S_S_S_S_S_S_S_PjS1_S1_S1_S1_PbS2_S2_S2_S2_S2_ddddjjjjjddjjjj_param_21,
	.param .u64 .ptr .align 1 _Z9RicianMLEPdS_S_S_S_S_S_S_S_PiS_S_S_S_S_S_S_S_S_S_S_S_S_S_S_S_S_S_S_S_S_S_S_PjS1_S1_S1_S1_PbS2_S2_S2_S2_S2_ddddjjjjjddjjjj_param_22,
	.param .u64 .ptr .align 1 _Z9RicianMLEPdS_S_S_S_S_S_S_S_PiS_S_S_S_S_S_S_S_S_S_S_S_S_S_S_S_S_S_S_S_S_S_S_PjS1_S1_S1_S1_PbS2_S2_S2_S2_S2_ddddjjjjjddjjjj_param_23,
	.param .u64 .ptr .align 1 _Z9RicianMLEPdS_S_S_S_S_S_S_S_PiS_S_S_S_S_S_S_S_S_S_S_S_S_S_S_S_S_S_S_S_S_S_S_PjS1_S1_S1_S1_PbS2_S2_S2_S2_S2_ddddjjjjjddjjjj_param_24,
	.param .u64 .ptr .align 1 _Z9RicianMLEPdS_S_S_S_S_S_S_S_PiS_S_S_S_S_S_S_S_S_S_S_S_S_S_S_S_S_S_S_S_S_S_S_PjS1_S1_S1_S1_PbS2_S2_S2_S2_S2_ddddjjjjjddjjjj_param_25,
	.param .u64 .ptr .align 1 _Z9RicianMLEPdS_S_S_S_S_S_S_S_PiS_S_S_S_S_S_S_S_S_S_S_S_S_S_S_S_S_S_S_S_S_S_S_PjS1_S1_S1_S1_PbS2_S2_S2_S2_S2_ddddjjjjjddjjjj_param_26,
	.param .u64 .ptr .align 1 _Z9RicianMLEPdS_S_S_S_S_S_S_S_PiS_S_S_S_S_S_S_S_S_S_S_S_S_S_S_S_S_S_S_S_S_S_S_PjS1_S1_S1_S1_PbS2_S2_S2_S2_S2_ddddjjjjjddjjjj_param_27,
	.param .u64 .ptr .align 1 _Z9RicianMLEPdS_S_S_S_S_S_S_S_PiS_S_S_S_S_S_S_S_S_S_S_S_S_S_S_S_S_S_S_S_S_S_S_PjS1_S1_S1_S1_PbS2_S2_S2_S2_S2_ddddjjjjjddjjjj_param_28,
	.param .u64 .ptr .align 1 _Z9RicianMLEPdS_S_S_S_S_S_S_S_PiS_S_S_S_S_S_S_S_S_S_S_S_S_S_S_S_S_S_S_S_S_S_S_PjS1_S1_S1_S1_PbS2_S2_S2_S2_S2_ddddjjjjjddjjjj_param_29,
	.param .u64 .ptr .align 1 _Z9RicianMLEPdS_S_S_S_S_S_S_S_PiS_S_S_S_S_S_S_S_S_S_S_S_S_S_S_S_S_S_S_S_S_S_S_PjS1_S1_S1_S1_PbS2_S2_S2_S2_S2_ddddjjjjjddjjjj_param_30,
	.param .u64 .ptr .align 1 _Z9RicianMLEPdS_S_S_S_S_S_S_S_PiS_S_S_S_S_S_S_S_S_S_S_S_S_S_S_S_S_S_S_S_S_S_S_PjS1_S1_S1_S1_PbS2_S2_S2_S2_S2_ddddjjjjjddjjjj_param_31,
	.param .u64 .ptr .align 1 _Z9RicianMLEPdS_S_S_S_S_S_S_S_PiS_S_S_S_S_S_S_S_S_S_S_S_S_S_S_S_S_S_S_S_S_S_S_PjS1_S1_S1_S1_PbS2_S2_S2_S2_S2_ddddjjjjjddjjjj_param_32,
	.param .u64 .ptr .align 1 _Z9RicianMLEPdS_S_S_S_S_S_S_S_PiS_S_S_S_S_S_S_S_S_S_S_S_S_S_S_S_S_S_S_S_S_S_S_PjS1_S1_S1_S1_PbS2_S2_S2_S2_S2_ddddjjjjjddjjjj_param_33,
	.param .u64 .ptr .align 1 _Z9RicianMLEPdS_S_S_S_S_S_S_S_PiS_S_S_S_S_S_S_S_S_S_S_S_S_S_S_S_S_S_S_S_S_S_S_PjS1_S1_S1_S1_PbS2_S2_S2_S2_S2_ddddjjjjjddjjjj_param_34,
	.param .u64 .ptr .align 1 _Z9RicianMLEPdS_S_S_S_S_S_S_S_PiS_S_S_S_S_S_S_S_S_S_S_S_S_S_S_S_S_S_S_S_S_S_S_PjS1_S1_S1_S1_PbS2_S2_S2_S2_S2_ddddjjjjjddjjjj_param_35,
	.param .u64 .ptr .align 1 _Z9RicianMLEPdS_S_S_S_S_S_S_S_PiS_S_S_S_S_S_S_S_S_S_S_S_S_S_S_S_S_S_S_S_S_S_S_PjS1_S1_S1_S1_PbS2_S2_S2_S2_S2_ddddjjjjjddjjjj_param_36,
	.param .u64 .ptr .align 1 _Z9RicianMLEPdS_S_S_S_S_S_S_S_PiS_S_S_S_S_S_S_S_S_S_S_S_S_S_S_S_S_S_S_S_S_S_S_PjS1_S1_S1_S1_PbS2_S2_S2_S2_S2_ddddjjjjjddjjjj_param_37,
	.param .u64 .ptr .align 1 _Z9RicianMLEPdS_S_S_S_S_S_S_S_PiS_S_S_S_S_S_S_S_S_S_S_S_S_S_S_S_S_S_S_S_S_S_S_PjS1_S1_S1_S1_PbS2_S2_S2_S2_S2_ddddjjjjjddjjjj_param_38,
	.param .u64 .ptr .align 1 _Z9RicianMLEPdS_S_S_S_S_S_S_S_PiS_S_S_S_S_S_S_S_S_S_S_S_S_S_S_S_S_S_S_S_S_S_S_PjS1_S1_S1_S1_PbS2_S2_S2_S2_S2_ddddjjjjjddjjjj_param_39,
	.param .u64 .ptr .align 1 _Z9RicianMLEPdS_S_S_S_S_S_S_S_PiS_S_S_S_S_S_S_S_S_S_S_S_S_S_S_S_S_S_S_S_S_S_S_PjS1_S1_S1_S1_PbS2_S2_S2_S2_S2_ddddjjjjjddjjjj_param_40,
	.param .u64 .ptr .align 1 _Z9RicianMLEPdS_S_S_S_S_S_S_S_PiS_S_S_S_S_S_S_S_S_S_S_S_S_S_S_S_S_S_S_S_S_S_S_PjS1_S1_S1_S1_PbS2_S2_S2_S2_S2_ddddjjjjjddjjjj_param_41,
	.param .u64 .ptr .align 1 _Z9RicianMLEPdS_S_S_S_S_S_S_S_PiS_S_S_S_S_S_S_S_S_S_S_S_S_S_S_S_S_S_S_S_S_S_S_PjS1_S1_S1_S1_PbS2_S2_S2_S2_S2_ddddjjjjjddjjjj_param_42,
	.param .u64 .ptr .align 1 _Z9RicianMLEPdS_S_S_S_S_S_S_S_PiS_S_S_S_S_S_S_S_S_S_S_S_S_S_S_S_S_S_S_S_S_S_S_PjS1_S1_S1_S1_PbS2_S2_S2_S2_S2_ddddjjjjjddjjjj_param_43,
	.param .f64 _Z9RicianMLEPdS_S_S_S_S_S_S_S_PiS_S_S_S_S_S_S_S_S_S_S_S_S_S_S_S_S_S_S_S_S_S_S_PjS1_S1_S1_S1_PbS2_S2_S2_S2_S2_ddddjjjjjddjjjj_param_44,
	.param .f64 _Z9RicianMLEPdS_S_S_S_S_S_S_S_PiS_S_S_S_S_S_S_S_S_S_S_S_S_S_S_S_S_S_S_S_S_S_S_PjS1_S1_S1_S1_PbS2_S2_S2_S2_S2_ddddjjjjjddjjjj_param_45,
	.param .f64 _Z9RicianMLEPdS_S_S_S_S_S_S_S_PiS_S_S_S_S_S_S_S_S_S_S_S_S_S_S_S_S_S_S_S_S_S_S_PjS1_S1_S1_S1_PbS2_S2_S2_S2_S2_ddddjjjjjddjjjj_param_46,
	.param .f64 _Z9RicianMLEPdS_S_S_S_S_S_S_S_PiS_S_S_S_S_S_S_S_S_S_S_S_S_S_S_S_S_S_S_S_S_S_S_PjS1_S1_S1_S1_PbS2_S2_S2_S2_S2_ddddjjjjjddjjjj_param_47,
	.param .u32 _Z9RicianMLEPdS_S_S_S_S_S_S_S_PiS_S_S_S_S_S_S_S_S_S_S_S_S_S_S_S_S_S_S_S_S_S_S_PjS1_S1_S1_S1_PbS2_S2_S2_S2_S2_ddddjjjjjddjjjj_param_48,
	.param .u32 _Z9RicianMLEPdS_S_S_S_S_S_S_S_PiS_S_S_S_S_S_S_S_S_S_S_S_S_S_S_S_S_S_S_S_S_S_S_PjS1_S1_S1_S1_PbS2_S2_S2_S2_S2_ddddjjjjjddjjjj_param_49,
	.param .u32 _Z9RicianMLEPdS_S_S_S_S_S_S_S_PiS_S_S_S_S_S_S_S_S_S_S_S_S_S_S_S_S_S_S_S_S_S_S_PjS1_S1_S1_S1_PbS2_S2_S2_S2_S2_ddddjjjjjddjjjj_param_50,
	.param .u32 _Z9RicianMLEPdS_S_S_S_S_S_S_S_PiS_S_S_S_S_S_S_S_S_S_S_S_S_S_S_S_S_S_S_S_S_S_S_PjS1_S1_S1_S1_PbS2_S2_S2_S2_S2_ddddjjjjjddjjjj_param_51,
	.param .u32 _Z9RicianMLEPdS_S_S_S_S_S_S_S_PiS_S_S_S_S_S_S_S_S_S_S_S_S_S_S_S_S_S_S_S_S_S_S_PjS1_S1_S1_S1_PbS2_S2_S2_S2_S2_ddddjjjjjddjjjj_param_52,
	.param .f64 _Z9RicianMLEPdS_S_S_S_S_S_S_S_PiS_S_S_S_S_S_S_S_S_S_S_S_S_S_S_S_S_S_S_S_S_S_S_PjS1_S1_S1_S1_PbS2_S2_S2_S2_S2_ddddjjjjjddjjjj_param_53,
	.param .f64 _Z9RicianMLEPdS_S_S_S_S_S_S_S_PiS_S_S_S_S_S_S_S_S_S_S_S_S_S_S_S_S_S_S_S_S_S_S_PjS1_S1_S1_S1_PbS2_S2_S2_S2_S2_ddddjjjjjddjjjj_param_54,
	.param .u32 _Z9RicianMLEPdS_S_S_S_S_S_S_S_PiS_S_S_S_S_S_S_S_S_S_S_S_S_S_S_S_S_S_S_S_S_S_S_PjS1_S1_S1_S1_PbS2_S2_S2_S2_S2_ddddjjjjjddjjjj_param_55,
	.param .u32 _Z9RicianMLEPdS_S_S_S_S_S_S_S_PiS_S_S_S_S_S_S_S_S_S_S_S_S_S_S_S_S_S_S_S_S_S_S_PjS1_S1_S1_S1_PbS2_S2_S2_S2_S2_ddddjjjjjddjjjj_param_56,
	.param .u32 _Z9RicianMLEPdS_S_S_S_S_S_S_S_PiS_S_S_S_S_S_S_S_S_S_S_S_S_S_S_S_S_S_S_S_S_S_S_PjS1_S1_S1_S1_PbS2_S2_S2_S2_S2_ddddjjjjjddjjjj_param_57,
	.param .u32 _Z9RicianMLEPdS_S_S_S_S_S_S_S_PiS_S_S_S_S_S_S_S_S_S_S_S_S_S_S_S_S_S_S_S_S_S_S_PjS1_S1_S1_S1_PbS2_S2_S2_S2_S2_ddddjjjjjddjjjj_param_58
)
{
	.reg .pred 	%p<481>;
	.reg .b16 	%rs<59>;
	.reg .b32 	%r<1583>;
	.reg .b32 	%f<51>;
	.reg .b64 	%rd<1536>;
	.reg .b64 	%fd<2715>;

	ld.param.u64 	%rd111, [_Z9RicianMLEPdS_S_S_S_S_S_S_S_PiS_S_S_S_S_S_S_S_S_S_S_S_S_S_S_S_S_S_S_S_S_S_S_PjS1_S1_S1_S1_PbS2_S2_S2_S2_S2_ddddjjjjjddjjjj_param_0];
	ld.param.u64 	%rd113, [_Z9RicianMLEPdS_S_S_S_S_S_S_S_PiS_S_S_S_S_S_S_S_S_S_S_S_S_S_S_S_S_S_S_S_S_S_S_PjS1_S1_S1_S1_PbS2_S2_S2_S2_S2_ddddjjjjjddjjjj_param_2];
	ld.param.u64 	%rd121, [_Z9RicianMLEPdS_S_S_S_S_S_S_S_PiS_S_S_S_S_S_S_S_S_S_S_S_S_S_S_S_S_S_S_S_S_S_S_PjS1_S1_S1_S1_PbS2_S2_S2_S2_S2_ddddjjjjjddjjjj_param_11];
	ld.param.u64 	%rd122, [_Z9RicianMLEPdS_S_S_S_S_S_S_S_PiS_S_S_S_S_S_S_S_S_S_S_S_S_S_S_S_S_S_S_S_S_S_S_PjS1_S1_S1_S1_PbS2_S2_S2_S2_S2_ddddjjjjjddjjjj_param_12];
	ld.param.u64 	%rd124, [_Z9RicianMLEPdS_S_S_S_S_S_S_S_PiS_S_S_S_S_S_S_S_S_S_S_S_S_S_S_S_S_S_S_S_S_S_S_PjS1_S1_S1_S1_PbS2_S2_S2_S2_S2_ddddjjjjjddjjjj_param_14];
	ld.param.u64 	%rd127, [_Z9RicianMLEPdS_S_S_S_S_S_S_S_PiS_S_S_S_S_S_S_S_S_S_S_S_S_S_S_S_S_S_S_S_S_S_S_PjS1_S1_S1_S1_PbS2_S2_S2_S2_S2_ddddjjjjjddjjjj_param_17];
	ld.param.u32 	%rd154, [_Z9RicianMLEPdS_S_S_S_S_S_S_S_PiS_S_S_S_S_S_S_S_S_S_S_S_S_S_S_S_S_S_S_S_S_S_S_PjS1_S1_S1_S1_PbS2_S2_S2_S2_S2_ddddjjjjjddjjjj_param_58];
	cvta.to.global.u64 	%rd1, %rd121;
	cvta.to.global.u64 	%rd2, %rd122;
	cvta.to.global.u64 	%rd3, %rd113;
	cvta.to.global.u64 	%rd4, %rd111;
	cvta.to.global.u64 	%rd5, %rd124;
	cvta.to.global.u64 	%rd6, %rd127;
	mov.u32 	%r371, %ctaid.x;
	mov.u32 	%r372, %ctaid.y;
	mov.u32 	%r373, %nctaid.x;
	mad.lo.s32 	%r374, %r372, %r373, %r371;
	mov.u32 	%r375, %tid.x;
	mov.u32 	%r376, %ntid.x;
	mov.u32 	%r377, %tid.y;
	mad.lo.s32 	%r378, %r376, %r377, %r375;
	cvt.u64.u32 	%rd155, %r378;
	mov.u32 	%r379, %ntid.y;
	mul.lo.s32 	%r380, %r376, %r379;
	mul.wide.u32 	%rd156, %r374, %r380;
	add.s64 	%rd7, %rd156, %rd155;
	setp.ge.u64 	%p15, %rd7, %rd154;
	@%p15 bra 	$L__BB0_546;
	ld.param.u32 	%r1225, [_Z9RicianMLEPdS_S_S_S_S_S_S_S_PiS_S_S_S_S_S_S_S_S_S_S_S_S_S_S_S_S_S_S_S_S_S_S_PjS1_S1_S1_S1_PbS2_S2_S2_S2_S2_ddddjjjjjddjjjj_param_55];
	setp.eq.s32 	%p16, %r1225, 0;
	@%p16 bra 	$L__BB0_28;
	ld.param.u32 	%r1323, [_Z9RicianMLEPdS_S_S_S_S_S_S_S_PiS_S_S_S_S_S_S_S_S_S_S_S_S_S_S_S_S_S_S_S_S_S_S_PjS1_S1_S1_S1_PbS2_S2_S2_S2_S2_ddddjjjjjddjjjj_param_56];
	ld.param.u32 	%r1226, [_Z9RicianMLEPdS_S_S_S_S_S_S_S_PiS_S_S_S_S_S_S_S_S_S_S_S_S_S_S_S_S_S_S_S_S_S_S_PjS1_S1_S1_S1_PbS2_S2_S2_S2_S2_ddddjjjjjddjjjj_param_55];
	cvt.u64.u32 	%rd157, %r1226;
	mul.lo.s64 	%rd8, %rd7, %rd157;
	setp.ne.s32 	%p17, %r1323, 0;
	cvt.u64.u32 	%rd158, %r1323;
	mul.lo.s64 	%rd9, %rd7, %rd158;
	@%p17 bra 	$L__BB0_12;
	ld.param.u32 	%r1232, [_Z9RicianMLEPdS_S_S_S_S_S_S_S_PiS_S_S_S_S_S_S_S_S_S_S_S_S_S_S_S_S_S_S_S_S_S_S_PjS1_S1_S1_S1_PbS2_S2_S2_S2_S2_ddddjjjjjddjjjj_param_55];
	setp.eq.s32 	%p29, %r1232, 1;
	mov.b64 	%rd1530, 0;
	@%p29 bra 	$L__BB0_7;
	ld.param.u32 	%r1233, [_Z9RicianMLEPdS_S_S_S_S_S_S_S_PiS_S_S_S_S_S_S_S_S_S_S_S_S_S_S_S_S_S_S_S_S_S_S_PjS1_S1_S1_S1_PbS2_S2_S2_S2_S2_ddddjjjjjddjjjj_param_55];
	and.b32  	%r1, %r1233, -2;
	mov.f64 	%fd400, 0d4338000000000000;
	{
	.reg .b32 %temp; 
	mov.b64 	{%r413, %temp}, %fd400;
	}
	mov.f64 	%fd401, 0dC338000000000000;
	add.rn.f64 	%fd402, %fd400, %fd401;
	fma.rn.f64 	%fd403, %fd402, 0dBFE62E42FEFA39EF, 0d0000000000000000;
	fma.rn.f64 	%fd404, %fd402, 0dBC7ABC9E3B39803F, %fd403;
	fma.rn.f64 	%fd405, %fd404, 0d3E5ADE1569CE2BDF, 0d3E928AF3FCA213EA;
	fma.rn.f64 	%fd406, %fd405, %fd404, 0d3EC71DEE62401315;
	fma.rn.f64 	%fd407, %fd406, %fd404, 0d3EFA01997C89EB71;
	fma.rn.f64 	%fd408, %fd407, %fd404, 0d3F2A01A014761F65;
	fma.rn.f64 	%fd409, %fd408, %fd404, 0d3F56C16C1852B7AF;
	fma.rn.f64 	%fd410, %fd409, %fd404, 0d3F81111111122322;
	fma.rn.f64 	%fd411, %fd410, %fd404, 0d3FA55555555502A1;
	fma.rn.f64 	%fd412, %fd411, %fd404, 0d3FC5555555555511;
	fma.rn.f64 	%fd413, %fd412, %fd404, 0d3FE000000000000B;
	fma.rn.f64 	%fd414, %fd413, %fd404, 0d3FF0000000000000;
	fma.rn.f64 	%fd415, %fd414, %fd404, 0d3FF0000000000000;
	{
	.reg .b32 %temp; 
	mov.b64 	{%r414, %temp}, %fd415;
	}
	{
	.reg .b32 %temp; 
	mov.b64 	{%temp, %r415}, %fd415;
	}
	shl.b32 	%r416, %r413, 20;
	add.s32 	%r417, %r416, %r415;
	mov.b64 	%fd1, {%r414, %r417};
	mov.f64 	%fd416, 0d0000000000000000;
	{
	.reg .b32 %temp; 
	mov.b64 	{%temp, %r418}, %fd416;
	}
	mov.b32 	%f27, %r418;
	abs.f32 	%f1, %f27;
	shr.u32 	%r419, %r413, 31;
	add.s32 	%r420, %r413, %r419;
	shr.s32 	%r421, %r420, 1;
	shl.b32 	%r422, %r421, 20;
	add.s32 	%r423, %r415, %r422;
	mov.b64 	%fd417, {%r414, %r423};
	sub.s32 	%r424, %r413, %r421;
	shl.b32 	%r425, %r424, 20;
	add.s32 	%r426, %r425, 1072693248;
	mov.b32 	%r1445, 0;
	mov.b64 	%fd418, {%r1445, %r426};
	mul.f64 	%fd2, %fd418, %fd417;
$L__BB0_5:
	setp.geu.f32 	%p30, %f1, 0f40874800;
	setp.lt.f32 	%p31, %f1, 0f4086232B;
	cvt.u64.u32 	%rd210, %r1445;
	add.s64 	%rd211, %rd8, %rd210;
	shl.b64 	%rd212, %rd211, 3;
	add.s64 	%rd213, %rd2, %rd212;
	selp.f64 	%fd419, 0d7FF0000000000000, %fd2, %p30;
	selp.f64 	%fd420, %fd1, %fd419, %p31;
	st.global.f64 	[%rd213], %fd420;
	st.global.f64 	[%rd213+8], %fd420;
	add.s32 	%r1445, %r1445, 2;
	setp.ne.s32 	%p32, %r1445, %r1;
	@%p32 bra 	$L__BB0_5;
	cvt.u64.u32 	%rd1530, %r1;
$L__BB0_7:
	ld.param.u32 	%r1234, [_Z9RicianMLEPdS_S_S_S_S_S_S_S_PiS_S_S_S_S_S_S_S_S_S_S_S_S_S_S_S_S_S_S_S_S_S_S_PjS1_S1_S1_S1_PbS2_S2_S2_S2_S2_ddddjjjjjddjjjj_param_55];
	and.b32  	%r427, %r1234, 1;
	setp.eq.b32 	%p33, %r427, 1;
	not.pred 	%p34, %p33;
	@%p34 bra 	$L__BB0_28;
	add.s64 	%rd214, %rd8, %rd1530;
	shl.b64 	%rd215, %rd214, 3;
	add.s64 	%rd12, %rd2, %rd215;
	mov.f64 	%fd421, 0d4338000000000000;
	{
	.reg .b32 %temp; 
	mov.b64 	{%r4, %temp}, %fd421;
	}
	mov.f64 	%fd422, 0dC338000000000000;
	add.rn.f64 	%fd423, %fd421, %fd422;
	fma.rn.f64 	%fd424, %fd423, 0dBFE62E42FEFA39EF, 0d0000000000000000;
	fma.rn.f64 	%fd425, %fd423, 0dBC7ABC9E3B39803F, %fd424;
	fma.rn.f64 	%fd426, %fd425, 0d3E5ADE1569CE2BDF, 0d3E928AF3FCA213EA;
	fma.rn.f64 	%fd427, %fd426, %fd425, 0d3EC71DEE62401315;
	fma.rn.f64 	%fd428, %fd427, %fd425, 0d3EFA01997C89EB71;
	fma.rn.f64 	%fd429, %fd428, %fd425, 0d3F2A01A014761F65;
	fma.rn.f64 	%fd430, %fd429, %fd425, 0d3F56C16C1852B7AF;
	fma.rn.f64 	%fd431, %fd430, %fd425, 0d3F81111111122322;
	fma.rn.f64 	%fd432, %fd431, %fd425, 0d3FA55555555502A1;
	fma.rn.f64 	%fd433, %fd432, %fd425, 0d3FC5555555555511;
	fma.rn.f64 	%fd434, %fd433, %fd425, 0d3FE000000000000B;
	fma.rn.f64 	%fd435, %fd434, %fd425, 0d3FF0000000000000;
	fma.rn.f64 	%fd436, %fd435, %fd425, 0d3FF0000000000000;
	{
	.reg .b32 %temp; 
	mov.b64 	{%r5, %temp}, %fd436;
	}
	{
	.reg .b32 %temp; 
	mov.b64 	{%temp, %r6}, %fd436;
	}
	shl.b32 	%r428, %r4, 20;
	add.s32 	%r429, %r428, %r6;
	mov.b64 	%fd2597, {%r5, %r429};
	mov.f64 	%fd437, 0d0000000000000000;
	{
	.reg .b32 %temp; 
	mov.b64 	{%temp, %r430}, %fd437;
	}
	mov.b32 	%f28, %r430;
	abs.f32 	%f2, %f28;
	setp.lt.f32 	%p35, %f2, 0f4086232B;
	@%p35 bra 	$L__BB0_11;
	setp.geu.f32 	%p36, %f2, 0f40874800;
	mov.f64 	%fd2597, 0d7FF0000000000000;
	@%p36 bra 	$L__BB0_11;
	shr.u32 	%r431, %r4, 31;
	add.s32 	%r432, %r4, %r431;
	shr.s32 	%r433, %r432, 1;
	shl.b32 	%r434, %r433, 20;
	add.s32 	%r435, %r6, %r434;
	mov.b64 	%fd439, {%r5, %r435};
	sub.s32 	%r436, %r4, %r433;
	shl.b32 	%r437, %r436, 20;
	add.s32 	%r438, %r437, 1072693248;
	mov.b32 	%r439, 0;
	mov.b64 	%fd440, {%r439, %r438};
	mul.f64 	%fd2597, %fd440, %fd439;
$L__BB0_11:
	st.global.f64 	[%rd12], %fd2597;
	bra.uni 	$L__BB0_28;
$L__BB0_12:
	ld.param.u32 	%r1324, [_Z9RicianMLEPdS_S_S_S_S_S_S_S_PiS_S_S_S_S_S_S_S_S_S_S_S_S_S_S_S_S_S_S_S_S_S_S_PjS1_S1_S1_S1_PbS2_S2_S2_S2_S2_ddddjjjjjddjjjj_param_56];
	and.b32  	%r7, %r1324, 7;
	and.b32  	%r8, %r1324, 3;
	and.b32  	%r9, %r1324, -8;
	and.b32  	%r10, %r1324, 1;
	mov.b32 	%r1446, 0;
$L__BB0_13:
	ld.param.u32 	%r1325, [_Z9RicianMLEPdS_S_S_S_S_S_S_S_PiS_S_S_S_S_S_S_S_S_S_S_S_S_S_S_S_S_S_S_S_S_S_S_PjS1_S1_S1_S1_PbS2_S2_S2_S2_S2_ddddjjjjjddjjjj_param_56];
	setp.lt.u32 	%p18, %r1325, 8;
	cvt.u64.u32 	%rd159, %r1446;
	add.s64 	%rd160, %rd8, %rd159;
	shl.b64 	%rd161, %rd160, 3;
	add.s64 	%rd13, %rd2, %rd161;
	mov.b64 	%rd162, 0;
	st.global.u64 	[%rd13], %rd162;
	mov.b32 	%r1449, 0;
	mov.f64 	%fd2602, 0d0000000000000000;
	@%p18 bra 	$L__BB0_16;
	mov.b32 	%r1447, 0;
	mov.f64 	%fd2602, 0d0000000000000000;
$L__BB0_15:
	.pragma "nounroll";
	ld.param.u32 	%r1227, [_Z9RicianMLEPdS_S_S_S_S_S_S_S_PiS_S_S_S_S_S_S_S_S_S_S_S_S_S_S_S_S_S_S_S_S_S_S_PjS1_S1_S1_S1_PbS2_S2_S2_S2_S2_ddddjjjjjddjjjj_param_55];
	mad.lo.s32 	%r384, %r1447, %r1227, %r1446;
	mul.wide.u32 	%rd163, %r384, 8;
	add.s64 	%rd164, %rd3, %rd163;
	ld.global.f64 	%fd340, [%rd164];
	cvt.u64.u32 	%rd165, %r1447;
	add.s64 	%rd166, %rd9, %rd165;
	shl.b64 	%rd167, %rd166, 3;
	add.s64 	%rd168, %rd4, %rd167;
	ld.global.f64 	%fd341, [%rd168];
	fma.rn.f64 	%fd342, %fd340, %fd341, %fd2602;
	st.global.f64 	[%rd13], %fd342;
	add.s32 	%r385, %r384, %r1227;
	mul.wide.u32 	%rd169, %r385, 8;
	add.s64 	%rd170, %rd3, %rd169;
	ld.global.f64 	%fd343, [%rd170];
	ld.global.f64 	%fd344, [%rd168+8];
	fma.rn.f64 	%fd345, %fd343, %fd344, %fd342;
	st.global.f64 	[%rd13], %fd345;
	add.s32 	%r386, %r385, %r1227;
	mul.wide.u32 	%rd171, %r386, 8;
	add.s64 	%rd172, %rd3, %rd171;
	ld.global.f64 	%fd346, [%rd172];
	ld.global.f64 	%fd347, [%rd168+16];
	fma.rn.f64 	%fd348, %fd346, %fd347, %fd345;
	st.global.f64 	[%rd13], %fd348;
	add.s32 	%r387, %r386, %r1227;
	mul.wide.u32 	%rd173, %r387, 8;
	add.s64 	%rd174, %rd3, %rd173;
	ld.global.f64 	%fd349, [%rd174];
	ld.global.f64 	%fd350, [%rd168+24];
	fma.rn.f64 	%fd351, %fd349, %fd350, %fd348;
	st.global.f64 	[%rd13], %fd351;
	add.s32 	%r388, %r387, %r1227;
	mul.wide.u32 	%rd175, %r388, 8;
	add.s64 	%rd176, %rd3, %rd175;
	ld.global.f64 	%fd352, [%rd176];
	ld.global.f64 	%fd353, [%rd168+32];
	fma.rn.f64 	%fd354, %fd352, %fd353, %fd351;
	st.global.f64 	[%rd13], %fd354;
	add.s32 	%r389, %r388, %r1227;
	mul.wide.u32 	%rd177, %r389, 8;
	add.s64 	%rd178, %rd3, %rd177;
	ld.global.f64 	%fd355, [%rd178];
	ld.global.f64 	%fd356, [%rd168+40];
	fma.rn.f64 	%fd357, %fd355, %fd356, %fd354;
	st.global.f64 	[%rd13], %fd357;
	add.s32 	%r390, %r389, %r1227;
	mul.wide.u32 	%rd179, %r390, 8;
	add.s64 	%rd180, %rd3, %rd179;
	ld.global.f64 	%fd358, [%rd180];
	ld.global.f64 	%fd359, [%rd168+48];
	fma.rn.f64 	%fd360, %fd358, %fd359, %fd357;
	st.global.f64 	[%rd13], %fd360;
	add.s32 	%r391, %r390, %r1227;
	mul.wide.u32 	%rd181, %r391, 8;
	add.s64 	%rd182, %rd3, %rd181;
	ld.global.f64 	%fd361, [%rd182];
	ld.global.f64 	%fd362, [%rd168+56];
	fma.rn.f64 	%fd2602, %fd361, %fd362, %fd360;
	st.global.f64 	[%rd13], %fd2602;
	add.s32 	%r1447, %r1447, 8;
	setp.ne.s32 	%p19, %r1447, %r9;
	mov.u32 	%r1449, %r9;
	@%p19 bra 	$L__BB0_15;
$L__BB0_16:
	setp.eq.s32 	%p20, %r7, 0;
	@%p20 bra 	$L__BB0_24;
	add.s32 	%r392, %r7, -1;
	setp.lt.u32 	%p21, %r392, 3;
	@%p21 bra 	$L__BB0_19;
	ld.param.u32 	%r1228, [_Z9RicianMLEPdS_S_S_S_S_S_S_S_PiS_S_S_S_S_S_S_S_S_S_S_S_S_S_S_S_S_S_S_S_S_S_S_PjS1_S1_S1_S1_PbS2_S2_S2_S2_S2_ddddjjjjjddjjjj_param_55];
	mad.lo.s32 	%r393, %r1449, %r1228, %r1446;
	mul.wide.u32 	%rd183, %r393, 8;
	add.s64 	%rd184, %rd3, %rd183;
	ld.global.f64 	%fd363, [%rd184];
	cvt.u64.u32 	%rd185, %r1449;
	add.s64 	%rd186, %rd9, %rd185;
	shl.b64 	%rd187, %rd186, 3;
	add.s64 	%rd188, %rd4, %rd187;
	ld.global.f64 	%fd364, [%rd188];
	fma.rn.f64 	%fd365, %fd363, %fd364, %fd2602;
	st.global.f64 	[%rd13], %fd365;
	add.s32 	%r394, %r393, %r1228;
	mul.wide.u32 	%rd189, %r394, 8;
	add.s64 	%rd190, %rd3, %rd189;
	ld.global.f64 	%fd366, [%rd190];
	ld.global.f64 	%fd367, [%rd188+8];
	fma.rn.f64 	%fd368, %fd366, %fd367, %fd365;
	st.global.f64 	[%rd13], %fd368;
	add.s32 	%r395, %r394, %r1228;
	mul.wide.u32 	%rd191, %r395, 8;
	add.s64 	%rd192, %rd3, %rd191;
	ld.global.f64 	%fd369, [%rd192];
	ld.global.f64 	%fd370, [%rd188+16];
	fma.rn.f64 	%fd371, %fd369, %fd370, %fd368;
	st.global.f64 	[%rd13], %fd371;
	add.s32 	%r396, %r395, %r1228;
	mul.wide.u32 	%rd193, %r396, 8;
	add.s64 	%rd194, %rd3, %rd193;
	ld.global.f64 	%fd372, [%rd194];
	ld.global.f64 	%fd373, [%rd188+24];
	fma.rn.f64 	%fd2602, %fd372, %fd373, %fd371;
	st.global.f64 	[%rd13], %fd2602;
	add.s32 	%r1449, %r1449, 4;
$L__BB0_19:
	setp.eq.s32 	%p22, %r8, 0;
	@%p22 bra 	$L__BB0_24;
	setp.eq.s32 	%p23, %r8, 1;
	@%p23 bra 	$L__BB0_22;
	ld.param.u32 	%r1229, [_Z9RicianMLEPdS_S_S_S_S_S_S_S_PiS_S_S_S_S_S_S_S_S_S_S_S_S_S_S_S_S_S_S_S_S_S_S_PjS1_S1_S1_S1_PbS2_S2_S2_S2_S2_ddddjjjjjddjjjj_param_55];
	mad.lo.s32 	%r397, %r1449, %r1229, %r1446;
	mul.wide.u32 	%rd195, %r397, 8;
	add.s64 	%rd196, %rd3, %rd195;
	ld.global.f64 	%fd374, [%rd196];
	cvt.u64.u32 	%rd197, %r1449;
	add.s64 	%rd198, %rd9, %rd197;
	shl.b64 	%rd199, %rd198, 3;
	add.s64 	%rd200, %rd4, %rd199;
	ld.global.f64 	%fd375, [%rd200];
	fma.rn.f64 	%fd376, %fd374, %fd375, %fd2602;
	st.global.f64 	[%rd13], %fd376;
	add.s32 	%r398, %r397, %r1229;
	mul.wide.u32 	%rd201, %r398, 8;
	add.s64 	%rd202, %rd3, %rd201;
	ld.global.f64 	%fd377, [%rd202];
	ld.global.f64 	%fd378, [%rd200+8];
	fma.rn.f64 	%fd2602, %fd377, %fd378, %fd376;
	st.global.f64 	[%rd13], %fd2602;
	add.s32 	%r1449, %r1449, 2;
$L__BB0_22:
	setp.eq.s32 	%p24, %r10, 0;
	@%p24 bra 	$L__BB0_24;
	ld.param.u32 	%r1230, [_Z9RicianMLEPdS_S_S_S_S_S_S_S_PiS_S_S_S_S_S_S_S_S_S_S_S_S_S_S_S_S_S_S_S_S_S_S_PjS1_S1_S1_S1_PbS2_S2_S2_S2_S2_ddddjjjjjddjjjj_param_55];
	mad.lo.s32 	%r399, %r1449, %r1230, %r1446;
	mul.wide.u32 	%rd203, %r399, 8;
	add.s64 	%rd204, %rd3, %rd203;
	ld.global.f64 	%fd379, [%rd204];
	cvt.u64.u32 	%rd205, %r1449;
	add.s64 	%rd206, %rd9, %rd205;
	shl.b64 	%rd207, %rd206, 3;
	add.s64 	%rd208, %rd4, %rd207;
	ld.global.f64 	%fd380, [%rd208];
	fma.rn.f64 	%fd2602, %fd379, %fd380, %fd2602;
$L__BB0_24:
	fma.rn.f64 	%fd381, %fd2602, 0d3FF71547652B82FE, 0d4338000000000000;
	{
	.reg .b32 %temp; 
	mov.b64 	{%r19, %temp}, %fd381;
	}
	mov.f64 	%fd382, 0dC338000000000000;
	add.rn.f64 	%fd383, %fd381, %fd382;
	fma.rn.f64 	%fd384, %fd383, 0dBFE62E42FEFA39EF, %fd2602;
	fma.rn.f64 	%fd385, %fd383, 0dBC7ABC9E3B39803F, %fd384;
	fma.rn.f64 	%fd386, %fd385, 0d3E5ADE1569CE2BDF, 0d3E928AF3FCA213EA;
	fma.rn.f64 	%fd387, %fd386, %fd385, 0d3EC71DEE62401315;
	fma.rn.f64 	%fd388, %fd387, %fd385, 0d3EFA01997C89EB71;
	fma.rn.f64 	%fd389, %fd388, %fd385, 0d3F2A01A014761F65;
	fma.rn.f64 	%fd390, %fd389, %fd385, 0d3F56C16C1852B7AF;
	fma.rn.f64 	%fd391, %fd390, %fd385, 0d3F81111111122322;
	fma.rn.f64 	%fd392, %fd391, %fd385, 0d3FA55555555502A1;
	fma.rn.f64 	%fd393, %fd392, %fd385, 0d3FC5555555555511;
	fma.rn.f64 	%fd394, %fd393, %fd385, 0d3FE000000000000B;
	fma.rn.f64 	%fd395, %fd394, %fd385, 0d3FF0000000000000;
	fma.rn.f64 	%fd396, %fd395, %fd385, 0d3FF0000000000000;
	{
	.reg .b32 %temp; 
	mov.b64 	{%r20, %temp}, %fd396;
	}
	{
	.reg .b32 %temp; 
	mov.b64 	{%temp, %r21}, %fd396;
	}
	shl.b32 	%r400, %r19, 20;
	add.s32 	%r401, %r400, %r21;
	mov.b64 	%fd2603, {%r20, %r401};
	{
	.reg .b32 %temp; 
	mov.b64 	{%temp, %r402}, %fd2602;
	}
	mov.b32 	%f26, %r402;
	abs.f32 	%f3, %f26;
	setp.lt.f32 	%p25, %f3, 0f4086232B;
	@%p25 bra 	$L__BB0_27;
	setp.lt.f64 	%p26, %fd2602, 0d0000000000000000;
	add.f64 	%fd397, %fd2602, 0d7FF0000000000000;
	selp.f64 	%fd2603, 0d0000000000000000, %fd397, %p26;
	setp.geu.f32 	%p27, %f3, 0f40874800;
	@%p27 bra 	$L__BB0_27;
	shr.u32 	%r403, %r19, 31;
	add.s32 	%r404, %r19, %r403;
	shr.s32 	%r405, %r404, 1;
	shl.b32 	%r406, %r405, 20;
	add.s32 	%r407, %r21, %r406;
	mov.b64 	%fd398, {%r20, %r407};
	sub.s32 	%r408, %r19, %r405;
	shl.b32 	%r409, %r408, 20;
	add.s32 	%r410, %r409, 1072693248;
	mov.b32 	%r411, 0;
	mov.b64 	%fd399, {%r411, %r410};
	mul.f64 	%fd2603, %fd399, %fd398;
$L__BB0_27:
	ld.param.u32 	%r1231, [_Z9RicianMLEPdS_S_S_S_S_S_S_S_PiS_S_S_S_S_S_S_S_S_S_S_S_S_S_S_S_S_S_S_S_S_S_S_PjS1_S1_S1_S1_PbS2_S2_S2_S2_S2_ddddjjjjjddjjjj_param_55];
	st.global.f64 	[%rd13], %fd2603;
	add.s32 	%r1446, %r1446, 1;
	setp.ne.s32 	%p28, %r1446, %r1231;
	@%p28 bra 	$L__BB0_13;
$L__BB0_28:
	ld.param.u32 	%r1235, [_Z9RicianMLEPdS_S_S_S_S_S_S_S_PiS_S_S_S_S_S_S_S_S_S_S_S_S_S_S_S_S_S_S_S_S_S_S_PjS1_S1_S1_S1_PbS2_S2_S2_S2_S2_ddddjjjjjddjjjj_param_55];
	ld.param.u64 	%rd1506, [_Z9RicianMLEPdS_S_S_S_S_S_S_S_PiS_S_S_S_S_S_S_S_S_S_S_S_S_S_S_S_S_S_S_S_S_S_S_PjS1_S1_S1_S1_PbS2_S2_S2_S2_S2_ddddjjjjjddjjjj_param_20];
	ld.param.u64 	%rd1504, [_Z9RicianMLEPdS_S_S_S_S_S_S_S_PiS_S_S_S_S_S_S_S_S_S_S_S_S_S_S_S_S_S_S_S_S_S_S_PjS1_S1_S1_S1_PbS2_S2_S2_S2_S2_ddddjjjjjddjjjj_param_18];
	setp.eq.s32 	%p37, %r1235, 0;
	cvta.to.global.u64 	%rd216, %rd1506;
	shl.b64 	%rd217, %rd7, 3;
	add.s64 	%rd14, %rd216, %rd217;
	ld.global.f64 	%fd441, [%rd14];
	cvta.to.global.u64 	%rd218, %rd1504;
	add.s64 	%rd15, %rd218, %rd217;
	st.global.f64 	[%rd15], %fd441;
	@%p37 bra 	$L__BB0_40;
	ld.param.u32 	%r1236, [_Z9RicianMLEPdS_S_S_S_S_S_S_S_PiS_S_S_S_S_S_S_S_S_S_S_S_S_S_S_S_S_S_S_S_S_S_S_PjS1_S1_S1_S1_PbS2_S2_S2_S2_S2_ddddjjjjjddjjjj_param_55];
	cvt.u64.u32 	%rd219, %r1236;
	mul.lo.s64 	%rd16, %rd7, %rd219;
	add.s32 	%r441, %r1236, -1;
	and.b32  	%r23, %r1236, 7;
	setp.lt.u32 	%p38, %r441, 7;
	mov.b32 	%r1453, 0;
	@%p38 bra 	$L__BB0_32;
	ld.param.u32 	%r1237, [_Z9RicianMLEPdS_S_S_S_S_S_S_S_PiS_S_S_S_S_S_S_S_S_S_S_S_S_S_S_S_S_S_S_S_S_S_S_PjS1_S1_S1_S1_PbS2_S2_S2_S2_S2_ddddjjjjjddjjjj_param_55];
	and.b32  	%r1453, %r1237, -8;
	mov.b32 	%r1451, 0;
$L__BB0_31:
	.pragma "nounroll";
	cvt.u64.u32 	%rd220, %r1451;
	add.s64 	%rd221, %rd16, %rd220;
	shl.b64 	%rd222, %rd221, 3;
	add.s64 	%rd223, %rd2, %rd222;
	ld.global.f64 	%fd442, [%rd223];
	ld.global.f64 	%fd443, [%rd15];
	fma.rn.f64 	%fd444, %fd442, %fd442, %fd443;
	st.global.f64 	[%rd15], %fd444;
	add.s64 	%rd224, %rd1, %rd222;
	ld.global.f64 	%fd445, [%rd224];
	ld.global.f64 	%fd446, [%rd223];
	mul.f64 	%fd447, %fd445, %fd446;
	add.s64 	%rd225, %rd6, %rd222;
	st.global.f64 	[%rd225], %fd447;
	ld.global.f64 	%fd448, [%rd223+8];
	ld.global.f64 	%fd449, [%rd15];
	fma.rn.f64 	%fd450, %fd448, %fd448, %fd449;
	st.global.f64 	[%rd15], %fd450;
	ld.global.f64 	%fd451, [%rd224+8];
	ld.global.f64 	%fd452, [%rd223+8];
	mul.f64 	%fd453, %fd451, %fd452;
	st.global.f64 	[%rd225+8], %fd453;
	ld.global.f64 	%fd454, [%rd223+16];
	ld.global.f64 	%fd455, [%rd15];
	fma.rn.f64 	%fd456, %fd454, %fd454, %fd455;
	st.global.f64 	[%rd15], %fd456;
	ld.global.f64 	%fd457, [%rd224+16];
	ld.global.f64 	%fd458, [%rd223+16];
	mul.f64 	%fd459, %fd457, %fd458;
	st.global.f64 	[%rd225+16], %fd459;
	ld.global.f64 	%fd460, [%rd223+24];
	ld.global.f64 	%fd461, [%rd15];
	fma.rn.f64 	%fd462, %fd460, %fd460, %fd461;
	st.global.f64 	[%rd15], %fd462;
	ld.global.f64 	%fd463, [%rd224+24];
	ld.global.f64 	%fd464, [%rd223+24];
	mul.f64 	%fd465, %fd463, %fd464;
	st.global.f64 	[%rd225+24], %fd465;
	ld.global.f64 	%fd466, [%rd223+32];
	ld.global.f64 	%fd467, [%rd15];
	fma.rn.f64 	%fd468, %fd466, %fd466, %fd467;
	st.global.f64 	[%rd15], %fd468;
	ld.global.f64 	%fd469, [%rd224+32];
	ld.global.f64 	%fd470, [%rd223+32];
	mul.f64 	%fd471, %fd469, %fd470;
	st.global.f64 	[%rd225+32], %fd471;
	ld.global.f64 	%fd472, [%rd223+40];
	ld.global.f64 	%fd473, [%rd15];
	fma.rn.f64 	%fd474, %fd472, %fd472, %fd473;
	st.global.f64 	[%rd15], %fd474;
	ld.global.f64 	%fd475, [%rd224+40];
	ld.global.f64 	%fd476, [%rd223+40];
	mul.f64 	%fd477, %fd475, %fd476;
	st.global.f64 	[%rd225+40], %fd477;
	ld.global.f64 	%fd478, [%rd223+48];
	ld.global.f64 	%fd479, [%rd15];
	fma.rn.f64 	%fd480, %fd478, %fd478, %fd479;
	st.global.f64 	[%rd15], %fd480;
	ld.global.f64 	%fd481, [%rd224+48];
	ld.global.f64 	%fd482, [%rd223+48];
	mul.f64 	%fd483, %fd481, %fd482;
	st.global.f64 	[%rd225+48], %fd483;
	ld.global.f64 	%fd484, [%rd223+56];
	ld.global.f64 	%fd485, [%rd15];
	fma.rn.f64 	%fd486, %fd484, %fd484, %fd485;
	st.global.f64 	[%rd15], %fd486;
	ld.global.f64 	%fd487, [%rd224+56];
	ld.global.f64 	%fd488, [%rd223+56];
	mul.f64 	%fd489, %fd487, %fd488;
	st.global.f64 	[%rd225+56], %fd489;
	add.s32 	%r1451, %r1451, 8;
	setp.ne.s32 	%p39, %r1451, %r1453;
	@%p39 bra 	$L__BB0_31;
$L__BB0_32:
	setp.eq.s32 	%p40, %r23, 0;
	@%p40 bra 	$L__BB0_40;
	ld.param.u32 	%r1238, [_Z9RicianMLEPdS_S_S_S_S_S_S_S_PiS_S_S_S_S_S_S_S_S_S_S_S_S_S_S_S_S_S_S_S_S_S_S_PjS1_S1_S1_S1_PbS2_S2_S2_S2_S2_ddddjjjjjddjjjj_param_55];
	and.b32  	%r28, %r1238, 3;
	setp.lt.u32 	%p41, %r23, 4;
	@%p41 bra 	$L__BB0_35;
	cvt.u64.u32 	%rd226, %r1453;
	add.s64 	%rd227, %rd16, %rd226;
	shl.b64 	%rd228, %rd227, 3;
	add.s64 	%rd229, %rd2, %rd228;
	ld.global.f64 	%fd490, [%rd229];
	ld.global.f64 	%fd491, [%rd15];
	fma.rn.f64 	%fd492, %fd490, %fd490, %fd491;
	st.global.f64 	[%rd15], %fd492;
	add.s64 	%rd230, %rd1, %rd228;
	ld.global.f64 	%fd493, [%rd230];
	ld.global.f64 	%fd494, [%rd229];
	mul.f64 	%fd495, %fd493, %fd494;
	add.s64 	%rd231, %rd6, %rd228;
	st.global.f64 	[%rd231], %fd495;
	ld.global.f64 	%fd496, [%rd229+8];
	ld.global.f64 	%fd497, [%rd15];
	fma.rn.f64 	%fd498, %fd496, %fd496, %fd497;
	st.global.f64 	[%rd15], %fd498;
	ld.global.f64 	%fd499, [%rd230+8];
	ld.global.f64 	%fd500, [%rd229+8];
	mul.f64 	%fd501, %fd499, %fd500;
	st.global.f64 	[%rd231+8], %fd501;
	ld.global.f64 	%fd502, [%rd229+16];
	ld.global.f64 	%fd503, [%rd15];
	fma.rn.f64 	%fd504, %fd502, %fd502, %fd503;
	st.global.f64 	[%rd15], %fd504;
	ld.global.f64 	%fd505, [%rd230+16];
	ld.global.f64 	%fd506, [%rd229+16];
	mul.f64 	%fd507, %fd505, %fd506;
	st.global.f64 	[%rd231+16], %fd507;
	ld.global.f64 	%fd508, [%rd229+24];
	ld.global.f64 	%fd509, [%rd15];
	fma.rn.f64 	%fd510, %fd508, %fd508, %fd509;
	st.global.f64 	[%rd15], %fd510;
	ld.global.f64 	%fd511, [%rd230+24];
	ld.global.f64 	%fd512, [%rd229+24];
	mul.f64 	%fd513, %fd511, %fd512;
	st.global.f64 	[%rd231+24], %fd513;
	add.s32 	%r1453, %r1453, 4;
$L__BB0_35:
	setp.eq.s32 	%p42, %r28, 0;
	@%p42 bra 	$L__BB0_40;
	setp.eq.s32 	%p43, %r28, 1;
	@%p43 bra 	$L__BB0_38;
	cvt.u64.u32 	%rd232, %r1453;
	add.s64 	%rd233, %rd16, %rd232;
	shl.b64 	%rd234, %rd233, 3;
	add.s64 	%rd235, %rd2, %rd234;
	ld.global.f64 	%fd514, [%rd235];
	ld.global.f64 	%fd515, [%rd15];
	fma.rn.f64 	%fd516, %fd514, %fd514, %fd515;
	st.global.f64 	[%rd15], %fd516;
	add.s64 	%rd236, %rd1, %rd234;
	ld.global.f64 	%fd517, [%rd236];
	ld.global.f64 	%fd518, [%rd235];
	mul.f64 	%fd519, %fd517, %fd518;
	add.s64 	%rd237, %rd6, %rd234;
	st.global.f64 	[%rd237], %fd519;
	ld.global.f64 	%fd520, [%rd235+8];
	ld.global.f64 	%fd521, [%rd15];
	fma.rn.f64 	%fd522, %fd520, %fd520, %fd521;
	st.global.f64 	[%rd15], %fd522;
	ld.global.f64 	%fd523, [%rd236+8];
	ld.global.f64 	%fd524, [%rd235+8];
	mul.f64 	%fd525, %fd523, %fd524;
	st.global.f64 	[%rd237+8], %fd525;
	add.s32 	%r1453, %r1453, 2;
$L__BB0_38:
	ld.param.u32 	%r1239, [_Z9RicianMLEPdS_S_S_S_S_S_S_S_PiS_S_S_S_S_S_S_S_S_S_S_S_S_S_S_S_S_S_S_S_S_S_S_PjS1_S1_S1_S1_PbS2_S2_S2_S2_S2_ddddjjjjjddjjjj_param_55];
	and.b32  	%r443, %r1239, 1;
	setp.eq.b32 	%p44, %r443, 1;
	not.pred 	%p45, %p44;
	@%p45 bra 	$L__BB0_40;
	cvt.u64.u32 	%rd238, %r1453;
	add.s64 	%rd239, %rd16, %rd238;
	shl.b64 	%rd240, %rd239, 3;
	add.s64 	%rd241, %rd2, %rd240;
	ld.global.f64 	%fd526, [%rd241];
	ld.global.f64 	%fd527, [%rd15];
	fma.rn.f64 	%fd528, %fd526, %fd526, %fd527;
	st.global.f64 	[%rd15], %fd528;
	add.s64 	%rd242, %rd1, %rd240;
	ld.global.f64 	%fd529, [%rd242];
	ld.global.f64 	%fd530, [%rd241];
	mul.f64 	%fd531, %fd529, %fd530;
	add.s64 	%rd243, %rd6, %rd240;
	st.global.f64 	[%rd243], %fd531;
$L__BB0_40:
	ld.param.u64 	%rd1524, [_Z9RicianMLEPdS_S_S_S_S_S_S_S_PiS_S_S_S_S_S_S_S_S_S_S_S_S_S_S_S_S_S_S_S_S_S_S_PjS1_S1_S1_S1_PbS2_S2_S2_S2_S2_ddddjjjjjddjjjj_param_38];
	ld.param.u64 	%rd1519, [_Z9RicianMLEPdS_S_S_S_S_S_S_S_PiS_S_S_S_S_S_S_S_S_S_S_S_S_S_S_S_S_S_S_S_S_S_S_PjS1_S1_S1_S1_PbS2_S2_S2_S2_S2_ddddjjjjjddjjjj_param_33];
	ld.param.u64 	%rd1510, [_Z9RicianMLEPdS_S_S_S_S_S_S_S_PiS_S_S_S_S_S_S_S_S_S_S_S_S_S_S_S_S_S_S_S_S_S_S_PjS1_S1_S1_S1_PbS2_S2_S2_S2_S2_ddddjjjjjddjjjj_param_24];
	ld.param.u64 	%rd1508, [_Z9RicianMLEPdS_S_S_S_S_S_S_S_PiS_S_S_S_S_S_S_S_S_S_S_S_S_S_S_S_S_S_S_S_S_S_S_PjS1_S1_S1_S1_PbS2_S2_S2_S2_S2_ddddjjjjjddjjjj_param_22];
	ld.param.u64 	%rd1463, [_Z9RicianMLEPdS_S_S_S_S_S_S_S_PiS_S_S_S_S_S_S_S_S_S_S_S_S_S_S_S_S_S_S_S_S_S_S_PjS1_S1_S1_S1_PbS2_S2_S2_S2_S2_ddddjjjjjddjjjj_param_1];
	cvta.to.global.u64 	%rd244, %rd1524;
	add.s64 	%rd17, %rd244, %rd7;
	mov.b16 	%rs15, 1;
	st.global.u8 	[%rd17], %rs15;
	cvta.to.global.u64 	%rd245, %rd1519;
	shl.b64 	%rd246, %rd7, 2;
	add.s64 	%rd18, %rd245, %rd246;
	mov.b32 	%r444, 0;
	st.global.u32 	[%rd18], %r444;
	ld.global.u8 	%rs16, [%rd17];
	setp.eq.s16 	%p46, %rs16, 0;
	cvta.to.global.u64 	%rd247, %rd1463;
	add.s64 	%rd19, %rd247, %rd217;
	cvta.to.global.u64 	%rd249, %rd1508;
	add.s64 	%rd20, %rd249, %rd217;
	cvta.to.global.u64 	%rd250, %rd1510;
	add.s64 	%rd21, %rd250, %rd217;
	@%p46 bra 	$L__BB0_63;
	ld.param.u32 	%r1240, [_Z9RicianMLEPdS_S_S_S_S_S_S_S_PiS_S_S_S_S_S_S_S_S_S_S_S_S_S_S_S_S_S_S_S_S_S_S_PjS1_S1_S1_S1_PbS2_S2_S2_S2_S2_ddddjjjjjddjjjj_param_55];
	setp.eq.s32 	%p47, %r1240, 0;
	cvt.rn.f64.u32 	%fd19, %r1240;
	@%p47 bra 	$L__BB0_49;
	ld.param.u32 	%r1241, [_Z9RicianMLEPdS_S_S_S_S_S_S_S_PiS_S_S_S_S_S_S_S_S_S_S_S_S_S_S_S_S_S_S_S_S_S_S_PjS1_S1_S1_S1_PbS2_S2_S2_S2_S2_ddddjjjjjddjjjj_param_55];
	cvt.u64.u32 	%rd251, %r1241;
	mul.lo.s64 	%rd22, %rd7, %rd251;
$L__BB0_43:
	ld.global.u32 	%r446, [%rd18];
	add.s32 	%r447, %r446, 1;
	st.global.u32 	[%rd18], %r447;
	ld.global.f64 	%fd532, [%rd19];
	st.global.f64 	[%rd20], %fd532;
	mov.b64 	%rd252, 0;
	st.global.u64 	[%rd21], %rd252;
	mov.b32 	%r1455, 0;
$L__BB0_44:
	cvt.u64.u32 	%rd253, %r1455;
	add.s64 	%rd254, %rd22, %rd253;
	shl.b64 	%rd255, %rd254, 3;
	add.s64 	%rd256, %rd6, %rd255;
	ld.global.f64 	%fd533, [%rd256];
	ld.global.f64 	%fd534, [%rd19];
	div.rn.f64 	%fd21, %fd533, %fd534;
	add.s64 	%rd257, %rd5, %rd255;
	st.global.f64 	[%rd257], %fd21;
	abs.f64 	%fd22, %fd21;
	setp.geu.f64 	%p48, %fd22, 0d400E000000000000;
	@%p48 bra 	$L__BB0_52;
	div.rn.f64 	%fd547, %fd21, 0d400E000000000000;
	mul.f64 	%fd548, %fd547, %fd547;
	fma.rn.f64 	%fd549, %fd548, 0d3F353DA9D9ADB0D3, 0d3F68B395992EE59C;
	fma.rn.f64 	%fd550, %fd548, %fd549, 0d3F9B39B5835A121A;
	fma.rn.f64 	%fd551, %fd548, %fd550, 0d3FC34F07FAF62AEA;
	fma.rn.f64 	%fd552, %fd548, %fd551, 0d3FE07AC98FAB8428;
	fma.rn.f64 	%fd553, %fd548, %fd552, 0d3FEC1FFF5991ECA7;
	fma.rn.f64 	%fd23, %fd548, %fd553, 0d3FE0000000000000;
	neg.f64 	%fd554, %fd22;
	fma.rn.f64 	%fd555, %fd22, 0dBFF71547652B82FE, 0d4338000000000000;
	{
	.reg .b32 %temp; 
	mov.b64 	{%r34, %temp}, %fd555;
	}
	mov.f64 	%fd556, 0dC338000000000000;
	add.rn.f64 	%fd557, %fd555, %fd556;
	fma.rn.f64 	%fd558, %fd557, 0dBFE62E42FEFA39EF, %fd554;
	fma.rn.f64 	%fd559, %fd557, 0dBC7ABC9E3B39803F, %fd558;
	fma.rn.f64 	%fd560, %fd559, 0d3E5ADE1569CE2BDF, 0d3E928AF3FCA213EA;
	fma.rn.f64 	%fd561, %fd560, %fd559, 0d3EC71DEE62401315;
	fma.rn.f64 	%fd562, %fd561, %fd559, 0d3EFA01997C89EB71;
	fma.rn.f64 	%fd563, %fd562, %fd559, 0d3F2A01A014761F65;
	fma.rn.f64 	%fd564, %fd563, %fd559, 0d3F56C16C1852B7AF;
	fma.rn.f64 	%fd565, %fd564, %fd559, 0d3F81111111122322;
	fma.rn.f64 	%fd566, %fd565, %fd559, 0d3FA55555555502A1;
	fma.rn.f64 	%fd567, %fd566, %fd559, 0d3FC5555555555511;
	fma.rn.f64 	%fd568, %fd567, %fd559, 0d3FE000000000000B;
	fma.rn.f64 	%fd569, %fd568, %fd559, 0d3FF0000000000000;
	fma.rn.f64 	%fd570, %fd569, %fd559, 0d3FF0000000000000;
	{
	.reg .b32 %temp; 
	mov.b64 	{%r35, %temp}, %fd570;
	}
	{
	.reg .b32 %temp; 
	mov.b64 	{%temp, %r36}, %fd570;
	}
	shl.b32 	%r448, %r34, 20;
	add.s32 	%r449, %r448, %r36;
	mov.b64 	%fd2604, {%r35, %r449};
	{
	.reg .b32 %temp; 
	mov.b64 	{%temp, %r450}, %fd554;
	}
	mov.b32 	%f29, %r450;
	abs.f32 	%f4, %f29;
	setp.lt.f32 	%p49, %f4, 0f4086232B;
	@%p49 bra 	$L__BB0_48;
	setp.ne.f64 	%p50, %fd21, 0d0000000000000000;
	mov.f64 	%fd571, 0d7FF0000000000000;
	sub.f64 	%fd572, %fd571, %fd22;
	selp.f64 	%fd2604, 0d0000000000000000, %fd572, %p50;
	setp.geu.f32 	%p51, %f4, 0f40874800;
	@%p51 bra 	$L__BB0_48;
	shr.u32 	%r451, %r34, 31;
	add.s32 	%r452, %r34, %r451;
	shr.s32 	%r453, %r452, 1;
	shl.b32 	%r454, %r453, 20;
	add.s32 	%r455, %r36, %r454;
	mov.b64 	%fd573, {%r35, %r455};
	sub.s32 	%r456, %r34, %r453;
	shl.b32 	%r457, %r456, 20;
	add.s32 	%r458, %r457, 1072693248;
	mov.b32 	%r459, 0;
	mov.b64 	%fd574, {%r459, %r458};
	mul.f64 	%fd2604, %fd574, %fd573;
$L__BB0_48:
	mul.f64 	%fd575, %fd22, %fd23;
	mul.f64 	%fd2605, %fd575, %fd2604;
	bra.uni 	$L__BB0_53;
$L__BB0_49:
	ld.param.u32 	%r1217, [_Z9RicianMLEPdS_S_S_S_S_S_S_S_PiS_S_S_S_S_S_S_S_S_S_S_S_S_S_S_S_S_S_S_S_S_S_S_PjS1_S1_S1_S1_PbS2_S2_S2_S2_S2_ddddjjjjjddjjjj_param_48];
	ld.global.u32 	%r473, [%rd18];
	add.s32 	%r474, %r473, 1;
	st.global.u32 	[%rd18], %r474;
	ld.global.f64 	%fd626, [%rd19];
	st.global.f64 	[%rd20], %fd626;
	mov.b64 	%rd258, 0;
	st.global.u64 	[%rd21], %rd258;
	ld.global.f64 	%fd627, [%rd15];
	mul.f64 	%fd628, %fd627, 0d3FE0000000000000;
	div.rn.f64 	%fd20, %fd628, %fd19;
	st.global.f64 	[%rd19], %fd20;
	ld.global.u32 	%r475, [%rd18];
	setp.ge.u32 	%p60, %r475, %r1217;
	@%p60 bra 	$L__BB0_51;
	ld.param.f64 	%fd2589, [_Z9RicianMLEPdS_S_S_S_S_S_S_S_PiS_S_S_S_S_S_S_S_S_S_S_S_S_S_S_S_S_S_S_S_S_S_S_PjS1_S1_S1_S1_PbS2_S2_S2_S2_S2_ddddjjjjjddjjjj_param_44];
	ld.global.f64 	%fd629, [%rd20];
	sub.f64 	%fd630, %fd20, %fd629;
	abs.f64 	%fd631, %fd630;
	setp.gt.f64 	%p61, %fd631, %fd2589;
	selp.u16 	%rs19, 1, 0, %p61;
	st.global.u8 	[%rd17], %rs19;
	@%p61 bra 	$L__BB0_49;
	bra.uni 	$L__BB0_63;
$L__BB0_51:
	mov.b16 	%rs18, 0;
	st.global.u8 	[%rd17], %rs18;
	bra.uni 	$L__BB0_63;
$L__BB0_52:
	mov.f64 	%fd535, 0d400E000000000000;
	div.rn.f64 	%fd536, %fd535, %fd22;
	fma.rn.f64 	%fd537, %fd536, 0dBF7134A34AC8503B, 0d3F924E3A4AA99C71;
	fma.rn.f64 	%fd538, %fd536, %fd537, 0dBF9DA5E2FE119350;
	fma.rn.f64 	%fd539, %fd536, %fd538, 0d3F9760A9381D27D9;
	fma.rn.f64 	%fd540, %fd536, %fd539, 0dBF852051AF1F3CDC;
	fma.rn.f64 	%fd541, %fd536, %fd540, 0d3F5AD64FD85A7496;
	fma.rn.f64 	%fd542, %fd536, %fd541, 0dBF6DA81156948C3F;
	fma.rn.f64 	%fd543, %fd536, %fd542, 0dBFA46B2ECD1CFEBE;
	fma.rn.f64 	%fd544, %fd536, %fd543, 0d3FD988453365DE00;
	sqrt.rn.f64 	%fd545, %fd22;
	rcp.rn.f64 	%fd546, %fd545;
	mul.f64 	%fd2605, %fd546, %fd544;
$L__BB0_53:
	setp.geu.f64 	%p52, %fd22, 0d400E000000000000;
	setp.lt.f64 	%p53, %fd21, 0d0000000000000000;
	neg.f64 	%fd576, %fd2605;
	selp.f64 	%fd31, %fd576, %fd2605, %p53;
	@%p52 bra 	$L__BB0_58;
	div.rn.f64 	%fd589, %fd21, 0d400E000000000000;
	mul.f64 	%fd590, %fd589, %fd589;
	fma.rn.f64 	%fd591, %fd590, 0d3F72C3D75AC54874, 0d3FA278A88849E5FD;
	fma.rn.f64 	%fd592, %fd590, %fd591, 0d3FD105B474E732AA;
	fma.rn.f64 	%fd593, %fd590, %fd592, 0d3FF34ED83FC7962C;
	fma.rn.f64 	%fd594, %fd590, %fd593, 0d4008B833B89430A4;
	fma.rn.f64 	%fd595, %fd590, %fd594, 0d400C1FFEE6248CA7;
	fma.rn.f64 	%fd32, %fd590, %fd595, 0d3FF0000000000000;
	neg.f64 	%fd596, %fd22;
	fma.rn.f64 	%fd597, %fd22, 0dBFF71547652B82FE, 0d4338000000000000;
	{
	.reg .b32 %temp; 
	mov.b64 	{%r37, %temp}, %fd597;
	}
	mov.f64 	%fd598, 0dC338000000000000;
	add.rn.f64 	%fd599, %fd597, %fd598;
	fma.rn.f64 	%fd600, %fd599, 0dBFE62E42FEFA39EF, %fd596;
	fma.rn.f64 	%fd601, %fd599, 0dBC7ABC9E3B39803F, %fd600;
	fma.rn.f64 	%fd602, %fd601, 0d3E5ADE1569CE2BDF, 0d3E928AF3FCA213EA;
	fma.rn.f64 	%fd603, %fd602, %fd601, 0d3EC71DEE62401315;
	fma.rn.f64 	%fd604, %fd603, %fd601, 0d3EFA01997C89EB71;
	fma.rn.f64 	%fd605, %fd604, %fd601, 0d3F2A01A014761F65;
	fma.rn.f64 	%fd606, %fd605, %fd601, 0d3F56C16C1852B7AF;
	fma.rn.f64 	%fd607, %fd606, %fd601, 0d3F81111111122322;
	fma.rn.f64 	%fd608, %fd607, %fd601, 0d3FA55555555502A1;
	fma.rn.f64 	%fd609, %fd608, %fd601, 0d3FC5555555555511;
	fma.rn.f64 	%fd610, %fd609, %fd601, 0d3FE000000000000B;
	fma.rn.f64 	%fd611, %fd610, %fd601, 0d3FF0000000000000;
	fma.rn.f64 	%fd612, %fd611, %fd601, 0d3FF0000000000000;
	{
	.reg .b32 %temp; 
	mov.b64 	{%r38, %temp}, %fd612;
	}
	{
	.reg .b32 %temp; 
	mov.b64 	{%temp, %r39}, %fd612;
	}
	shl.b32 	%r460, %r37, 20;
	add.s32 	%r461, %r460, %r39;
	mov.b64 	%fd2606, {%r38, %r461};
	{
	.reg .b32 %temp; 
	mov.b64 	{%temp, %r462}, %fd596;
	}
	mov.b32 	%f30, %r462;
	abs.f32 	%f5, %f30;
	setp.lt.f32 	%p54, %f5, 0f4086232B;
	@%p54 bra 	$L__BB0_57;
	setp.ne.f64 	%p55, %fd21, 0d0000000000000000;
	mov.f64 	%fd613, 0d7FF0000000000000;
	sub.f64 	%fd614, %fd613, %fd22;
	selp.f64 	%fd2606, 0d0000000000000000, %fd614, %p55;
	setp.geu.f32 	%p56, %f5, 0f40874800;
	@%p56 bra 	$L__BB0_57;
	shr.u32 	%r463, %r37, 31;
	add.s32 	%r464, %r37, %r463;
	shr.s32 	%r465, %r464, 1;
	shl.b32 	%r466, %r465, 20;
	add.s32 	%r467, %r39, %r466;
	mov.b64 	%fd615, {%r38, %r467};
	sub.s32 	%r468, %r37, %r465;
	shl.b32 	%r469, %r468, 20;
	add.s32 	%r470, %r469, 1072693248;
	mov.b32 	%r471, 0;
	mov.b64 	%fd616, {%r471, %r470};
	mul.f64 	%fd2606, %fd616, %fd615;
$L__BB0_57:
	mul.f64 	%fd2607, %fd32, %fd2606;
	bra.uni 	$L__BB0_59;
$L__BB0_58:
	mov.f64 	%fd577, 0d400E000000000000;
	div.rn.f64 	%fd578, %fd577, %fd22;
	sqrt.rn.f64 	%fd579, %fd22;
	rcp.rn.f64 	%fd580, %fd579;
	fma.rn.f64 	%fd581, %fd578, 0d3F70125EFD3B7F88, 0dBF90DF2BCA084C55;
	fma.rn.f64 	%fd582, %fd578, %fd581, 0d3F9AFCE6F0E55AE3;
	fma.rn.f64 	%fd583, %fd578, %fd582, 0dBF9512271EFDC716;
	fma.rn.f64 	%fd584, %fd578, %fd583, 0d3F82C3F38A50D154;
	fma.rn.f64 	%fd585, %fd578, %fd584, 0dBF59D0C14E13894A;
	fma.rn.f64 	%fd586, %fd578, %fd585, 0d3F6275482B92D5DB;
	fma.rn.f64 	%fd587, %fd578, %fd586, 0d3F8B35A5FF2D9D1C;
	fma.rn.f64 	%fd588, %fd578, %fd587, 0d3FD988453365DE00;
	mul.f64 	%fd2607, %fd580, %fd588;
$L__BB0_59:
	ld.param.u32 	%r1242, [_Z9RicianMLEPdS_S_S_S_S_S_S_S_PiS_S_S_S_S_S_S_S_S_S_S_S_S_S_S_S_S_S_S_S_S_S_S_PjS1_S1_S1_S1_PbS2_S2_S2_S2_S2_ddddjjjjjddjjjj_param_55];
	mul.f64 	%fd617, %fd21, %fd31;
	div.rn.f64 	%fd618, %fd617, %fd2607;
	ld.global.f64 	%fd619, [%rd21];
	add.f64 	%fd40, %fd619, %fd618;
	st.global.f64 	[%rd21], %fd40;
	add.s32 	%r1455, %r1455, 1;
	setp.ne.s32 	%p57, %r1455, %r1242;
	@%p57 bra 	$L__BB0_44;
	ld.param.u32 	%r1216, [_Z9RicianMLEPdS_S_S_S_S_S_S_S_PiS_S_S_S_S_S_S_S_S_S_S_S_S_S_S_S_S_S_S_S_S_S_S_PjS1_S1_S1_S1_PbS2_S2_S2_S2_S2_ddddjjjjjddjjjj_param_48];
	ld.global.f64 	%fd620, [%rd15];
	mul.f64 	%fd621, %fd620, 0d3FE0000000000000;
	add.f64 	%fd622, %fd40, %fd19;
	div.rn.f64 	%fd41, %fd621, %fd622;
	st.global.f64 	[%rd19], %fd41;
	ld.global.u32 	%r472, [%rd18];
	setp.ge.u32 	%p59, %r472, %r1216;
	mov.pred 	%p475, 0;
	@%p59 bra 	$L__BB0_62;
	ld.param.f64 	%fd2588, [_Z9RicianMLEPdS_S_S_S_S_S_S_S_PiS_S_S_S_S_S_S_S_S_S_S_S_S_S_S_S_S_S_S_S_S_S_S_PjS1_S1_S1_S1_PbS2_S2_S2_S2_S2_ddddjjjjjddjjjj_param_44];
	ld.global.f64 	%fd623, [%rd20];
	sub.f64 	%fd624, %fd41, %fd623;
	abs.f64 	%fd625, %fd624;
	setp.gt.f64 	%p475, %fd625, %fd2588;
$L__BB0_62:
	selp.u16 	%rs17, 1, 0, %p475;
	st.global.u8 	[%rd17], %rs17;
	@%p475 bra 	$L__BB0_43;
$L__BB0_63:
	ld.param.u32 	%r1382, [_Z9RicianMLEPdS_S_S_S_S_S_S_S_PiS_S_S_S_S_S_S_S_S_S_S_S_S_S_S_S_S_S_S_S_S_S_S_PjS1_S1_S1_S1_PbS2_S2_S2_S2_S2_ddddjjjjjddjjjj_param_57];
	ld.param.u32 	%r1326, [_Z9RicianMLEPdS_S_S_S_S_S_S_S_PiS_S_S_S_S_S_S_S_S_S_S_S_S_S_S_S_S_S_S_S_S_S_S_PjS1_S1_S1_S1_PbS2_S2_S2_S2_S2_ddddjjjjjddjjjj_param_56];
	ld.param.u32 	%r1243, [_Z9RicianMLEPdS_S_S_S_S_S_S_S_PiS_S_S_S_S_S_S_S_S_S_S_S_S_S_S_S_S_S_S_S_S_S_S_PjS1_S1_S1_S1_PbS2_S2_S2_S2_S2_ddddjjjjjddjjjj_param_55];
	ld.param.u64 	%rd1529, [_Z9RicianMLEPdS_S_S_S_S_S_S_S_PiS_S_S_S_S_S_S_S_S_S_S_S_S_S_S_S_S_S_S_S_S_S_S_PjS1_S1_S1_S1_PbS2_S2_S2_S2_S2_ddddjjjjjddjjjj_param_43];
	ld.param.u64 	%rd1528, [_Z9RicianMLEPdS_S_S_S_S_S_S_S_PiS_S_S_S_S_S_S_S_S_S_S_S_S_S_S_S_S_S_S_S_S_S_S_PjS1_S1_S1_S1_PbS2_S2_S2_S2_S2_ddddjjjjjddjjjj_param_42];
	ld.param.u64 	%rd1527, [_Z9RicianMLEPdS_S_S_S_S_S_S_S_PiS_S_S_S_S_S_S_S_S_S_S_S_S_S_S_S_S_S_S_S_S_S_S_PjS1_S1_S1_S1_PbS2_S2_S2_S2_S2_ddddjjjjjddjjjj_param_41];
	ld.param.u64 	%rd1526, [_Z9RicianMLEPdS_S_S_S_S_S_S_S_PiS_S_S_S_S_S_S_S_S_S_S_S_S_S_S_S_S_S_S_S_S_S_S_PjS1_S1_S1_S1_PbS2_S2_S2_S2_S2_ddddjjjjjddjjjj_param_40];
	ld.param.u64 	%rd1525, [_Z9RicianMLEPdS_S_S_S_S_S_S_S_PiS_S_S_S_S_S_S_S_S_S_S_S_S_S_S_S_S_S_S_S_S_S_S_PjS1_S1_S1_S1_PbS2_S2_S2_S2_S2_ddddjjjjjddjjjj_param_39];
	ld.param.u64 	%rd1523, [_Z9RicianMLEPdS_S_S_S_S_S_S_S_PiS_S_S_S_S_S_S_S_S_S_S_S_S_S_S_S_S_S_S_S_S_S_S_PjS1_S1_S1_S1_PbS2_S2_S2_S2_S2_ddddjjjjjddjjjj_param_37];
	ld.param.u64 	%rd1522, [_Z9RicianMLEPdS_S_S_S_S_S_S_S_PiS_S_S_S_S_S_S_S_S_S_S_S_S_S_S_S_S_S_S_S_S_S_S_PjS1_S1_S1_S1_PbS2_S2_S2_S2_S2_ddddjjjjjddjjjj_param_36];
	ld.param.u64 	%rd1521, [_Z9RicianMLEPdS_S_S_S_S_S_S_S_PiS_S_S_S_S_S_S_S_S_S_S_S_S_S_S_S_S_S_S_S_S_S_S_PjS1_S1_S1_S1_PbS2_S2_S2_S2_S2_ddddjjjjjddjjjj_param_35];
	ld.param.u64 	%rd1520, [_Z9RicianMLEPdS_S_S_S_S_S_S_S_PiS_S_S_S_S_S_S_S_S_S_S_S_S_S_S_S_S_S_S_S_S_S_S_PjS1_S1_S1_S1_PbS2_S2_S2_S2_S2_ddddjjjjjddjjjj_param_34];
	ld.param.u64 	%rd1518, [_Z9RicianMLEPdS_S_S_S_S_S_S_S_PiS_S_S_S_S_S_S_S_S_S_S_S_S_S_S_S_S_S_S_S_S_S_S_PjS1_S1_S1_S1_PbS2_S2_S2_S2_S2_ddddjjjjjddjjjj_param_32];
	ld.param.u64 	%rd1517, [_Z9RicianMLEPdS_S_S_S_S_S_S_S_PiS_S_S_S_S_S_S_S_S_S_S_S_S_S_S_S_S_S_S_S_S_S_S_PjS1_S1_S1_S1_PbS2_S2_S2_S2_S2_ddddjjjjjddjjjj_param_31];
	ld.param.u64 	%rd1516, [_Z9RicianMLEPdS_S_S_S_S_S_S_S_PiS_S_S_S_S_S_S_S_S_S_S_S_S_S_S_S_S_S_S_S_S_S_S_PjS1_S1_S1_S1_PbS2_S2_S2_S2_S2_ddddjjjjjddjjjj_param_30];
	ld.param.u64 	%rd1515, [_Z9RicianMLEPdS_S_S_S_S_S_S_S_PiS_S_S_S_S_S_S_S_S_S_S_S_S_S_S_S_S_S_S_S_S_S_S_PjS1_S1_S1_S1_PbS2_S2_S2_S2_S2_ddddjjjjjddjjjj_param_29];
	ld.param.u64 	%rd1514, [_Z9RicianMLEPdS_S_S_S_S_S_S_S_PiS_S_S_S_S_S_S_S_S_S_S_S_S_S_S_S_S_S_S_S_S_S_S_PjS1_S1_S1_S1_PbS2_S2_S2_S2_S2_ddddjjjjjddjjjj_param_28];
	ld.param.u64 	%rd1513, [_Z9RicianMLEPdS_S_S_S_S_S_S_S_PiS_S_S_S_S_S_S_S_S_S_S_S_S_S_S_S_S_S_S_S_S_S_S_PjS1_S1_S1_S1_PbS2_S2_S2_S2_S2_ddddjjjjjddjjjj_param_27];
	ld.param.u64 	%rd1512, [_Z9RicianMLEPdS_S_S_S_S_S_S_S_PiS_S_S_S_S_S_S_S_S_S_S_S_S_S_S_S_S_S_S_S_S_S_S_PjS1_S1_S1_S1_PbS2_S2_S2_S2_S2_ddddjjjjjddjjjj_param_26];
	ld.param.u64 	%rd1511, [_Z9RicianMLEPdS_S_S_S_S_S_S_S_PiS_S_S_S_S_S_S_S_S_S_S_S_S_S_S_S_S_S_S_S_S_S_S_PjS1_S1_S1_S1_PbS2_S2_S2_S2_S2_ddddjjjjjddjjjj_param_25];
	ld.param.u64 	%rd1509, [_Z9RicianMLEPdS_S_S_S_S_S_S_S_PiS_S_S_S_S_S_S_S_S_S_S_S_S_S_S_S_S_S_S_S_S_S_S_PjS1_S1_S1_S1_PbS2_S2_S2_S2_S2_ddddjjjjjddjjjj_param_23];
	ld.param.u64 	%rd1507, [_Z9RicianMLEPdS_S_S_S_S_S_S_S_PiS_S_S_S_S_S_S_S_S_S_S_S_S_S_S_S_S_S_S_S_S_S_S_PjS1_S1_S1_S1_PbS2_S2_S2_S2_S2_ddddjjjjjddjjjj_param_21];
	ld.param.u64 	%rd1505, [_Z9RicianMLEPdS_S_S_S_S_S_S_S_PiS_S_S_S_S_S_S_S_S_S_S_S_S_S_S_S_S_S_S_S_S_S_S_PjS1_S1_S1_S1_PbS2_S2_S2_S2_S2_ddddjjjjjddjjjj_param_19];
	ld.param.u64 	%rd1490, [_Z9RicianMLEPdS_S_S_S_S_S_S_S_PiS_S_S_S_S_S_S_S_S_S_S_S_S_S_S_S_S_S_S_S_S_S_S_PjS1_S1_S1_S1_PbS2_S2_S2_S2_S2_ddddjjjjjddjjjj_param_13];
	ld.param.u64 	%rd1461, [_Z9RicianMLEPdS_S_S_S_S_S_S_S_PiS_S_S_S_S_S_S_S_S_S_S_S_S_S_S_S_S_S_S_S_S_S_S_PjS1_S1_S1_S1_PbS2_S2_S2_S2_S2_ddddjjjjjddjjjj_param_0];
	cvta.to.global.u64 	%rd259, %rd1525;
	add.s64 	%rd23, %rd259, %rd7;
	mov.b16 	%rs20, 1;
	st.global.u8 	[%rd23], %rs20;
	cvta.to.global.u64 	%rd260, %rd1520;
	add.s64 	%rd24, %rd260, %rd246;
	cvta.to.global.u64 	%rd262, %rd1509;
	shl.b64 	%rd263, %rd7, 3;
	add.s64 	%rd25, %rd262, %rd263;
	cvt.u64.u32 	%rd264, %r1326;
	mul.lo.s64 	%rd26, %rd7, %rd264;
	cvt.u64.u32 	%rd265, %r1243;
	mul.lo.s64 	%rd27, %rd7, %rd265;
	cvta.to.global.u64 	%rd266, %rd1461;
	shl.b64 	%rd267, %rd26, 3;
	add.s64 	%rd28, %rd266, %rd267;
	mov.b32 	%r476, 1127219200;
	mov.b32 	%r477, -2147483648;
	mov.b64 	%fd42, {%r477, %r476};
	cvta.to.global.u64 	%rd268, %rd1526;
	add.s64 	%rd29, %rd268, %rd7;
	cvta.to.global.u64 	%rd269, %rd1521;
	add.s64 	%rd30, %rd269, %rd246;
	cvta.to.global.u64 	%rd270, %rd1507;
	add.s64 	%rd31, %rd270, %rd263;
	cvta.to.global.u64 	%rd271, %rd1529;
	add.s64 	%rd32, %rd271, %rd7;
	cvta.to.global.u64 	%rd272, %rd1505;
	add.s64 	%rd33, %rd272, %rd263;
	cvta.to.global.u64 	%rd273, %rd1490;
	shl.b64 	%rd274, %rd27, 3;
	add.s64 	%rd34, %rd273, %rd274;
	cvta.to.global.u64 	%rd275, %rd1511;
	add.s64 	%rd35, %rd275, %rd263;
	cvta.to.global.u64 	%rd276, %rd1512;
	add.s64 	%rd36, %rd276, %rd263;
	cvta.to.global.u64 	%rd277, %rd1513;
	add.s64 	%rd37, %rd277, %rd263;
	cvt.u64.u32 	%rd278, %r1382;
	mul.lo.s64 	%rd38, %rd7, %rd278;
	mul.lo.s64 	%rd39, %rd38, %rd278;
	cvta.to.global.u64 	%rd279, %rd1527;
	add.s64 	%rd40, %rd279, %rd7;
	cvta.to.global.u64 	%rd280, %rd1522;
	add.s64 	%rd41, %rd280, %rd246;
	cvta.to.global.u64 	%rd281, %rd1514;
	add.s64 	%rd42, %rd281, %rd263;
	cvta.to.global.u64 	%rd282, %rd1523;
	add.s64 	%rd43, %rd282, %rd246;
	cvta.to.global.u64 	%rd283, %rd1528;
	add.s64 	%rd44, %rd283, %rd7;
	cvta.to.global.u64 	%rd284, %rd1515;
	add.s64 	%rd45, %rd284, %rd263;
	cvta.to.global.u64 	%rd285, %rd1516;
	add.s64 	%rd46, %rd285, %rd263;
	cvta.to.global.u64 	%rd286, %rd1517;
	add.s64 	%rd47, %rd286, %rd263;
	cvta.to.global.u64 	%rd287, %rd1518;
	add.s64 	%rd48, %rd287, %rd263;
	add.s32 	%r41, %r1326, -2;
	add.s32 	%r478, %r1326, 7;
	and.b32  	%r479, %r478, 7;
	add.s32 	%r42, %r479, -1;
	add.s32 	%r480, %r1326, 3;
	and.b32  	%r481, %r480, 3;
	add.s32 	%r43, %r481, -1;
	and.b32  	%r44, %r478, 3;
	and.b32  	%r45, %r480, 1;
$L__BB0_64:
	ld.param.u32 	%r1327, [_Z9RicianMLEPdS_S_S_S_S_S_S_S_PiS_S_S_S_S_S_S_S_S_S_S_S_S_S_S_S_S_S_S_S_S_S_S_PjS1_S1_S1_S1_PbS2_S2_S2_S2_S2_ddddjjjjjddjjjj_param_56];
	setp.eq.s32 	%p62, %r1327, 0;
	ld.global.u32 	%r482, [%rd24];
	add.s32 	%r483, %r482, 1;
	st.global.u32 	[%rd24], %r483;
	ld.global.f64 	%fd632, [%rd19];
	st.global.f64 	[%rd25], %fd632;
	@%p62 bra 	$L__BB0_78;
	ld.param.u32 	%r1328, [_Z9RicianMLEPdS_S_S_S_S_S_S_S_PiS_S_S_S_S_S_S_S_S_S_S_S_S_S_S_S_S_S_S_S_S_S_S_PjS1_S1_S1_S1_PbS2_S2_S2_S2_S2_ddddjjjjjddjjjj_param_56];
	add.s32 	%r485, %r1328, -1;
	setp.lt.u32 	%p63, %r485, 15;
	mov.b32 	%r1458, 0;
	@%p63 bra 	$L__BB0_68;
	ld.param.u32 	%r1329, [_Z9RicianMLEPdS_S_S_S_S_S_S_S_PiS_S_S_S_S_S_S_S_S_S_S_S_S_S_S_S_S_S_S_S_S_S_S_PjS1_S1_S1_S1_PbS2_S2_S2_S2_S2_ddddjjjjjddjjjj_param_56];
	ld.param.u64 	%rd1471, [_Z9RicianMLEPdS_S_S_S_S_S_S_S_PiS_S_S_S_S_S_S_S_S_S_S_S_S_S_S_S_S_S_S_S_S_S_S_PjS1_S1_S1_S1_PbS2_S2_S2_S2_S2_ddddjjjjjddjjjj_param_10];
	ld.param.u64 	%rd1462, [_Z9RicianMLEPdS_S_S_S_S_S_S_S_PiS_S_S_S_S_S_S_S_S_S_S_S_S_S_S_S_S_S_S_S_S_S_S_PjS1_S1_S1_S1_PbS2_S2_S2_S2_S2_ddddjjjjjddjjjj_param_0];
	cvta.to.global.u64 	%rd288, %rd1462;
	shl.b64 	%rd289, %rd26, 3;
	add.s64 	%rd290, %rd289, 64;
	add.s64 	%rd1531, %rd288, %rd290;
	and.b32  	%r486, %r1329, -16;
	neg.s32 	%r1456, %r486;
	cvta.to.global.u64 	%rd291, %rd1471;
	add.s64 	%rd1532, %rd291, %rd290;
$L__BB0_67:
	.pragma "nounroll";
	ld.param.u32 	%r1330, [_Z9RicianMLEPdS_S_S_S_S_S_S_S_PiS_S_S_S_S_S_S_S_S_S_S_S_S_S_S_S_S_S_S_S_S_S_S_PjS1_S1_S1_S1_PbS2_S2_S2_S2_S2_ddddjjjjjddjjjj_param_56];
	and.b32  	%r1458, %r1330, -16;
	ld.global.f64 	%fd633, [%rd1531+-64];
	st.global.f64 	[%rd1532+-64], %fd633;
	ld.global.f64 	%fd634, [%rd1531+-56];
	st.global.f64 	[%rd1532+-56], %fd634;
	ld.global.f64 	%fd635, [%rd1531+-48];
	st.global.f64 	[%rd1532+-48], %fd635;
	ld.global.f64 	%fd636, [%rd1531+-40];
	st.global.f64 	[%rd1532+-40], %fd636;
	ld.global.f64 	%fd637, [%rd1531+-32];
	st.global.f64 	[%rd1532+-32], %fd637;
	ld.global.f64 	%fd638, [%rd1531+-24];
	st.global.f64 	[%rd1532+-24], %fd638;
	ld.global.f64 	%fd639, [%rd1531+-16];
	st.global.f64 	[%rd1532+-16], %fd639;
	ld.global.f64 	%fd640, [%rd1531+-8];
	st.global.f64 	[%rd1532+-8], %fd640;
	ld.global.f64 	%fd641, [%rd1531];
	st.global.f64 	[%rd1532], %fd641;
	ld.global.f64 	%fd642, [%rd1531+8];
	st.global.f64 	[%rd1532+8], %fd642;
	ld.global.f64 	%fd643, [%rd1531+16];
	st.global.f64 	[%rd1532+16], %fd643;
	ld.global.f64 	%fd644, [%rd1531+24];
	st.global.f64 	[%rd1532+24], %fd644;
	ld.global.f64 	%fd645, [%rd1531+32];
	st.global.f64 	[%rd1532+32], %fd645;
	ld.global.f64 	%fd646, [%rd1531+40];
	st.global.f64 	[%rd1532+40], %fd646;
	ld.global.f64 	%fd647, [%rd1531+48];
	st.global.f64 	[%rd1532+48], %fd647;
	ld.global.f64 	%fd648, [%rd1531+56];
	st.global.f64 	[%rd1532+56], %fd648;
	add.s32 	%r1456, %r1456, 16;
	add.s64 	%rd1532, %rd1532, 128;
	add.s64 	%rd1531, %rd1531, 128;
	setp.ne.s32 	%p64, %r1456, 0;
	@%p64 bra 	$L__BB0_67;
$L__BB0_68:
	ld.param.u32 	%r1331, [_Z9RicianMLEPdS_S_S_S_S_S_S_S_PiS_S_S_S_S_S_S_S_S_S_S_S_S_S_S_S_S_S_S_S_S_S_S_PjS1_S1_S1_S1_PbS2_S2_S2_S2_S2_ddddjjjjjddjjjj_param_56];
	and.b32  	%r487, %r1331, 15;
	setp.eq.s32 	%p65, %r487, 0;
	@%p65 bra 	$L__BB0_78;
	ld.param.u32 	%r1332, [_Z9RicianMLEPdS_S_S_S_S_S_S_S_PiS_S_S_S_S_S_S_S_S_S_S_S_S_S_S_S_S_S_S_S_S_S_S_PjS1_S1_S1_S1_PbS2_S2_S2_S2_S2_ddddjjjjjddjjjj_param_56];
	and.b32  	%r488, %r1332, 15;
	add.s32 	%r489, %r488, -1;
	setp.lt.u32 	%p66, %r489, 7;
	@%p66 bra 	$L__BB0_71;
	ld.param.u64 	%rd1472, [_Z9RicianMLEPdS_S_S_S_S_S_S_S_PiS_S_S_S_S_S_S_S_S_S_S_S_S_S_S_S_S_S_S_S_S_S_S_PjS1_S1_S1_S1_PbS2_S2_S2_S2_S2_ddddjjjjjddjjjj_param_10];
	cvt.u64.u32 	%rd292, %r1458;
	add.s64 	%rd293, %rd26, %rd292;
	mul.wide.u32 	%rd294, %r1458, 8;
	add.s64 	%rd295, %rd28, %rd294;
	ld.global.f64 	%fd649, [%rd295];
	cvta.to.global.u64 	%rd296, %rd1472;
	shl.b64 	%rd297, %rd293, 3;
	add.s64 	%rd298, %rd296, %rd297;
	st.global.f64 	[%rd298], %fd649;
	ld.global.f64 	%fd650, [%rd295+8];
	st.global.f64 	[%rd298+8], %fd650;
	ld.global.f64 	%fd651, [%rd295+16];
	st.global.f64 	[%rd298+16], %fd651;
	ld.global.f64 	%fd652, [%rd295+24];
	st.global.f64 	[%rd298+24], %fd652;
	ld.global.f64 	%fd653, [%rd295+32];
	st.global.f64 	[%rd298+32], %fd653;
	ld.global.f64 	%fd654, [%rd295+40];
	st.global.f64 	[%rd298+40], %fd654;
	ld.global.f64 	%fd655, [%rd295+48];
	st.global.f64 	[%rd298+48], %fd655;
	ld.global.f64 	%fd656, [%rd295+56];
	st.global.f64 	[%rd298+56], %fd656;
	add.s32 	%r1458, %r1458, 8;
$L__BB0_71:
	ld.param.u32 	%r1333, [_Z9RicianMLEPdS_S_S_S_S_S_S_S_PiS_S_S_S_S_S_S_S_S_S_S_S_S_S_S_S_S_S_S_S_S_S_S_PjS1_S1_S1_S1_PbS2_S2_S2_S2_S2_ddddjjjjjddjjjj_param_56];
	and.b32  	%r490, %r1333, 7;
	setp.eq.s32 	%p67, %r490, 0;
	@%p67 bra 	$L__BB0_78;
	ld.param.u32 	%r1334, [_Z9RicianMLEPdS_S_S_S_S_S_S_S_PiS_S_S_S_S_S_S_S_S_S_S_S_S_S_S_S_S_S_S_S_S_S_S_PjS1_S1_S1_S1_PbS2_S2_S2_S2_S2_ddddjjjjjddjjjj_param_56];
	and.b32  	%r491, %r1334, 7;
	add.s32 	%r492, %r491, -1;
	setp.lt.u32 	%p68, %r492, 3;
	@%p68 bra 	$L__BB0_74;
	ld.param.u64 	%rd1473, [_Z9RicianMLEPdS_S_S_S_S_S_S_S_PiS_S_S_S_S_S_S_S_S_S_S_S_S_S_S_S_S_S_S_S_S_S_S_PjS1_S1_S1_S1_PbS2_S2_S2_S2_S2_ddddjjjjjddjjjj_param_10];
	cvt.u64.u32 	%rd299, %r1458;
	add.s64 	%rd300, %rd26, %rd299;
	mul.wide.u32 	%rd301, %r1458, 8;
	add.s64 	%rd302, %rd28, %rd301;
	ld.global.f64 	%fd657, [%rd302];
	cvta.to.global.u64 	%rd303, %rd1473;
	shl.b64 	%rd304, %rd300, 3;
	add.s64 	%rd305, %rd303, %rd304;
	st.global.f64 	[%rd305], %fd657;
	ld.global.f64 	%fd658, [%rd302+8];
	st.global.f64 	[%rd305+8], %fd658;
	ld.global.f64 	%fd659, [%rd302+16];
	st.global.f64 	[%rd305+16], %fd659;
	ld.global.f64 	%fd660, [%rd302+24];
	st.global.f64 	[%rd305+24], %fd660;
	add.s32 	%r1458, %r1458, 4;
$L__BB0_74:
	ld.param.u32 	%r1335, [_Z9RicianMLEPdS_S_S_S_S_S_S_S_PiS_S_S_S_S_S_S_S_S_S_S_S_S_S_S_S_S_S_S_S_S_S_S_PjS1_S1_S1_S1_PbS2_S2_S2_S2_S2_ddddjjjjjddjjjj_param_56];
	and.b32  	%r493, %r1335, 3;
	setp.eq.s32 	%p69, %r493, 0;
	@%p69 bra 	$L__BB0_78;
	ld.param.u32 	%r1336, [_Z9RicianMLEPdS_S_S_S_S_S_S_S_PiS_S_S_S_S_S_S_S_S_S_S_S_S_S_S_S_S_S_S_S_S_S_S_PjS1_S1_S1_S1_PbS2_S2_S2_S2_S2_ddddjjjjjddjjjj_param_56];
	ld.param.u64 	%rd1474, [_Z9RicianMLEPdS_S_S_S_S_S_S_S_PiS_S_S_S_S_S_S_S_S_S_S_S_S_S_S_S_S_S_S_S_S_S_S_PjS1_S1_S1_S1_PbS2_S2_S2_S2_S2_ddddjjjjjddjjjj_param_10];
	and.b32  	%r494, %r1336, 3;
	setp.eq.s32 	%p70, %r494, 1;
	cvt.u64.u32 	%rd306, %r1458;
	add.s64 	%rd307, %rd26, %rd306;
	mul.wide.u32 	%rd308, %r1458, 8;
	add.s64 	%rd55, %rd28, %rd308;
	ld.global.f64 	%fd661, [%rd55];
	cvta.to.global.u64 	%rd309, %rd1474;
	shl.b64 	%rd310, %rd307, 3;
	add.s64 	%rd56, %rd309, %rd310;
	st.global.f64 	[%rd56], %fd661;
	@%p70 bra 	$L__BB0_78;
	ld.param.u32 	%r1337, [_Z9RicianMLEPdS_S_S_S_S_S_S_S_PiS_S_S_S_S_S_S_S_S_S_S_S_S_S_S_S_S_S_S_S_S_S_S_PjS1_S1_S1_S1_PbS2_S2_S2_S2_S2_ddddjjjjjddjjjj_param_56];
	and.b32  	%r495, %r1337, 3;
	setp.eq.s32 	%p71, %r495, 2;
	ld.global.f64 	%fd662, [%rd55+8];
	st.global.f64 	[%rd56+8], %fd662;
	@%p71 bra 	$L__BB0_78;
	ld.global.f64 	%fd663, [%rd55+16];
	st.global.f64 	[%rd56+16], %fd663;
$L__BB0_78:
	ld.param.u32 	%r1244, [_Z9RicianMLEPdS_S_S_S_S_S_S_S_PiS_S_S_S_S_S_S_S_S_S_S_S_S_S_S_S_S_S_S_S_S_S_S_PjS1_S1_S1_S1_PbS2_S2_S2_S2_S2_ddddjjjjjddjjjj_param_55];
	ld.param.u64 	%rd1502, [_Z9RicianMLEPdS_S_S_S_S_S_S_S_PiS_S_S_S_S_S_S_S_S_S_S_S_S_S_S_S_S_S_S_S_S_S_S_PjS1_S1_S1_S1_PbS2_S2_S2_S2_S2_ddddjjjjjddjjjj_param_17];
	ld.param.u64 	%rd1464, [_Z9RicianMLEPdS_S_S_S_S_S_S_S_PiS_S_S_S_S_S_S_S_S_S_S_S_S_S_S_S_S_S_S_S_S_S_S_PjS1_S1_S1_S1_PbS2_S2_S2_S2_S2_ddddjjjjjddjjjj_param_2];
	cvta.to.global.u64 	%rd57, %rd1464;
	cvta.to.global.u64 	%rd58, %rd1502;
	setp.eq.s32 	%p72, %r1244, 0;
	mov.b64 	%rd311, 0;
	st.global.u64 	[%rd15], %rd311;
	mov.f64 	%fd2616, 0d0000000000000000;
	@%p72 bra 	$L__BB0_100;
	mov.b32 	%r1460, 0;
$L__BB0_80:
	ld.param.u32 	%r1338, [_Z9RicianMLEPdS_S_S_S_S_S_S_S_PiS_S_S_S_S_S_S_S_S_S_S_S_S_S_S_S_S_S_S_S_S_S_S_PjS1_S1_S1_S1_PbS2_S2_S2_S2_S2_ddddjjjjjddjjjj_param_56];
	ld.param.u64 	%rd1484, [_Z9RicianMLEPdS_S_S_S_S_S_S_S_PiS_S_S_S_S_S_S_S_S_S_S_S_S_S_S_S_S_S_S_S_S_S_S_PjS1_S1_S1_S1_PbS2_S2_S2_S2_S2_ddddjjjjjddjjjj_param_12];
	setp.lt.u32 	%p73, %r1338, 2;
	cvt.u64.u32 	%rd312, %r1460;
	add.s64 	%rd313, %rd27, %rd312;
	cvta.to.global.u64 	%rd314, %rd1484;
	shl.b64 	%rd315, %rd313, 3;
	add.s64 	%rd59, %rd314, %rd315;
	mov.b64 	%rd316, 0;
	st.global.u64 	[%rd59], %rd316;
	mov.f64 	%fd2612, 0d0000000000000000;
	@%p73 bra 	$L__BB0_92;
	setp.lt.u32 	%p74, %r41, 7;
	mov.b32 	%r1463, 1;
	mov.f64 	%fd2612, 0d0000000000000000;
	@%p74 bra 	$L__BB0_84;
	mov.b32 	%r1461, 1;
	mov.f64 	%fd2612, 0d0000000000000000;
$L__BB0_83:
	.pragma "nounroll";
	ld.param.u32 	%r1339, [_Z9RicianMLEPdS_S_S_S_S_S_S_S_PiS_S_S_S_S_S_S_S_S_S_S_S_S_S_S_S_S_S_S_S_S_S_S_PjS1_S1_S1_S1_PbS2_S2_S2_S2_S2_ddddjjjjjddjjjj_param_56];
	ld.param.u32 	%r1245, [_Z9RicianMLEPdS_S_S_S_S_S_S_S_PiS_S_S_S_S_S_S_S_S_S_S_S_S_S_S_S_S_S_S_S_S_S_S_PjS1_S1_S1_S1_PbS2_S2_S2_S2_S2_ddddjjjjjddjjjj_param_55];
	mad.lo.s32 	%r499, %r1461, %r1245, %r1460;
	mul.wide.u32 	%rd317, %r499, 8;
	add.s64 	%rd318, %rd57, %rd317;
	ld.global.f64 	%fd668, [%rd318];
	mul.wide.u32 	%rd319, %r1461, 8;
	add.s64 	%rd320, %rd28, %rd319;
	ld.global.f64 	%fd669, [%rd320];
	fma.rn.f64 	%fd670, %fd668, %fd669, %fd2612;
	st.global.f64 	[%rd59], %fd670;
	add.s32 	%r500, %r499, %r1245;
	mul.wide.u32 	%rd321, %r500, 8;
	add.s64 	%rd322, %rd57, %rd321;
	ld.global.f64 	%fd671, [%rd322];
	ld.global.f64 	%fd672, [%rd320+8];
	fma.rn.f64 	%fd673, %fd671, %fd672, %fd670;
	st.global.f64 	[%rd59], %fd673;
	add.s32 	%r501, %r500, %r1245;
	mul.wide.u32 	%rd323, %r501, 8;
	add.s64 	%rd324, %rd57, %rd323;
	ld.global.f64 	%fd674, [%rd324];
	ld.global.f64 	%fd675, [%rd320+16];
	fma.rn.f64 	%fd676, %fd674, %fd675, %fd673;
	st.global.f64 	[%rd59], %fd676;
	add.s32 	%r502, %r501, %r1245;
	mul.wide.u32 	%rd325, %r502, 8;
	add.s64 	%rd326, %rd57, %rd325;
	ld.global.f64 	%fd677, [%rd326];
	ld.global.f64 	%fd678, [%rd320+24];
	fma.rn.f64 	%fd679, %fd677, %fd678, %fd676;
	st.global.f64 	[%rd59], %fd679;
	add.s32 	%r503, %r502, %r1245;
	mul.wide.u32 	%rd327, %r503, 8;
	add.s64 	%rd328, %rd57, %rd327;
	ld.global.f64 	%fd680, [%rd328];
	ld.global.f64 	%fd681, [%rd320+32];
	fma.rn.f64 	%fd682, %fd680, %fd681, %fd679;
	st.global.f64 	[%rd59], %fd682;
	add.s32 	%r504, %r503, %r1245;
	mul.wide.u32 	%rd329, %r504, 8;
	add.s64 	%rd330, %rd57, %rd329;
	ld.global.f64 	%fd683, [%rd330];
	ld.global.f64 	%fd684, [%rd320+40];
	fma.rn.f64 	%fd685, %fd683, %fd684, %fd682;
	st.global.f64 	[%rd59], %fd685;
	add.s32 	%r505, %r504, %r1245;
	mul.wide.u32 	%rd331, %r505, 8;
	add.s64 	%rd332, %rd57, %rd331;
	ld.global.f64 	%fd686, [%rd332];
	ld.global.f64 	%fd687, [%rd320+48];
	fma.rn.f64 	%fd688, %fd686, %fd687, %fd685;
	st.global.f64 	[%rd59], %fd688;
	add.s32 	%r506, %r505, %r1245;
	mul.wide.u32 	%rd333, %r506, 8;
	add.s64 	%rd334, %rd57, %rd333;
	ld.global.f64 	%fd689, [%rd334];
	ld.global.f64 	%fd690, [%rd320+56];
	fma.rn.f64 	%fd2612, %fd689, %fd690, %fd688;
	st.global.f64 	[%rd59], %fd2612;
	add.s32 	%r1463, %r1461, 8;
	add.s32 	%r507, %r1461, 7;
	add.s32 	%r508, %r1339, -1;
	and.b32  	%r509, %r508, -8;
	setp.ne.s32 	%p75, %r507, %r509;
	mov.u32 	%r1461, %r1463;
	@%p75 bra 	$L__BB0_83;
$L__BB0_84:
	ld.param.u32 	%r1340, [_Z9RicianMLEPdS_S_S_S_S_S_S_S_PiS_S_S_S_S_S_S_S_S_S_S_S_S_S_S_S_S_S_S_S_S_S_S_PjS1_S1_S1_S1_PbS2_S2_S2_S2_S2_ddddjjjjjddjjjj_param_56];
	add.s32 	%r510, %r1340, -1;
	and.b32  	%r511, %r510, 7;
	setp.eq.s32 	%p76, %r511, 0;
	@%p76 bra 	$L__BB0_92;
	setp.lt.u32 	%p77, %r42, 3;
	@%p77 bra 	$L__BB0_87;
	ld.param.u32 	%r1246, [_Z9RicianMLEPdS_S_S_S_S_S_S_S_PiS_S_S_S_S_S_S_S_S_S_S_S_S_S_S_S_S_S_S_S_S_S_S_PjS1_S1_S1_S1_PbS2_S2_S2_S2_S2_ddddjjjjjddjjjj_param_55];
	mad.lo.s32 	%r512, %r1463, %r1246, %r1460;
	mul.wide.u32 	%rd335, %r512, 8;
	add.s64 	%rd336, %rd57, %rd335;
	ld.global.f64 	%fd691, [%rd336];
	mul.wide.u32 	%rd337, %r1463, 8;
	add.s64 	%rd338, %rd28, %rd337;
	ld.global.f64 	%fd692, [%rd338];
	fma.rn.f64 	%fd693, %fd691, %fd692, %fd2612;
	st.global.f64 	[%rd59], %fd693;
	add.s32 	%r513, %r512, %r1246;
	mul.wide.u32 	%rd339, %r513, 8;
	add.s64 	%rd340, %rd57, %rd339;
	ld.global.f64 	%fd694, [%rd340];
	ld.global.f64 	%fd695, [%rd338+8];
	fma.rn.f64 	%fd696, %fd694, %fd695, %fd693;
	st.global.f64 	[%rd59], %fd696;
	add.s32 	%r514, %r513, %r1246;
	mul.wide.u32 	%rd341, %r514, 8;
	add.s64 	%rd342, %rd57, %rd341;
	ld.global.f64 	%fd697, [%rd342];
	ld.global.f64 	%fd698, [%rd338+16];
	fma.rn.f64 	%fd699, %fd697, %fd698, %fd696;
	st.global.f64 	[%rd59], %fd699;
	add.s32 	%r515, %r514, %r1246;
	mul.wide.u32 	%rd343, %r515, 8;
	add.s64 	%rd344, %rd57, %rd343;
	ld.global.f64 	%fd700, [%rd344];
	ld.global.f64 	%fd701, [%rd338+24];
	fma.rn.f64 	%fd2612, %fd700, %fd701, %fd699;
	st.global.f64 	[%rd59], %fd2612;
	add.s32 	%r1463, %r1463, 4;
$L__BB0_87:
	setp.eq.s32 	%p78, %r44, 0;
	@%p78 bra 	$L__BB0_92;
	setp.eq.s32 	%p79, %r43, 0;
	@%p79 bra 	$L__BB0_90;
	ld.param.u32 	%r1247, [_Z9RicianMLEPdS_S_S_S_S_S_S_S_PiS_S_S_S_S_S_S_S_S_S_S_S_S_S_S_S_S_S_S_S_S_S_S_PjS1_S1_S1_S1_PbS2_S2_S2_S2_S2_ddddjjjjjddjjjj_param_55];
	mad.lo.s32 	%r516, %r1463, %r1247, %r1460;
	mul.wide.u32 	%rd345, %r516, 8;
	add.s64 	%rd346, %rd57, %rd345;
	ld.global.f64 	%fd702, [%rd346];
	mul.wide.u32 	%rd347, %r1463, 8;
	add.s64 	%rd348, %rd28, %rd347;
	ld.global.f64 	%fd703, [%rd348];
	fma.rn.f64 	%fd704, %fd702, %fd703, %fd2612;
	st.global.f64 	[%rd59], %fd704;
	add.s32 	%r517, %r516, %r1247;
	mul.wide.u32 	%rd349, %r517, 8;
	add.s64 	%rd350, %rd57, %rd349;
	ld.global.f64 	%fd705, [%rd350];
	ld.global.f64 	%fd706, [%rd348+8];
	fma.rn.f64 	%fd2612, %fd705, %fd706, %fd704;
	st.global.f64 	[%rd59], %fd2612;
	add.s32 	%r1463, %r1463, 2;
$L__BB0_90:
	setp.eq.s32 	%p80, %r45, 0;
	@%p80 bra 	$L__BB0_92;
	ld.param.u32 	%r1248, [_Z9RicianMLEPdS_S_S_S_S_S_S_S_PiS_S_S_S_S_S_S_S_S_S_S_S_S_S_S_S_S_S_S_S_S_S_S_PjS1_S1_S1_S1_PbS2_S2_S2_S2_S2_ddddjjjjjddjjjj_param_55];
	mad.lo.s32 	%r518, %r1463, %r1248, %r1460;
	mul.wide.u32 	%rd351, %r518, 8;
	add.s64 	%rd352, %rd57, %rd351;
	ld.global.f64 	%fd707, [%rd352];
	mul.wide.u32 	%rd353, %r1463, 8;
	add.s64 	%rd354, %rd28, %rd353;
	ld.global.f64 	%fd708, [%rd354];
	fma.rn.f64 	%fd2612, %fd707, %fd708, %fd2612;
$L__BB0_92:
	fma.rn.f64 	%fd709, %fd2612, 0d3FF71547652B82FE, 0d4338000000000000;
	{
	.reg .b32 %temp; 
	mov.b64 	{%r63, %temp}, %fd709;
	}
	mov.f64 	%fd710, 0dC338000000000000;
	add.rn.f64 	%fd711, %fd709, %fd710;
	fma.rn.f64 	%fd712, %fd711, 0dBFE62E42FEFA39EF, %fd2612;
	fma.rn.f64 	%fd713, %fd711, 0dBC7ABC9E3B39803F, %fd712;
	fma.rn.f64 	%fd714, %fd713, 0d3E5ADE1569CE2BDF, 0d3E928AF3FCA213EA;
	fma.rn.f64 	%fd715, %fd714, %fd713, 0d3EC71DEE62401315;
	fma.rn.f64 	%fd716, %fd715, %fd713, 0d3EFA01997C89EB71;
	fma.rn.f64 	%fd717, %fd716, %fd713, 0d3F2A01A014761F65;
	fma.rn.f64 	%fd718, %fd717, %fd713, 0d3F56C16C1852B7AF;
	fma.rn.f64 	%fd719, %fd718, %fd713, 0d3F81111111122322;
	fma.rn.f64 	%fd720, %fd719, %fd713, 0d3FA55555555502A1;
	fma.rn.f64 	%fd721, %fd720, %fd713, 0d3FC5555555555511;
	fma.rn.f64 	%fd722, %fd721, %fd713, 0d3FE000000000000B;
	fma.rn.f64 	%fd723, %fd722, %fd713, 0d3FF0000000000000;
	fma.rn.f64 	%fd724, %fd723, %fd713, 0d3FF0000000000000;
	{
	.reg .b32 %temp; 
	mov.b64 	{%r64, %temp}, %fd724;
	}
	{
	.reg .b32 %temp; 
	mov.b64 	{%temp, %r65}, %fd724;
	}
	shl.b32 	%r519, %r63, 20;
	add.s32 	%r520, %r519, %r65;
	mov.b64 	%fd2613, {%r64, %r520};
	{
	.reg .b32 %temp; 
	mov.b64 	{%temp, %r521}, %fd2612;
	}
	mov.b32 	%f31, %r521;
	abs.f32 	%f6, %f31;
	setp.lt.f32 	%p81, %f6, 0f4086232B;
	@%p81 bra 	$L__BB0_95;
	setp.lt.f64 	%p82, %fd2612, 0d0000000000000000;
	add.f64 	%fd725, %fd2612, 0d7FF0000000000000;
	selp.f64 	%fd2613, 0d0000000000000000, %fd725, %p82;
	setp.geu.f32 	%p83, %f6, 0f40874800;
	@%p83 bra 	$L__BB0_95;
	shr.u32 	%r522, %r63, 31;
	add.s32 	%r523, %r63, %r522;
	shr.s32 	%r524, %r523, 1;
	shl.b32 	%r525, %r524, 20;
	add.s32 	%r526, %r65, %r525;
	mov.b64 	%fd726, {%r64, %r526};
	sub.s32 	%r527, %r63, %r524;
	shl.b32 	%r528, %r527, 20;
	add.s32 	%r529, %r528, 1072693248;
	mov.b32 	%r530, 0;
	mov.b64 	%fd727, {%r530, %r529};
	mul.f64 	%fd2613, %fd727, %fd726;
$L__BB0_95:
	ld.param.u64 	%rd1479, [_Z9RicianMLEPdS_S_S_S_S_S_S_S_PiS_S_S_S_S_S_S_S_S_S_S_S_S_S_S_S_S_S_S_S_S_S_S_PjS1_S1_S1_S1_PbS2_S2_S2_S2_S2_ddddjjjjjddjjjj_param_11];
	st.global.f64 	[%rd59], %fd2613;
	ld.global.f64 	%fd728, [%rd15];
	fma.rn.f64 	%fd729, %fd2613, %fd2613, %fd728;
	st.global.f64 	[%rd15], %fd729;
	cvta.to.global.u64 	%rd355, %rd1479;
	cvt.u64.u32 	%rd356, %r1460;
	add.s64 	%rd357, %rd27, %rd356;
	shl.b64 	%rd358, %rd357, 3;
	add.s64 	%rd359, %rd355, %rd358;
	ld.global.f64 	%fd730, [%rd359];
	ld.global.f64 	%fd731, [%rd59];
	mul.f64 	%fd56, %fd730, %fd731;
	add.s64 	%rd360, %rd58, %rd358;
	st.global.f64 	[%rd360], %fd56;
	ld.global.f64 	%fd57, [%rd28];
	fma.rn.f64 	%fd732, %fd57, 0d3FF71547652B82FE, 0d4338000000000000;
	{
	.reg .b32 %temp; 
	mov.b64 	{%r66, %temp}, %fd732;
	}
	mov.f64 	%fd733, 0dC338000000000000;
	add.rn.f64 	%fd734, %fd732, %fd733;
	fma.rn.f64 	%fd735, %fd734, 0dBFE62E42FEFA39EF, %fd57;
	fma.rn.f64 	%fd736, %fd734, 0dBC7ABC9E3B39803F, %fd735;
	fma.rn.f64 	%fd737, %fd736, 0d3E5ADE1569CE2BDF, 0d3E928AF3FCA213EA;
	fma.rn.f64 	%fd738, %fd737, %fd736, 0d3EC71DEE62401315;
	fma.rn.f64 	%fd739, %fd738, %fd736, 0d3EFA01997C89EB71;
	fma.rn.f64 	%fd740, %fd739, %fd736, 0d3F2A01A014761F65;
	fma.rn.f64 	%fd741, %fd740, %fd736, 0d3F56C16C1852B7AF;
	fma.rn.f64 	%fd742, %fd741, %fd736, 0d3F81111111122322;
	fma.rn.f64 	%fd743, %fd742, %fd736, 0d3FA55555555502A1;
	fma.rn.f64 	%fd744, %fd743, %fd736, 0d3FC5555555555511;
	fma.rn.f64 	%fd745, %fd744, %fd736, 0d3FE000000000000B;
	fma.rn.f64 	%fd746, %fd745, %fd736, 0d3FF0000000000000;
	fma.rn.f64 	%fd747, %fd746, %fd736, 0d3FF0000000000000;
	{
	.reg .b32 %temp; 
	mov.b64 	{%r67, %temp}, %fd747;
	}
	{
	.reg .b32 %temp; 
	mov.b64 	{%temp, %r68}, %fd747;
	}
	shl.b32 	%r531, %r66, 20;
	add.s32 	%r532, %r531, %r68;
	mov.b64 	%fd2614, {%r67, %r532};
	{
	.reg .b32 %temp; 
	mov.b64 	{%temp, %r533}, %fd57;
	}
	mov.b32 	%f32, %r533;
	abs.f32 	%f7, %f32;
	setp.lt.f32 	%p84, %f7, 0f4086232B;
	@%p84 bra 	$L__BB0_98;
	setp.lt.f64 	%p85, %fd57, 0d0000000000000000;
	add.f64 	%fd748, %fd57, 0d7FF0000000000000;
	selp.f64 	%fd2614, 0d0000000000000000, %fd748, %p85;
	setp.geu.f32 	%p86, %f7, 0f40874800;
	@%p86 bra 	$L__BB0_98;
	shr.u32 	%r534, %r66, 31;
	add.s32 	%r535, %r66, %r534;
	shr.s32 	%r536, %r535, 1;
	shl.b32 	%r537, %r536, 20;
	add.s32 	%r538, %r68, %r537;
	mov.b64 	%fd749, {%r67, %r538};
	sub.s32 	%r539, %r66, %r536;
	shl.b32 	%r540, %r539, 20;
	add.s32 	%r541, %r540, 1072693248;
	mov.b32 	%r542, 0;
	mov.b64 	%fd750, {%r542, %r541};
	mul.f64 	%fd2614, %fd750, %fd749;
$L__BB0_98:
	ld.param.u32 	%r1249, [_Z9RicianMLEPdS_S_S_S_S_S_S_S_PiS_S_S_S_S_S_S_S_S_S_S_S_S_S_S_S_S_S_S_S_S_S_S_PjS1_S1_S1_S1_PbS2_S2_S2_S2_S2_ddddjjjjjddjjjj_param_55];
	ld.param.u64 	%rd1491, [_Z9RicianMLEPdS_S_S_S_S_S_S_S_PiS_S_S_S_S_S_S_S_S_S_S_S_S_S_S_S_S_S_S_S_S_S_S_PjS1_S1_S1_S1_PbS2_S2_S2_S2_S2_ddddjjjjjddjjjj_param_14];
	mul.f64 	%fd751, %fd56, %fd2614;
	ld.global.f64 	%fd752, [%rd19];
	div.rn.f64 	%fd753, %fd751, %fd752;
	cvt.u64.u32 	%rd361, %r1460;
	add.s64 	%rd362, %rd27, %rd361;
	cvta.to.global.u64 	%rd363, %rd1491;
	shl.b64 	%rd364, %rd362, 3;
	add.s64 	%rd365, %rd363, %rd364;
	st.global.f64 	[%rd365], %fd753;
	add.s32 	%r1460, %r1460, 1;
	setp.ne.s32 	%p87, %r1460, %r1249;
	@%p87 bra 	$L__BB0_80;
	ld.global.f64 	%fd2616, [%rd15];
$L__BB0_100:
	{
	.reg .b32 %temp; 
	mov.b64 	{%temp, %r1465}, %fd2616;
	}
	{
	.reg .b32 %temp; 
	mov.b64 	{%r1466, %temp}, %fd2616;
	}
	setp.gt.s32 	%p88, %r1465, 1048575;
	mov.b32 	%r1467, -1023;
	@%p88 bra 	$L__BB0_102;
	mul.f64 	%fd2616, %fd2616, 0d4350000000000000;
	{
	.reg .b32 %temp; 
	mov.b64 	{%temp, %r1465}, %fd2616;
	}
	{
	.reg .b32 %temp; 
	mov.b64 	{%r1466, %temp}, %fd2616;
	}
	mov.b32 	%r1467, -1077;
$L__BB0_102:
	add.s32 	%r545, %r1465, -1;
	setp.gt.u32 	%p89, %r545, 2146435070;
	@%p89 bra 	$L__BB0_106;
	shr.u32 	%r548, %r1465, 20;
	add.s32 	%r1468, %r1467, %r548;
	and.b32  	%r549, %r1465, 1048575;
	or.b32  	%r550, %r549, 1072693248;
	mov.b64 	%fd2617, {%r1466, %r550};
	setp.lt.u32 	%p91, %r550, 1073127583;
	@%p91 bra 	$L__BB0_105;
	{
	.reg .b32 %temp; 
	mov.b64 	{%r551, %temp}, %fd2617;
	}
	{
	.reg .b32 %temp; 
	mov.b64 	{%temp, %r552}, %fd2617;
	}
	add.s32 	%r553, %r552, -1048576;
	mov.b64 	%fd2617, {%r551, %r553};
	add.s32 	%r1468, %r1468, 1;
$L__BB0_105:
	add.f64 	%fd755, %fd2617, 0dBFF0000000000000;
	add.f64 	%fd756, %fd2617, 0d3FF0000000000000;
	rcp.approx.ftz.f64 	%fd757, %fd756;
	neg.f64 	%fd758, %fd756;
	fma.rn.f64 	%fd759, %fd758, %fd757, 0d3FF0000000000000;
	fma.rn.f64 	%fd760, %fd759, %fd759, %fd759;
	fma.rn.f64 	%fd761, %fd760, %fd757, %fd757;
	mul.f64 	%fd762, %fd755, %fd761;
	fma.rn.f64 	%fd763, %fd755, %fd761, %fd762;
	mul.f64 	%fd764, %fd763, %fd763;
	fma.rn.f64 	%fd765, %fd764, 0d3EB1380B3AE80F1E, 0d3ED0EE258B7A8B04;
	fma.rn.f64 	%fd766, %fd765, %fd764, 0d3EF3B2669F02676F;
	fma.rn.f64 	%fd767, %fd766, %fd764, 0d3F1745CBA9AB0956;
	fma.rn.f64 	%fd768, %fd767, %fd764, 0d3F3C71C72D1B5154;
	fma.rn.f64 	%fd769, %fd768, %fd764, 0d3F624924923BE72D;
	fma.rn.f64 	%fd770, %fd769, %fd764, 0d3F8999999999A3C4;
	fma.rn.f64 	%fd771, %fd770, %fd764, 0d3FB5555555555554;
	sub.f64 	%fd772, %fd755, %fd763;
	add.f64 	%fd773, %fd772, %fd772;
	neg.f64 	%fd774, %fd763;
	fma.rn.f64 	%fd775, %fd774, %fd755, %fd773;
	mul.f64 	%fd776, %fd761, %fd775;
	mul.f64 	%fd777, %fd764, %fd771;
	fma.rn.f64 	%fd778, %fd777, %fd763, %fd776;
	xor.b32  	%r554, %r1468, -2147483648;
	mov.b32 	%r555, 1127219200;
	mov.b64 	%fd779, {%r554, %r555};
	sub.f64 	%fd780, %fd779, %fd42;
	fma.rn.f64 	%fd781, %fd780, 0d3FE62E42FEFA39EF, %fd763;
	fma.rn.f64 	%fd782, %fd780, 0dBFE62E42FEFA39EF, %fd781;
	sub.f64 	%fd783, %fd782, %fd763;
	sub.f64 	%fd784, %fd778, %fd783;
	fma.rn.f64 	%fd785, %fd780, 0d3C7ABC9E3B39803F, %fd784;
	add.f64 	%fd2618, %fd781, %fd785;
	bra.uni 	$L__BB0_107;
$L__BB0_106:
	fma.rn.f64 	%fd754, %fd2616, 0d7FF0000000000000, 0d7FF0000000000000;
	{
	.reg .b32 %temp; 
	mov.b64 	{%temp, %r546}, %fd2616;
	}
	and.b32  	%r547, %r546, 2147483647;
	setp.eq.s32 	%p90, %r547, 0;
	selp.f64 	%fd2618, 0dFFF0000000000000, %fd754, %p90;
$L__BB0_107:
	st.global.f64 	[%rd15], %fd2618;
	mov.b16 	%rs21, 1;
	st.global.u8 	[%rd29], %rs21;
	mov.b32 	%r556, 0;
	st.global.u32 	[%rd30], %r556;
	ld.global.u8 	%rs22, [%rd29];
	setp.eq.s16 	%p92, %rs22, 0;
	@%p92 bra 	$L__BB0_149;
$L__BB0_108:
	ld.param.u32 	%r1250, [_Z9RicianMLEPdS_S_S_S_S_S_S_S_PiS_S_S_S_S_S_S_S_S_S_S_S_S_S_S_S_S_S_S_S_S_S_S_PjS1_S1_S1_S1_PbS2_S2_S2_S2_S2_ddddjjjjjddjjjj_param_55];
	setp.eq.s32 	%p93, %r1250, 0;
	ld.global.u32 	%r557, [%rd30];
	add.s32 	%r558, %r557, 1;
	st.global.u32 	[%rd30], %r558;
	ld.global.f64 	%fd787, [%rd28];
	st.global.f64 	[%rd31], %fd787;
	mov.b64 	%rd366, 0;
	st.global.u64 	[%rd28], %rd366;
	mov.f64 	%fd2624, 0d0000000000000000;
	@%p93 bra 	$L__BB0_123;
	mov.b32 	%r1469, 0;
	mov.f64 	%fd2624, 0d0000000000000000;
$L__BB0_110:
	ld.param.u64 	%rd1492, [_Z9RicianMLEPdS_S_S_S_S_S_S_S_PiS_S_S_S_S_S_S_S_S_S_S_S_S_S_S_S_S_S_S_S_S_S_S_PjS1_S1_S1_S1_PbS2_S2_S2_S2_S2_ddddjjjjjddjjjj_param_14];
	cvt.u64.u32 	%rd367, %r1469;
	add.s64 	%rd368, %rd27, %rd367;
	shl.b64 	%rd369, %rd368, 3;
	add.s64 	%rd370, %rd58, %rd369;
	ld.global.f64 	%fd73, [%rd370];
	cvta.to.global.u64 	%rd371, %rd1492;
	add.s64 	%rd372, %rd371, %rd369;
	ld.global.f64 	%fd74, [%rd372];
	abs.f64 	%fd75, %fd74;
	setp.geu.f64 	%p94, %fd75, 0d400E000000000000;
	@%p94 bra 	$L__BB0_115;
	div.rn.f64 	%fd801, %fd74, 0d400E000000000000;
	mul.f64 	%fd802, %fd801, %fd801;
	fma.rn.f64 	%fd803, %fd802, 0d3F353DA9D9ADB0D3, 0d3F68B395992EE59C;
	fma.rn.f64 	%fd804, %fd802, %fd803, 0d3F9B39B5835A121A;
	fma.rn.f64 	%fd805, %fd802, %fd804, 0d3FC34F07FAF62AEA;
	fma.rn.f64 	%fd806, %fd802, %fd805, 0d3FE07AC98FAB8428;
	fma.rn.f64 	%fd807, %fd802, %fd806, 0d3FEC1FFF5991ECA7;
	fma.rn.f64 	%fd76, %fd802, %fd807, 0d3FE0000000000000;
	neg.f64 	%fd808, %fd75;
	fma.rn.f64 	%fd809, %fd75, 0dBFF71547652B82FE, 0d4338000000000000;
	{
	.reg .b32 %temp; 
	mov.b64 	{%r81, %temp}, %fd809;
	}
	mov.f64 	%fd810, 0dC338000000000000;
	add.rn.f64 	%fd811, %fd809, %fd810;
	fma.rn.f64 	%fd812, %fd811, 0dBFE62E42FEFA39EF, %fd808;
	fma.rn.f64 	%fd813, %fd811, 0dBC7ABC9E3B39803F, %fd812;
	fma.rn.f64 	%fd814, %fd813, 0d3E5ADE1569CE2BDF, 0d3E928AF3FCA213EA;
	fma.rn.f64 	%fd815, %fd814, %fd813, 0d3EC71DEE62401315;
	fma.rn.f64 	%fd816, %fd815, %fd813, 0d3EFA01997C89EB71;
	fma.rn.f64 	%fd817, %fd816, %fd813, 0d3F2A01A014761F65;
	fma.rn.f64 	%fd818, %fd817, %fd813, 0d3F56C16C1852B7AF;
	fma.rn.f64 	%fd819, %fd818, %fd813, 0d3F81111111122322;
	fma.rn.f64 	%fd820, %fd819, %fd813, 0d3FA55555555502A1;
	fma.rn.f64 	%fd821, %fd820, %fd813, 0d3FC5555555555511;
	fma.rn.f64 	%fd822, %fd821, %fd813, 0d3FE000000000000B;
	fma.rn.f64 	%fd823, %fd822, %fd813, 0d3FF0000000000000;
	fma.rn.f64 	%fd824, %fd823, %fd813, 0d3FF0000000000000;
	{
	.reg .b32 %temp; 
	mov.b64 	{%r82, %temp}, %fd824;
	}
	{
	.reg .b32 %temp; 
	mov.b64 	{%temp, %r83}, %fd824;
	}
	shl.b32 	%r560, %r81, 20;
	add.s32 	%r561, %r560, %r83;
	mov.b64 	%fd2620, {%r82, %r561};
	{
	.reg .b32 %temp; 
	mov.b64 	{%temp, %r562}, %fd808;
	}
	mov.b32 	%f33, %r562;
	abs.f32 	%f8, %f33;
	setp.lt.f32 	%p95, %f8, 0f4086232B;
	@%p95 bra 	$L__BB0_114;
	setp.ne.f64 	%p96, %fd74, 0d0000000000000000;
	mov.f64 	%fd825, 0d7FF0000000000000;
	sub.f64 	%fd826, %fd825, %fd75;
	selp.f64 	%fd2620, 0d0000000000000000, %fd826, %p96;
	setp.geu.f32 	%p97, %f8, 0f40874800;
	@%p97 bra 	$L__BB0_114;
	shr.u32 	%r563, %r81, 31;
	add.s32 	%r564, %r81, %r563;
	shr.s32 	%r565, %r564, 1;
	shl.b32 	%r566, %r565, 20;
	add.s32 	%r567, %r83, %r566;
	mov.b64 	%fd827, {%r82, %r567};
	sub.s32 	%r568, %r81, %r565;
	shl.b32 	%r569, %r568, 20;
	add.s32 	%r570, %r569, 1072693248;
	mov.b32 	%r571, 0;
	mov.b64 	%fd828, {%r571, %r570};
	mul.f64 	%fd2620, %fd828, %fd827;
$L__BB0_114:
	mul.f64 	%fd829, %fd75, %fd76;
	mul.f64 	%fd2621, %fd829, %fd2620;
	bra.uni 	$L__BB0_116;
$L__BB0_115:
	mov.f64 	%fd789, 0d400E000000000000;
	div.rn.f64 	%fd790, %fd789, %fd75;
	fma.rn.f64 	%fd791, %fd790, 0dBF7134A34AC8503B, 0d3F924E3A4AA99C71;
	fma.rn.f64 	%fd792, %fd790, %fd791, 0dBF9DA5E2FE119350;
	fma.rn.f64 	%fd793, %fd790, %fd792, 0d3F9760A9381D27D9;
	fma.rn.f64 	%fd794, %fd790, %fd793, 0dBF852051AF1F3CDC;
	fma.rn.f64 	%fd795, %fd790, %fd794, 0d3F5AD64FD85A7496;
	fma.rn.f64 	%fd796, %fd790, %fd795, 0dBF6DA81156948C3F;
	fma.rn.f64 	%fd797, %fd790, %fd796, 0dBFA46B2ECD1CFEBE;
	fma.rn.f64 	%fd798, %fd790, %fd797, 0d3FD988453365DE00;
	sqrt.rn.f64 	%fd799, %fd75;
	rcp.rn.f64 	%fd800, %fd799;
	mul.f64 	%fd2621, %fd800, %fd798;
$L__BB0_116:
	setp.lt.f64 	%p99, %fd74, 0d0000000000000000;
	neg.f64 	%fd830, %fd2621;
	selp.f64 	%fd831, %fd830, %fd2621, %p99;
	mul.f64 	%fd84, %fd73, %fd831;
	@%p94 bra 	$L__BB0_121;
	div.rn.f64 	%fd844, %fd74, 0d400E000000000000;
	mul.f64 	%fd845, %fd844, %fd844;
	fma.rn.f64 	%fd846, %fd845, 0d3F72C3D75AC54874, 0d3FA278A88849E5FD;
	fma.rn.f64 	%fd847, %fd845, %fd846, 0d3FD105B474E732AA;
	fma.rn.f64 	%fd848, %fd845, %fd847, 0d3FF34ED83FC7962C;
	fma.rn.f64 	%fd849, %fd845, %fd848, 0d4008B833B89430A4;
	fma.rn.f64 	%fd850, %fd845, %fd849, 0d400C1FFEE6248CA7;
	fma.rn.f64 	%fd85, %fd845, %fd850, 0d3FF0000000000000;
	neg.f64 	%fd851, %fd75;
	fma.rn.f64 	%fd852, %fd75, 0dBFF71547652B82FE, 0d4338000000000000;
	{
	.reg .b32 %temp; 
	mov.b64 	{%r84, %temp}, %fd852;
	}
	mov.f64 	%fd853, 0dC338000000000000;
	add.rn.f64 	%fd854, %fd852, %fd853;
	fma.rn.f64 	%fd855, %fd854, 0dBFE62E42FEFA39EF, %fd851;
	fma.rn.f64 	%fd856, %fd854, 0dBC7ABC9E3B39803F, %fd855;
	fma.rn.f64 	%fd857, %fd856, 0d3E5ADE1569CE2BDF, 0d3E928AF3FCA213EA;
	fma.rn.f64 	%fd858, %fd857, %fd856, 0d3EC71DEE62401315;
	fma.rn.f64 	%fd859, %fd858, %fd856, 0d3EFA01997C89EB71;
	fma.rn.f64 	%fd860, %fd859, %fd856, 0d3F2A01A014761F65;
	fma.rn.f64 	%fd861, %fd860, %fd856, 0d3F56C16C1852B7AF;
	fma.rn.f64 	%fd862, %fd861, %fd856, 0d3F81111111122322;
	fma.rn.f64 	%fd863, %fd862, %fd856, 0d3FA55555555502A1;
	fma.rn.f64 	%fd864, %fd863, %fd856, 0d3FC5555555555511;
	fma.rn.f64 	%fd865, %fd864, %fd856, 0d3FE000000000000B;
	fma.rn.f64 	%fd866, %fd865, %fd856, 0d3FF0000000000000;
	fma.rn.f64 	%fd867, %fd866, %fd856, 0d3FF0000000000000;
	{
	.reg .b32 %temp; 
	mov.b64 	{%r85, %temp}, %fd867;
	}
	{
	.reg .b32 %temp; 
	mov.b64 	{%temp, %r86}, %fd867;
	}
	shl.b32 	%r572, %r84, 20;
	add.s32 	%r573, %r572, %r86;
	mov.b64 	%fd2622, {%r85, %r573};
	{
	.reg .b32 %temp; 
	mov.b64 	{%temp, %r574}, %fd851;
	}
	mov.b32 	%f34, %r574;
	abs.f32 	%f9, %f34;
	setp.lt.f32 	%p100, %f9, 0f4086232B;
	@%p100 bra 	$L__BB0_120;
	setp.ne.f64 	%p101, %fd74, 0d0000000000000000;
	mov.f64 	%fd868, 0d7FF0000000000000;
	sub.f64 	%fd869, %fd868, %fd75;
	selp.f64 	%fd2622, 0d0000000000000000, %fd869, %p101;
	setp.geu.f32 	%p102, %f9, 0f40874800;
	@%p102 bra 	$L__BB0_120;
	shr.u32 	%r575, %r84, 31;
	add.s32 	%r576, %r84, %r575;
	shr.s32 	%r577, %r576, 1;
	shl.b32 	%r578, %r577, 20;
	add.s32 	%r579, %r86, %r578;
	mov.b64 	%fd870, {%r85, %r579};
	sub.s32 	%r580, %r84, %r577;
	shl.b32 	%r581, %r580, 20;
	add.s32 	%r582, %r581, 1072693248;
	mov.b32 	%r583, 0;
	mov.b64 	%fd871, {%r583, %r582};
	mul.f64 	%fd2622, %fd871, %fd870;
$L__BB0_120:
	mul.f64 	%fd2623, %fd85, %fd2622;
	bra.uni 	$L__BB0_122;
$L__BB0_121:
	mov.f64 	%fd832, 0d400E000000000000;
	div.rn.f64 	%fd833, %fd832, %fd75;
	sqrt.rn.f64 	%fd834, %fd75;
	rcp.rn.f64 	%fd835, %fd834;
	fma.rn.f64 	%fd836, %fd833, 0d3F70125EFD3B7F88, 0dBF90DF2BCA084C55;
	fma.rn.f64 	%fd837, %fd833, %fd836, 0d3F9AFCE6F0E55AE3;
	fma.rn.f64 	%fd838, %fd833, %fd837, 0dBF9512271EFDC716;
	fma.rn.f64 	%fd839, %fd833, %fd838, 0d3F82C3F38A50D154;
	fma.rn.f64 	%fd840, %fd833, %fd839, 0dBF59D0C14E13894A;
	fma.rn.f64 	%fd841, %fd833, %fd840, 0d3F6275482B92D5DB;
	fma.rn.f64 	%fd842, %fd833, %fd841, 0d3F8B35A5FF2D9D1C;
	fma.rn.f64 	%fd843, %fd833, %fd842, 0d3FD988453365DE00;
	mul.f64 	%fd2623, %fd835, %fd843;
$L__BB0_122:
	ld.param.u32 	%r1251, [_Z9RicianMLEPdS_S_S_S_S_S_S_S_PiS_S_S_S_S_S_S_S_S_S_S_S_S_S_S_S_S_S_S_S_S_S_S_PjS1_S1_S1_S1_PbS2_S2_S2_S2_S2_ddddjjjjjddjjjj_param_55];
	div.rn.f64 	%fd872, %fd84, %fd2623;
	add.f64 	%fd2624, %fd2624, %fd872;
	st.global.f64 	[%rd28], %fd2624;
	add.s32 	%r1469, %r1469, 1;
	setp.ne.s32 	%p103, %r1469, %r1251;
	@%p103 bra 	$L__BB0_110;
$L__BB0_123:
	{
	.reg .b32 %temp; 
	mov.b64 	{%temp, %r1470}, %fd2624;
	}
	{
	.reg .b32 %temp; 
	mov.b64 	{%r1471, %temp}, %fd2624;
	}
	setp.gt.s32 	%p104, %r1470, 1048575;
	mov.b32 	%r1472, -1023;
	@%p104 bra 	$L__BB0_125;
	mul.f64 	%fd2624, %fd2624, 0d4350000000000000;
	{
	.reg .b32 %temp; 
	mov.b64 	{%temp, %r1470}, %fd2624;
	}
	{
	.reg .b32 %temp; 
	mov.b64 	{%r1471, %temp}, %fd2624;
	}
	mov.b32 	%r1472, -1077;
$L__BB0_125:
	add.s32 	%r586, %r1470, -1;
	setp.gt.u32 	%p105, %r586, 2146435070;
	@%p105 bra 	$L__BB0_129;
	shr.u32 	%r589, %r1470, 20;
	add.s32 	%r1473, %r1472, %r589;
	and.b32  	%r590, %r1470, 1048575;
	or.b32  	%r591, %r590, 1072693248;
	mov.b64 	%fd2626, {%r1471, %r591};
	setp.lt.u32 	%p107, %r591, 1073127583;
	@%p107 bra 	$L__BB0_128;
	{
	.reg .b32 %temp; 
	mov.b64 	{%r592, %temp}, %fd2626;
	}
	{
	.reg .b32 %temp; 
	mov.b64 	{%temp, %r593}, %fd2626;
	}
	add.s32 	%r594, %r593, -1048576;
	mov.b64 	%fd2626, {%r592, %r594};
	add.s32 	%r1473, %r1473, 1;
$L__BB0_128:
	add.f64 	%fd874, %fd2626, 0dBFF0000000000000;
	add.f64 	%fd875, %fd2626, 0d3FF0000000000000;
	rcp.approx.ftz.f64 	%fd876, %fd875;
	neg.f64 	%fd877, %fd875;
	fma.rn.f64 	%fd878, %fd877, %fd876, 0d3FF0000000000000;
	fma.rn.f64 	%fd879, %fd878, %fd878, %fd878;
	fma.rn.f64 	%fd880, %fd879, %fd876, %fd876;
	mul.f64 	%fd881, %fd874, %fd880;
	fma.rn.f64 	%fd882, %fd874, %fd880, %fd881;
	mul.f64 	%fd883, %fd882, %fd882;
	fma.rn.f64 	%fd884, %fd883, 0d3EB1380B3AE80F1E, 0d3ED0EE258B7A8B04;
	fma.rn.f64 	%fd885, %fd884, %fd883, 0d3EF3B2669F02676F;
	fma.rn.f64 	%fd886, %fd885, %fd883, 0d3F1745CBA9AB0956;
	fma.rn.f64 	%fd887, %fd886, %fd883, 0d3F3C71C72D1B5154;
	fma.rn.f64 	%fd888, %fd887, %fd883, 0d3F624924923BE72D;
	fma.rn.f64 	%fd889, %fd888, %fd883, 0d3F8999999999A3C4;
	fma.rn.f64 	%fd890, %fd889, %fd883, 0d3FB5555555555554;
	sub.f64 	%fd891, %fd874, %fd882;
	add.f64 	%fd892, %fd891, %fd891;
	neg.f64 	%fd893, %fd882;
	fma.rn.f64 	%fd894, %fd893, %fd874, %fd892;
	mul.f64 	%fd895, %fd880, %fd894;
	mul.f64 	%fd896, %fd883, %fd890;
	fma.rn.f64 	%fd897, %fd896, %fd882, %fd895;
	xor.b32  	%r595, %r1473, -2147483648;
	mov.b32 	%r596, 1127219200;
	mov.b64 	%fd898, {%r595, %r596};
	sub.f64 	%fd899, %fd898, %fd42;
	fma.rn.f64 	%fd900, %fd899, 0d3FE62E42FEFA39EF, %fd882;
	fma.rn.f64 	%fd901, %fd899, 0dBFE62E42FEFA39EF, %fd900;
	sub.f64 	%fd902, %fd901, %fd882;
	sub.f64 	%fd903, %fd897, %fd902;
	fma.rn.f64 	%fd904, %fd899, 0d3C7ABC9E3B39803F, %fd903;
	add.f64 	%fd2627, %fd900, %fd904;
	bra.uni 	$L__BB0_130;
$L__BB0_129:
	fma.rn.f64 	%fd873, %fd2624, 0d7FF0000000000000, 0d7FF0000000000000;
	{
	.reg .b32 %temp; 
	mov.b64 	{%temp, %r587}, %fd2624;
	}
	and.b32  	%r588, %r587, 2147483647;
	setp.eq.s32 	%p106, %r588, 0;
	selp.f64 	%fd2627, 0dFFF0000000000000, %fd873, %p106;
$L__BB0_130:
	ld.param.u32 	%r1252, [_Z9RicianMLEPdS_S_S_S_S_S_S_S_PiS_S_S_S_S_S_S_S_S_S_S_S_S_S_S_S_S_S_S_S_S_S_S_PjS1_S1_S1_S1_PbS2_S2_S2_S2_S2_ddddjjjjjddjjjj_param_55];
	setp.eq.s32 	%p108, %r1252, 0;
	ld.global.f64 	%fd905, [%rd15];
	sub.f64 	%fd906, %fd2627, %fd905;
	st.global.f64 	[%rd28], %fd906;
	@%p108 bra 	$L__BB0_146;
	ld.param.u32 	%r1253, [_Z9RicianMLEPdS_S_S_S_S_S_S_S_PiS_S_S_S_S_S_S_S_S_S_S_S_S_S_S_S_S_S_S_S_S_S_S_PjS1_S1_S1_S1_PbS2_S2_S2_S2_S2_ddddjjjjjddjjjj_param_55];
	ld.param.u64 	%rd1493, [_Z9RicianMLEPdS_S_S_S_S_S_S_S_PiS_S_S_S_S_S_S_S_S_S_S_S_S_S_S_S_S_S_S_S_S_S_S_PjS1_S1_S1_S1_PbS2_S2_S2_S2_S2_ddddjjjjjddjjjj_param_14];
	cvta.to.global.u64 	%rd60, %rd1493;
	setp.eq.s32 	%p109, %r1253, 1;
	mov.b64 	%rd1533, 0;
	@%p109 bra 	$L__BB0_141;
	mov.b32 	%r1474, 0;
$L__BB0_133:
	cvt.u64.u32 	%rd374, %r1474;
	add.s64 	%rd61, %rd27, %rd374;
	shl.b64 	%rd375, %rd61, 3;
	add.s64 	%rd62, %rd58, %rd375;
	ld.global.f64 	%fd103, [%rd62];
	ld.global.f64 	%fd104, [%rd28];
	fma.rn.f64 	%fd907, %fd104, 0d3FF71547652B82FE, 0d4338000000000000;
	{
	.reg .b32 %temp; 
	mov.b64 	{%r99, %temp}, %fd907;
	}
	mov.f64 	%fd908, 0dC338000000000000;
	add.rn.f64 	%fd909, %fd907, %fd908;
	fma.rn.f64 	%fd910, %fd909, 0dBFE62E42FEFA39EF, %fd104;
	fma.rn.f64 	%fd911, %fd909, 0dBC7ABC9E3B39803F, %fd910;
	fma.rn.f64 	%fd912, %fd911, 0d3E5ADE1569CE2BDF, 0d3E928AF3FCA213EA;
	fma.rn.f64 	%fd913, %fd912, %fd911, 0d3EC71DEE62401315;
	fma.rn.f64 	%fd914, %fd913, %fd911, 0d3EFA01997C89EB71;
	fma.rn.f64 	%fd915, %fd914, %fd911, 0d3F2A01A014761F65;
	fma.rn.f64 	%fd916, %fd915, %fd911, 0d3F56C16C1852B7AF;
	fma.rn.f64 	%fd917, %fd916, %fd911, 0d3F81111111122322;
	fma.rn.f64 	%fd918, %fd917, %fd911, 0d3FA55555555502A1;
	fma.rn.f64 	%fd919, %fd918, %fd911, 0d3FC5555555555511;
	fma.rn.f64 	%fd920, %fd919, %fd911, 0d3FE000000000000B;
	fma.rn.f64 	%fd921, %fd920, %fd911, 0d3FF0000000000000;
	fma.rn.f64 	%fd922, %fd921, %fd911, 0d3FF0000000000000;
	{
	.reg .b32 %temp; 
	mov.b64 	{%r100, %temp}, %fd922;
	}
	{
	.reg .b32 %temp; 
	mov.b64 	{%temp, %r101}, %fd922;
	}
	shl.b32 	%r598, %r99, 20;
	add.s32 	%r599, %r598, %r101;
	mov.b64 	%fd2628, {%r100, %r599};
	{
	.reg .b32 %temp; 
	mov.b64 	{%temp, %r600}, %fd104;
	}
	mov.b32 	%f35, %r600;
	abs.f32 	%f10, %f35;
	setp.lt.f32 	%p110, %f10, 0f4086232B;
	@%p110 bra 	$L__BB0_136;
	setp.lt.f64 	%p111, %fd104, 0d0000000000000000;
	add.f64 	%fd923, %fd104, 0d7FF0000000000000;
	selp.f64 	%fd2628, 0d0000000000000000, %fd923, %p111;
	setp.geu.f32 	%p112, %f10, 0f40874800;
	@%p112 bra 	$L__BB0_136;
	shr.u32 	%r601, %r99, 31;
	add.s32 	%r602, %r99, %r601;
	shr.s32 	%r603, %r602, 1;
	shl.b32 	%r604, %r603, 20;
	add.s32 	%r605, %r101, %r604;
	mov.b64 	%fd924, {%r100, %r605};
	sub.s32 	%r606, %r99, %r603;
	shl.b32 	%r607, %r606, 20;
	add.s32 	%r608, %r607, 1072693248;
	mov.b32 	%r609, 0;
	mov.b64 	%fd925, {%r609, %r608};
	mul.f64 	%fd2628, %fd925, %fd924;
$L__BB0_136:
	mul.f64 	%fd926, %fd103, %fd2628;
	ld.global.f64 	%fd927, [%rd19];
	div.rn.f64 	%fd928, %fd926, %fd927;
	add.s64 	%rd63, %rd60, %rd375;
	st.global.f64 	[%rd63], %fd928;
	ld.global.f64 	%fd109, [%rd62+8];
	ld.global.f64 	%fd110, [%rd28];
	fma.rn.f64 	%fd929, %fd110, 0d3FF71547652B82FE, 0d4338000000000000;
	{
	.reg .b32 %temp; 
	mov.b64 	{%r102, %temp}, %fd929;
	}
	mov.f64 	%fd930, 0dC338000000000000;
	add.rn.f64 	%fd931, %fd929, %fd930;
	fma.rn.f64 	%fd932, %fd931, 0dBFE62E42FEFA39EF, %fd110;
	fma.rn.f64 	%fd933, %fd931, 0dBC7ABC9E3B39803F, %fd932;
	fma.rn.f64 	%fd934, %fd933, 0d3E5ADE1569CE2BDF, 0d3E928AF3FCA213EA;
	fma.rn.f64 	%fd935, %fd934, %fd933, 0d3EC71DEE62401315;
	fma.rn.f64 	%fd936, %fd935, %fd933, 0d3EFA01997C89EB71;
	fma.rn.f64 	%fd937, %fd936, %fd933, 0d3F2A01A014761F65;
	fma.rn.f64 	%fd938, %fd937, %fd933, 0d3F56C16C1852B7AF;
	fma.rn.f64 	%fd939, %fd938, %fd933, 0d3F81111111122322;
	fma.rn.f64 	%fd940, %fd939, %fd933, 0d3FA55555555502A1;
	fma.rn.f64 	%fd941, %fd940, %fd933, 0d3FC5555555555511;
	fma.rn.f64 	%fd942, %fd941, %fd933, 0d3FE000000000000B;
	fma.rn.f64 	%fd943, %fd942, %fd933, 0d3FF0000000000000;
	fma.rn.f64 	%fd944, %fd943, %fd933, 0d3FF0000000000000;
	{
	.reg .b32 %temp; 
	mov.b64 	{%r103, %temp}, %fd944;
	}
	{
	.reg .b32 %temp; 
	mov.b64 	{%temp, %r104}, %fd944;
	}
	shl.b32 	%r610, %r102, 20;
	add.s32 	%r611, %r610, %r104;
	mov.b64 	%fd2629, {%r103, %r611};
	{
	.reg .b32 %temp; 
	mov.b64 	{%temp, %r612}, %fd110;
	}
	mov.b32 	%f36, %r612;
	abs.f32 	%f11, %f36;
	setp.lt.f32 	%p113, %f11, 0f4086232B;
	@%p113 bra 	$L__BB0_139;
	setp.lt.f64 	%p114, %fd110, 0d0000000000000000;
	add.f64 	%fd945, %fd110, 0d7FF0000000000000;
	selp.f64 	%fd2629, 0d0000000000000000, %fd945, %p114;
	setp.geu.f32 	%p115, %f11, 0f40874800;
	@%p115 bra 	$L__BB0_139;
	shr.u32 	%r613, %r102, 31;
	add.s32 	%r614, %r102, %r613;
	shr.s32 	%r615, %r614, 1;
	shl.b32 	%r616, %r615, 20;
	add.s32 	%r617, %r104, %r616;
	mov.b64 	%fd946, {%r103, %r617};
	sub.s32 	%r618, %r102, %r615;
	shl.b32 	%r619, %r618, 20;
	add.s32 	%r620, %r619, 1072693248;
	mov.b32 	%r621, 0;
	mov.b64 	%fd947, {%r621, %r620};
	mul.f64 	%fd2629, %fd947, %fd946;
$L__BB0_139:
	ld.param.u32 	%r1254, [_Z9RicianMLEPdS_S_S_S_S_S_S_S_PiS_S_S_S_S_S_S_S_S_S_S_S_S_S_S_S_S_S_S_S_S_S_S_PjS1_S1_S1_S1_PbS2_S2_S2_S2_S2_ddddjjjjjddjjjj_param_55];
	mul.f64 	%fd948, %fd109, %fd2629;
	ld.global.f64 	%fd949, [%rd19];
	div.rn.f64 	%fd950, %fd948, %fd949;
	st.global.f64 	[%rd63+8], %fd950;
	add.s32 	%r1474, %r1474, 2;
	and.b32  	%r106, %r1254, -2;
	setp.ne.s32 	%p116, %r1474, %r106;
	@%p116 bra 	$L__BB0_133;
	cvt.u64.u32 	%rd1533, %r106;
$L__BB0_141:
	ld.param.u32 	%r1255, [_Z9RicianMLEPdS_S_S_S_S_S_S_S_PiS_S_S_S_S_S_S_S_S_S_S_S_S_S_S_S_S_S_S_S_S_S_S_PjS1_S1_S1_S1_PbS2_S2_S2_S2_S2_ddddjjjjjddjjjj_param_55];
	and.b32  	%r622, %r1255, 1;
	setp.eq.b32 	%p117, %r622, 1;
	not.pred 	%p118, %p117;
	@%p118 bra 	$L__BB0_146;
	add.s64 	%rd66, %rd27, %rd1533;
	shl.b64 	%rd377, %rd66, 3;
	add.s64 	%rd378, %rd58, %rd377;
	ld.global.f64 	%fd115, [%rd378];
	ld.global.f64 	%fd116, [%rd28];
	fma.rn.f64 	%fd951, %fd116, 0d3FF71547652B82FE, 0d4338000000000000;
	{
	.reg .b32 %temp; 
	mov.b64 	{%r107, %temp}, %fd951;
	}
	mov.f64 	%fd952, 0dC338000000000000;
	add.rn.f64 	%fd953, %fd951, %fd952;
	fma.rn.f64 	%fd954, %fd953, 0dBFE62E42FEFA39EF, %fd116;
	fma.rn.f64 	%fd955, %fd953, 0dBC7ABC9E3B39803F, %fd954;
	fma.rn.f64 	%fd956, %fd955, 0d3E5ADE1569CE2BDF, 0d3E928AF3FCA213EA;
	fma.rn.f64 	%fd957, %fd956, %fd955, 0d3EC71DEE62401315;
	fma.rn.f64 	%fd958, %fd957, %fd955, 0d3EFA01997C89EB71;
	fma.rn.f64 	%fd959, %fd958, %fd955, 0d3F2A01A014761F65;
	fma.rn.f64 	%fd960, %fd959, %fd955, 0d3F56C16C1852B7AF;
	fma.rn.f64 	%fd961, %fd960, %fd955, 0d3F81111111122322;
	fma.rn.f64 	%fd962, %fd961, %fd955, 0d3FA55555555502A1;
	fma.rn.f64 	%fd963, %fd962, %fd955, 0d3FC5555555555511;
	fma.rn.f64 	%fd964, %fd963, %fd955, 0d3FE000000000000B;
	fma.rn.f64 	%fd965, %fd964, %fd955, 0d3FF0000000000000;
	fma.rn.f64 	%fd966, %fd965, %fd955, 0d3FF0000000000000;
	{
	.reg .b32 %temp; 
	mov.b64 	{%r108, %temp}, %fd966;
	}
	{
	.reg .b32 %temp; 
	mov.b64 	{%temp, %r109}, %fd966;
	}
	shl.b32 	%r623, %r107, 20;
	add.s32 	%r624, %r623, %r109;
	mov.b64 	%fd2630, {%r108, %r624};
	{
	.reg .b32 %temp; 
	mov.b64 	{%temp, %r625}, %fd116;
	}
	mov.b32 	%f37, %r625;
	abs.f32 	%f12, %f37;
	setp.lt.f32 	%p119, %f12, 0f4086232B;
	@%p119 bra 	$L__BB0_145;
	setp.lt.f64 	%p120, %fd116, 0d0000000000000000;
	add.f64 	%fd967, %fd116, 0d7FF0000000000000;
	selp.f64 	%fd2630, 0d0000000000000000, %fd967, %p120;
	setp.geu.f32 	%p121, %f12, 0f40874800;
	@%p121 bra 	$L__BB0_145;
	shr.u32 	%r626, %r107, 31;
	add.s32 	%r627, %r107, %r626;
	shr.s32 	%r628, %r627, 1;
	shl.b32 	%r629, %r628, 20;
	add.s32 	%r630, %r109, %r629;
	mov.b64 	%fd968, {%r108, %r630};
	sub.s32 	%r631, %r107, %r628;
	shl.b32 	%r632, %r631, 20;
	add.s32 	%r633, %r632, 1072693248;
	mov.b32 	%r634, 0;
	mov.b64 	%fd969, {%r634, %r633};
	mul.f64 	%fd2630, %fd969, %fd968;
$L__BB0_145:
	mul.f64 	%fd970, %fd115, %fd2630;
	ld.global.f64 	%fd971, [%rd19];
	div.rn.f64 	%fd972, %fd970, %fd971;
	add.s64 	%rd380, %rd60, %rd377;
	st.global.f64 	[%rd380], %fd972;
$L__BB0_146:
	ld.param.u32 	%r1220, [_Z9RicianMLEPdS_S_S_S_S_S_S_S_PiS_S_S_S_S_S_S_S_S_S_S_S_S_S_S_S_S_S_S_S_S_S_S_PjS1_S1_S1_S1_PbS2_S2_S2_S2_S2_ddddjjjjjddjjjj_param_50];
	ld.global.u32 	%r635, [%rd30];
	setp.ge.u32 	%p123, %r635, %r1220;
	mov.pred 	%p476, 0;
	@%p123 bra 	$L__BB0_148;
	ld.global.f64 	%fd973, [%rd28];
	ld.global.f64 	%fd974, [%rd31];
	sub.f64 	%fd975, %fd973, %fd974;
	div.rn.f64 	%fd976, %fd975, %fd974;
	setp.neu.f64 	%p476, %fd976, 0d0000000000000000;
$L__BB0_148:
	selp.u16 	%rs23, 1, 0, %p476;
	st.global.u8 	[%rd29], %rs23;
	@%p476 bra 	$L__BB0_108;
$L__BB0_149:
	ld.param.u32 	%r1256, [_Z9RicianMLEPdS_S_S_S_S_S_S_S_PiS_S_S_S_S_S_S_S_S_S_S_S_S_S_S_S_S_S_S_S_S_S_S_PjS1_S1_S1_S1_PbS2_S2_S2_S2_S2_ddddjjjjjddjjjj_param_55];
	ld.param.u64 	%rd1466, [_Z9RicianMLEPdS_S_S_S_S_S_S_S_PiS_S_S_S_S_S_S_S_S_S_S_S_S_S_S_S_S_S_S_S_S_S_S_PjS1_S1_S1_S1_PbS2_S2_S2_S2_S2_ddddjjjjjddjjjj_param_4];
	ld.param.u64 	%rd1465, [_Z9RicianMLEPdS_S_S_S_S_S_S_S_PiS_S_S_S_S_S_S_S_S_S_S_S_S_S_S_S_S_S_S_S_S_S_S_PjS1_S1_S1_S1_PbS2_S2_S2_S2_S2_ddddjjjjjddjjjj_param_3];
	cvta.to.global.u64 	%rd67, %rd1465;
	cvta.to.global.u64 	%rd68, %rd1466;
	setp.eq.s32 	%p124, %r1256, 0;
	mov.b16 	%rs24, 0;
	st.global.u8 	[%rd32], %rs24;
	@%p124 bra 	$L__BB0_167;
	mov.b32 	%r1475, 0;
$L__BB0_151:
	ld.param.u64 	%rd1494, [_Z9RicianMLEPdS_S_S_S_S_S_S_S_PiS_S_S_S_S_S_S_S_S_S_S_S_S_S_S_S_S_S_S_S_S_S_S_PjS1_S1_S1_S1_PbS2_S2_S2_S2_S2_ddddjjjjjddjjjj_param_14];
	cvt.u64.u32 	%rd381, %r1475;
	add.s64 	%rd382, %rd27, %rd381;
	cvta.to.global.u64 	%rd383, %rd1494;
	shl.b64 	%rd384, %rd382, 3;
	add.s64 	%rd385, %rd383, %rd384;
	ld.global.f64 	%fd121, [%rd385];
	abs.f64 	%fd122, %fd121;
	setp.geu.f64 	%p125, %fd122, 0d400E000000000000;
	@%p125 bra 	$L__BB0_156;
	div.rn.f64 	%fd989, %fd121, 0d400E000000000000;
	mul.f64 	%fd990, %fd989, %fd989;
	fma.rn.f64 	%fd991, %fd990, 0d3F353DA9D9ADB0D3, 0d3F68B395992EE59C;
	fma.rn.f64 	%fd992, %fd990, %fd991, 0d3F9B39B5835A121A;
	fma.rn.f64 	%fd993, %fd990, %fd992, 0d3FC34F07FAF62AEA;
	fma.rn.f64 	%fd994, %fd990, %fd993, 0d3FE07AC98FAB8428;
	fma.rn.f64 	%fd995, %fd990, %fd994, 0d3FEC1FFF5991ECA7;
	fma.rn.f64 	%fd123, %fd990, %fd995, 0d3FE0000000000000;
	neg.f64 	%fd996, %fd122;
	fma.rn.f64 	%fd997, %fd122, 0dBFF71547652B82FE, 0d4338000000000000;
	{
	.reg .b32 %temp; 
	mov.b64 	{%r111, %temp}, %fd997;
	}
	mov.f64 	%fd998, 0dC338000000000000;
	add.rn.f64 	%fd999, %fd997, %fd998;
	fma.rn.f64 	%fd1000, %fd999, 0dBFE62E42FEFA39EF, %fd996;
	fma.rn.f64 	%fd1001, %fd999, 0dBC7ABC9E3B39803F, %fd1000;
	fma.rn.f64 	%fd1002, %fd1001, 0d3E5ADE1569CE2BDF, 0d3E928AF3FCA213EA;
	fma.rn.f64 	%fd1003, %fd1002, %fd1001, 0d3EC71DEE62401315;
	fma.rn.f64 	%fd1004, %fd1003, %fd1001, 0d3EFA01997C89EB71;
	fma.rn.f64 	%fd1005, %fd1004, %fd1001, 0d3F2A01A014761F65;
	fma.rn.f64 	%fd1006, %fd1005, %fd1001, 0d3F56C16C1852B7AF;
	fma.rn.f64 	%fd1007, %fd1006, %fd1001, 0d3F81111111122322;
	fma.rn.f64 	%fd1008, %fd1007, %fd1001, 0d3FA55555555502A1;
	fma.rn.f64 	%fd1009, %fd1008, %fd1001, 0d3FC5555555555511;
	fma.rn.f64 	%fd1010, %fd1009, %fd1001, 0d3FE000000000000B;
	fma.rn.f64 	%fd1011, %fd1010, %fd1001, 0d3FF0000000000000;
	fma.rn.f64 	%fd1012, %fd1011, %fd1001, 0d3FF0000000000000;
	{
	.reg .b32 %temp; 
	mov.b64 	{%r112, %temp}, %fd1012;
	}
	{
	.reg .b32 %temp; 
	mov.b64 	{%temp, %r113}, %fd1012;
	}
	shl.b32 	%r637, %r111, 20;
	add.s32 	%r638, %r637, %r113;
	mov.b64 	%fd2631, {%r112, %r638};
	{
	.reg .b32 %temp; 
	mov.b64 	{%temp, %r639}, %fd996;
	}
	mov.b32 	%f38, %r639;
	abs.f32 	%f13, %f38;
	setp.lt.f32 	%p126, %f13, 0f4086232B;
	@%p126 bra 	$L__BB0_155;
	setp.ne.f64 	%p127, %fd121, 0d0000000000000000;
	mov.f64 	%fd1013, 0d7FF0000000000000;
	sub.f64 	%fd1014, %fd1013, %fd122;
	selp.f64 	%fd2631, 0d0000000000000000, %fd1014, %p127;
	setp.geu.f32 	%p128, %f13, 0f40874800;
	@%p128 bra 	$L__BB0_155;
	shr.u32 	%r640, %r111, 31;
	add.s32 	%r641, %r111, %r640;
	shr.s32 	%r642, %r641, 1;
	shl.b32 	%r643, %r642, 20;
	add.s32 	%r644, %r113, %r643;
	mov.b64 	%fd1015, {%r112, %r644};
	sub.s32 	%r645, %r111, %r642;
	shl.b32 	%r646, %r645, 20;
	add.s32 	%r647, %r646, 1072693248;
	mov.b32 	%r648, 0;
	mov.b64 	%fd1016, {%r648, %r647};
	mul.f64 	%fd2631, %fd1016, %fd1015;
$L__BB0_155:
	mul.f64 	%fd1017, %fd122, %fd123;
	mul.f64 	%fd2632, %fd1017, %fd2631;
	bra.uni 	$L__BB0_157;
$L__BB0_156:
	mov.f64 	%fd977, 0d400E000000000000;
	div.rn.f64 	%fd978, %fd977, %fd122;
	fma.rn.f64 	%fd979, %fd978, 0dBF7134A34AC8503B, 0d3F924E3A4AA99C71;
	fma.rn.f64 	%fd980, %fd978, %fd979, 0dBF9DA5E2FE119350;
	fma.rn.f64 	%fd981, %fd978, %fd980, 0d3F9760A9381D27D9;
	fma.rn.f64 	%fd982, %fd978, %fd981, 0dBF852051AF1F3CDC;
	fma.rn.f64 	%fd983, %fd978, %fd982, 0d3F5AD64FD85A7496;
	fma.rn.f64 	%fd984, %fd978, %fd983, 0dBF6DA81156948C3F;
	fma.rn.f64 	%fd985, %fd978, %fd984, 0dBFA46B2ECD1CFEBE;
	fma.rn.f64 	%fd986, %fd978, %fd985, 0d3FD988453365DE00;
	sqrt.rn.f64 	%fd987, %fd122;
	rcp.rn.f64 	%fd988, %fd987;
	mul.f64 	%fd2632, %fd988, %fd986;
$L__BB0_157:
	setp.lt.f64 	%p130, %fd121, 0d0000000000000000;
	neg.f64 	%fd1018, %fd2632;
	selp.f64 	%fd131, %fd1018, %fd2632, %p130;
	@%p125 bra 	$L__BB0_162;
	div.rn.f64 	%fd1031, %fd121, 0d400E000000000000;
	mul.f64 	%fd1032, %fd1031, %fd1031;
	fma.rn.f64 	%fd1033, %fd1032, 0d3F72C3D75AC54874, 0d3FA278A88849E5FD;
	fma.rn.f64 	%fd1034, %fd1032, %fd1033, 0d3FD105B474E732AA;
	fma.rn.f64 	%fd1035, %fd1032, %fd1034, 0d3FF34ED83FC7962C;
	fma.rn.f64 	%fd1036, %fd1032, %fd1035, 0d4008B833B89430A4;
	fma.rn.f64 	%fd1037, %fd1032, %fd1036, 0d400C1FFEE6248CA7;
	fma.rn.f64 	%fd132, %fd1032, %fd1037, 0d3FF0000000000000;
	neg.f64 	%fd1038, %fd122;
	fma.rn.f64 	%fd1039, %fd122, 0dBFF71547652B82FE, 0d4338000000000000;
	{
	.reg .b32 %temp; 
	mov.b64 	{%r114, %temp}, %fd1039;
	}
	mov.f64 	%fd1040, 0dC338000000000000;
	add.rn.f64 	%fd1041, %fd1039, %fd1040;
	fma.rn.f64 	%fd1042, %fd1041, 0dBFE62E42FEFA39EF, %fd1038;
	fma.rn.f64 	%fd1043, %fd1041, 0dBC7ABC9E3B39803F, %fd1042;
	fma.rn.f64 	%fd1044, %fd1043, 0d3E5ADE1569CE2BDF, 0d3E928AF3FCA213EA;
	fma.rn.f64 	%fd1045, %fd1044, %fd1043, 0d3EC71DEE62401315;
	fma.rn.f64 	%fd1046, %fd1045, %fd1043, 0d3EFA01997C89EB71;
	fma.rn.f64 	%fd1047, %fd1046, %fd1043, 0d3F2A01A014761F65;
	fma.rn.f64 	%fd1048, %fd1047, %fd1043, 0d3F56C16C1852B7AF;
	fma.rn.f64 	%fd1049, %fd1048, %fd1043, 0d3F81111111122322;
	fma.rn.f64 	%fd1050, %fd1049, %fd1043, 0d3FA55555555502A1;
	fma.rn.f64 	%fd1051, %fd1050, %fd1043, 0d3FC5555555555511;
	fma.rn.f64 	%fd1052, %fd1051, %fd1043, 0d3FE000000000000B;
	fma.rn.f64 	%fd1053, %fd1052, %fd1043, 0d3FF0000000000000;
	fma.rn.f64 	%fd1054, %fd1053, %fd1043, 0d3FF0000000000000;
	{
	.reg .b32 %temp; 
	mov.b64 	{%r115, %temp}, %fd1054;
	}
	{
	.reg .b32 %temp; 
	mov.b64 	{%temp, %r116}, %fd1054;
	}
	shl.b32 	%r649, %r114, 20;
	add.s32 	%r650, %r649, %r116;
	mov.b64 	%fd2633, {%r115, %r650};
	{
	.reg .b32 %temp; 
	mov.b64 	{%temp, %r651}, %fd1038;
	}
	mov.b32 	%f39, %r651;
	abs.f32 	%f14, %f39;
	setp.lt.f32 	%p131, %f14, 0f4086232B;
	@%p131 bra 	$L__BB0_161;
	setp.ne.f64 	%p132, %fd121, 0d0000000000000000;
	mov.f64 	%fd1055, 0d7FF0000000000000;
	sub.f64 	%fd1056, %fd1055, %fd122;
	selp.f64 	%fd2633, 0d0000000000000000, %fd1056, %p132;
	setp.geu.f32 	%p133, %f14, 0f40874800;
	@%p133 bra 	$L__BB0_161;
	shr.u32 	%r652, %r114, 31;
	add.s32 	%r653, %r114, %r652;
	shr.s32 	%r654, %r653, 1;
	shl.b32 	%r655, %r654, 20;
	add.s32 	%r656, %r116, %r655;
	mov.b64 	%fd1057, {%r115, %r656};
	sub.s32 	%r657, %r114, %r654;
	shl.b32 	%r658, %r657, 20;
	add.s32 	%r659, %r658, 1072693248;
	mov.b32 	%r660, 0;
	mov.b64 	%fd1058, {%r660, %r659};
	mul.f64 	%fd2633, %fd1058, %fd1057;
$L__BB0_161:
	mul.f64 	%fd2634, %fd132, %fd2633;
	bra.uni 	$L__BB0_163;
$L__BB0_162:
	mov.f64 	%fd1019, 0d400E000000000000;
	div.rn.f64 	%fd1020, %fd1019, %fd122;
	sqrt.rn.f64 	%fd1021, %fd122;
	rcp.rn.f64 	%fd1022, %fd1021;
	fma.rn.f64 	%fd1023, %fd1020, 0d3F70125EFD3B7F88, 0dBF90DF2BCA084C55;
	fma.rn.f64 	%fd1024, %fd1020, %fd1023, 0d3F9AFCE6F0E55AE3;
	fma.rn.f64 	%fd1025, %fd1020, %fd1024, 0dBF9512271EFDC716;
	fma.rn.f64 	%fd1026, %fd1020, %fd1025, 0d3F82C3F38A50D154;
	fma.rn.f64 	%fd1027, %fd1020, %fd1026, 0dBF59D0C14E13894A;
	fma.rn.f64 	%fd1028, %fd1020, %fd1027, 0d3F6275482B92D5DB;
	fma.rn.f64 	%fd1029, %fd1020, %fd1028, 0d3F8B35A5FF2D9D1C;
	fma.rn.f64 	%fd1030, %fd1020, %fd1029, 0d3FD988453365DE00;
	mul.f64 	%fd2634, %fd1022, %fd1030;
$L__BB0_163:
	ld.param.u64 	%rd1499, [_Z9RicianMLEPdS_S_S_S_S_S_S_S_PiS_S_S_S_S_S_S_S_S_S_S_S_S_S_S_S_S_S_S_S_S_S_S_PjS1_S1_S1_S1_PbS2_S2_S2_S2_S2_ddddjjjjjddjjjj_param_16];
	mul.f64 	%fd1059, %fd121, 0d3FE0000000000000;
	mul.f64 	%fd1060, %fd1059, %fd131;
	div.rn.f64 	%fd1061, %fd1060, %fd2634;
	cvt.u64.u32 	%rd386, %r1475;
	add.s64 	%rd387, %rd27, %rd386;
	cvta.to.global.u64 	%rd69, %rd1499;
	shl.b64 	%rd388, %rd387, 3;
	add.s64 	%rd389, %rd69, %rd388;
	st.global.f64 	[%rd389], %fd1061;
	setp.leu.f64 	%p134, %fd1061, 0d0000000000000000;
	@%p134 bra 	$L__BB0_165;
	mov.b16 	%rs25, 1;
	st.global.u8 	[%rd32], %rs25;
$L__BB0_165:
	ld.param.u32 	%r1257, [_Z9RicianMLEPdS_S_S_S_S_S_S_S_PiS_S_S_S_S_S_S_S_S_S_S_S_S_S_S_S_S_S_S_S_S_S_S_PjS1_S1_S1_S1_PbS2_S2_S2_S2_S2_ddddjjjjjddjjjj_param_55];
	add.s32 	%r1475, %r1475, 1;
	setp.ne.s32 	%p135, %r1475, %r1257;
	@%p135 bra 	$L__BB0_151;
	ld.global.u8 	%rs26, [%rd32];
	setp.ne.s16 	%p136, %rs26, 0;
	@%p136 bra 	$L__BB0_190;
$L__BB0_167:
	ld.param.u32 	%r1363, [_Z9RicianMLEPdS_S_S_S_S_S_S_S_PiS_S_S_S_S_S_S_S_S_S_S_S_S_S_S_S_S_S_S_S_S_S_S_PjS1_S1_S1_S1_PbS2_S2_S2_S2_S2_ddddjjjjjddjjjj_param_56];
	setp.lt.u32 	%p411, %r1363, 2;
	@%p411 bra 	$L__BB0_179;
	setp.lt.u32 	%p412, %r41, 7;
	mov.b32 	%r1562, 1;
	@%p412 bra 	$L__BB0_171;
	mov.b32 	%r1564, 1;
$L__BB0_170:
	.pragma "nounroll";
	ld.param.u32 	%r1364, [_Z9RicianMLEPdS_S_S_S_S_S_S_S_PiS_S_S_S_S_S_S_S_S_S_S_S_S_S_S_S_S_S_S_S_S_S_S_PjS1_S1_S1_S1_PbS2_S2_S2_S2_S2_ddddjjjjjddjjjj_param_56];
	mul.wide.u32 	%rd1314, %r1564, 8;
	add.s64 	%rd1315, %rd28, %rd1314;
	mov.b64 	%rd1316, 0;
	st.global.u64 	[%rd1315], %rd1316;
	st.global.u64 	[%rd1315+8], %rd1316;
	st.global.u64 	[%rd1315+16], %rd1316;
	st.global.u64 	[%rd1315+24], %rd1316;
	st.global.u64 	[%rd1315+32], %rd1316;
	st.global.u64 	[%rd1315+40], %rd1316;
	st.global.u64 	[%rd1315+48], %rd1316;
	st.global.u64 	[%rd1315+56], %rd1316;
	add.s32 	%r1562, %r1564, 8;
	add.s32 	%r1114, %r1564, 7;
	add.s32 	%r1115, %r1364, -1;
	and.b32  	%r1116, %r1115, -8;
	setp.eq.s32 	%p413, %r1114, %r1116;
	mov.u32 	%r1564, %r1562;
	@%p413 bra 	$L__BB0_171;
	bra.uni 	$L__BB0_170;
$L__BB0_171:
	ld.param.u32 	%r1365, [_Z9RicianMLEPdS_S_S_S_S_S_S_S_PiS_S_S_S_S_S_S_S_S_S_S_S_S_S_S_S_S_S_S_S_S_S_S_PjS1_S1_S1_S1_PbS2_S2_S2_S2_S2_ddddjjjjjddjjjj_param_56];
	add.s32 	%r1117, %r1365, -1;
	and.b32  	%r1118, %r1117, 7;
	setp.eq.s32 	%p414, %r1118, 0;
	@%p414 bra 	$L__BB0_179;
	setp.lt.u32 	%p415, %r42, 3;
	@%p415 bra 	$L__BB0_174;
	mul.wide.u32 	%rd1317, %r1562, 8;
	add.s64 	%rd1318, %rd28, %rd1317;
	mov.b64 	%rd1319, 0;
	st.global.u64 	[%rd1318], %rd1319;
	st.global.u64 	[%rd1318+8], %rd1319;
	st.global.u64 	[%rd1318+16], %rd1319;
	st.global.u64 	[%rd1318+24], %rd1319;
	add.s32 	%r1562, %r1562, 4;
$L__BB0_174:
	setp.eq.s32 	%p416, %r44, 0;
	@%p416 bra 	$L__BB0_179;
	setp.eq.s32 	%p417, %r43, 0;
	@%p417 bra 	$L__BB0_177;
	mul.wide.u32 	%rd1320, %r1562, 8;
	add.s64 	%rd1321, %rd28, %rd1320;
	mov.b64 	%rd1322, 0;
	st.global.u64 	[%rd1321], %rd1322;
	st.global.u64 	[%rd1321+8], %rd1322;
	add.s32 	%r1562, %r1562, 2;
$L__BB0_177:
	setp.eq.s32 	%p418, %r45, 0;
	@%p418 bra 	$L__BB0_179;
	mul.wide.u32 	%rd1323, %r1562, 8;
	add.s64 	%rd1324, %rd28, %rd1323;
	mov.b64 	%rd1325, 0;
	st.global.u64 	[%rd1324], %rd1325;
$L__BB0_179:
	ld.param.u32 	%r1438, [_Z9RicianMLEPdS_S_S_S_S_S_S_S_PiS_S_S_S_S_S_S_S_S_S_S_S_S_S_S_S_S_S_S_S_S_S_S_PjS1_S1_S1_S1_PbS2_S2_S2_S2_S2_ddddjjjjjddjjjj_param_57];
	mul.lo.s32 	%r1119, %r1438, %r1438;
	setp.eq.s32 	%p419, %r1119, 0;
	@%p419 bra 	$L__BB0_481;
	ld.param.u32 	%r1439, [_Z9RicianMLEPdS_S_S_S_S_S_S_S_PiS_S_S_S_S_S_S_S_S_S_S_S_S_S_S_S_S_S_S_S_S_S_S_PjS1_S1_S1_S1_PbS2_S2_S2_S2_S2_ddddjjjjjddjjjj_param_57];
	mad.lo.s32 	%r1121, %r1439, %r1439, -1;
	setp.lt.u32 	%p420, %r1121, 7;
	mov.b32 	%r1567, 0;
	@%p420 bra 	$L__BB0_183;
	mov.b32 	%r1565, 0;
$L__BB0_182:
	.pragma "nounroll";
	ld.param.u32 	%r1440, [_Z9RicianMLEPdS_S_S_S_S_S_S_S_PiS_S_S_S_S_S_S_S_S_S_S_S_S_S_S_S_S_S_S_S_S_S_S_PjS1_S1_S1_S1_PbS2_S2_S2_S2_S2_ddddjjjjjddjjjj_param_57];
	cvt.u64.u32 	%rd1326, %r1565;
	add.s64 	%rd1327, %rd39, %rd1326;
	shl.b64 	%rd1328, %rd1327, 3;
	add.s64 	%rd1329, %rd67, %rd1328;
	mov.b64 	%rd1330, 0;
	st.global.u64 	[%rd1329], %rd1330;
	add.s64 	%rd1331, %rd68, %rd1328;
	st.global.u64 	[%rd1331], %rd1330;
	st.global.u64 	[%rd1329+8], %rd1330;
	st.global.u64 	[%rd1331+8], %rd1330;
	st.global.u64 	[%rd1329+16], %rd1330;
	st.global.u64 	[%rd1331+16], %rd1330;
	st.global.u64 	[%rd1329+24], %rd1330;
	st.global.u64 	[%rd1331+24], %rd1330;
	st.global.u64 	[%rd1329+32], %rd1330;
	st.global.u64 	[%rd1331+32], %rd1330;
	st.global.u64 	[%rd1329+40], %rd1330;
	st.global.u64 	[%rd1331+40], %rd1330;
	st.global.u64 	[%rd1329+48], %rd1330;
	st.global.u64 	[%rd1331+48], %rd1330;
	st.global.u64 	[%rd1329+56], %rd1330;
	st.global.u64 	[%rd1331+56], %rd1330;
	add.s32 	%r1565, %r1565, 8;
	mul.lo.s32 	%r1123, %r1440, %r1440;
	and.b32  	%r1567, %r1123, -8;
	setp.ne.s32 	%p421, %r1565, %r1567;
	@%p421 bra 	$L__BB0_182;
$L__BB0_183:
	ld.param.u32 	%r1441, [_Z9RicianMLEPdS_S_S_S_S_S_S_S_PiS_S_S_S_S_S_S_S_S_S_S_S_S_S_S_S_S_S_S_S_S_S_S_PjS1_S1_S1_S1_PbS2_S2_S2_S2_S2_ddddjjjjjddjjjj_param_57];
	mul.lo.s32 	%r1124, %r1441, %r1441;
	and.b32  	%r1125, %r1124, 5;
	setp.eq.s32 	%p422, %r1125, 0;
	@%p422 bra 	$L__BB0_481;
	ld.param.u32 	%r1442, [_Z9RicianMLEPdS_S_S_S_S_S_S_S_PiS_S_S_S_S_S_S_S_S_S_S_S_S_S_S_S_S_S_S_S_S_S_S_PjS1_S1_S1_S1_PbS2_S2_S2_S2_S2_ddddjjjjjddjjjj_param_57];
	mul.lo.s32 	%r1126, %r1442, %r1442;
	and.b32  	%r1127, %r1126, 5;
	add.s32 	%r1128, %r1127, -1;
	setp.lt.u32 	%p423, %r1128, 3;
	@%p423 bra 	$L__BB0_186;
	cvt.u64.u32 	%rd1332, %r1567;
	add.s64 	%rd1333, %rd39, %rd1332;
	shl.b64 	%rd1334, %rd1333, 3;
	add.s64 	%rd1335, %rd67, %rd1334;
	mov.b64 	%rd1336, 0;
	st.global.u64 	[%rd1335], %rd1336;
	add.s64 	%rd1337, %rd68, %rd1334;
	st.global.u64 	[%rd1337], %rd1336;
	st.global.u64 	[%rd1335+8], %rd1336;
	st.global.u64 	[%rd1337+8], %rd1336;
	st.global.u64 	[%rd1335+16], %rd1336;
	st.global.u64 	[%rd1337+16], %rd1336;
	st.global.u64 	[%rd1335+24], %rd1336;
	st.global.u64 	[%rd1337+24], %rd1336;
	add.s32 	%r1567, %r1567, 4;
$L__BB0_186:
	ld.param.u32 	%r1443, [_Z9RicianMLEPdS_S_S_S_S_S_S_S_PiS_S_S_S_S_S_S_S_S_S_S_S_S_S_S_S_S_S_S_S_S_S_S_PjS1_S1_S1_S1_PbS2_S2_S2_S2_S2_ddddjjjjjddjjjj_param_57];
	and.b32  	%r1129, %r1443, 1;
	setp.eq.b32 	%p424, %r1129, 1;
	not.pred 	%p425, %p424;
	@%p425 bra 	$L__BB0_481;
	ld.param.u32 	%r1444, [_Z9RicianMLEPdS_S_S_S_S_S_S_S_PiS_S_S_S_S_S_S_S_S_S_S_S_S_S_S_S_S_S_S_S_S_S_S_PjS1_S1_S1_S1_PbS2_S2_S2_S2_S2_ddddjjjjjddjjjj_param_57];
	and.b32  	%r1130, %r1444, 1;
	setp.eq.b32 	%p426, %r1130, 1;
	@%p426 bra 	$L__BB0_189;
	cvt.u64.u32 	%rd1338, %r1567;
	add.s64 	%rd1339, %rd39, %rd1338;
	shl.b64 	%rd1340, %rd1339, 3;
	add.s64 	%rd1341, %rd67, %rd1340;
	mov.b64 	%rd1342, 0;
	st.global.u64 	[%rd1341], %rd1342;
	add.s64 	%rd1343, %rd68, %rd1340;
	st.global.u64 	[%rd1343], %rd1342;
	st.global.u64 	[%rd1341+8], %rd1342;
	st.global.u64 	[%rd1343+8], %rd1342;
	add.s32 	%r1567, %r1567, 2;
$L__BB0_189:
	cvt.u64.u32 	%rd1344, %r1567;
	add.s64 	%rd1345, %rd39, %rd1344;
	shl.b64 	%rd1346, %rd1345, 3;
	add.s64 	%rd1347, %rd67, %rd1346;
	mov.b64 	%rd1348, 0;
	st.global.u64 	[%rd1347], %rd1348;
	add.s64 	%rd1349, %rd68, %rd1346;
	st.global.u64 	[%rd1349], %rd1348;
	bra.uni 	$L__BB0_481;
$L__BB0_190:
	ld.global.f64 	%fd140, [%rd28];
	ld.global.f64 	%fd1062, [%rd19];
	add.f64 	%fd2635, %fd1062, %fd1062;
	{
	.reg .b32 %temp; 
	mov.b64 	{%temp, %r1476}, %fd2635;
	}
	{
	.reg .b32 %temp; 
	mov.b64 	{%r1477, %temp}, %fd2635;
	}
	setp.gt.s32 	%p137, %r1476, 1048575;
	mov.b32 	%r1478, -1023;
	@%p137 bra 	$L__BB0_192;
	mul.f64 	%fd2635, %fd2635, 0d4350000000000000;
	{
	.reg .b32 %temp; 
	mov.b64 	{%temp, %r1476}, %fd2635;
	}
	{
	.reg .b32 %temp; 
	mov.b64 	{%r1477, %temp}, %fd2635;
	}
	mov.b32 	%r1478, -1077;
$L__BB0_192:
	add.s32 	%r663, %r1476, -1;
	setp.gt.u32 	%p138, %r663, 2146435070;
	@%p138 bra 	$L__BB0_196;
	shr.u32 	%r666, %r1476, 20;
	add.s32 	%r1479, %r1478, %r666;
	and.b32  	%r667, %r1476, 1048575;
	or.b32  	%r668, %r667, 1072693248;
	mov.b64 	%fd2636, {%r1477, %r668};
	setp.lt.u32 	%p140, %r668, 1073127583;
	@%p140 bra 	$L__BB0_195;
	{
	.reg .b32 %temp; 
	mov.b64 	{%r669, %temp}, %fd2636;
	}
	{
	.reg .b32 %temp; 
	mov.b64 	{%temp, %r670}, %fd2636;
	}
	add.s32 	%r671, %r670, -1048576;
	mov.b64 	%fd2636, {%r669, %r671};
	add.s32 	%r1479, %r1479, 1;
$L__BB0_195:
	add.f64 	%fd1064, %fd2636, 0dBFF0000000000000;
	add.f64 	%fd1065, %fd2636, 0d3FF0000000000000;
	rcp.approx.ftz.f64 	%fd1066, %fd1065;
	neg.f64 	%fd1067, %fd1065;
	fma.rn.f64 	%fd1068, %fd1067, %fd1066, 0d3FF0000000000000;
	fma.rn.f64 	%fd1069, %fd1068, %fd1068, %fd1068;
	fma.rn.f64 	%fd1070, %fd1069, %fd1066, %fd1066;
	mul.f64 	%fd1071, %fd1064, %fd1070;
	fma.rn.f64 	%fd1072, %fd1064, %fd1070, %fd1071;
	mul.f64 	%fd1073, %fd1072, %fd1072;
	fma.rn.f64 	%fd1074, %fd1073, 0d3EB1380B3AE80F1E, 0d3ED0EE258B7A8B04;
	fma.rn.f64 	%fd1075, %fd1074, %fd1073, 0d3EF3B2669F02676F;
	fma.rn.f64 	%fd1076, %fd1075, %fd1073, 0d3F1745CBA9AB0956;
	fma.rn.f64 	%fd1077, %fd1076, %fd1073, 0d3F3C71C72D1B5154;
	fma.rn.f64 	%fd1078, %fd1077, %fd1073, 0d3F624924923BE72D;
	fma.rn.f64 	%fd1079, %fd1078, %fd1073, 0d3F8999999999A3C4;
	fma.rn.f64 	%fd1080, %fd1079, %fd1073, 0d3FB5555555555554;
	sub.f64 	%fd1081, %fd1064, %fd1072;
	add.f64 	%fd1082, %fd1081, %fd1081;
	neg.f64 	%fd1083, %fd1072;
	fma.rn.f64 	%fd1084, %fd1083, %fd1064, %fd1082;
	mul.f64 	%fd1085, %fd1070, %fd1084;
	mul.f64 	%fd1086, %fd1073, %fd1080;
	fma.rn.f64 	%fd1087, %fd1086, %fd1072, %fd1085;
	xor.b32  	%r672, %r1479, -2147483648;
	mov.b32 	%r673, 1127219200;
	mov.b64 	%fd1088, {%r672, %r673};
	sub.f64 	%fd1089, %fd1088, %fd42;
	fma.rn.f64 	%fd1090, %fd1089, 0d3FE62E42FEFA39EF, %fd1072;
	fma.rn.f64 	%fd1091, %fd1089, 0dBFE62E42FEFA39EF, %fd1090;
	sub.f64 	%fd1092, %fd1091, %fd1072;
	sub.f64 	%fd1093, %fd1087, %fd1092;
	fma.rn.f64 	%fd1094, %fd1089, 0d3C7ABC9E3B39803F, %fd1093;
	add.f64 	%fd2637, %fd1090, %fd1094;
	bra.uni 	$L__BB0_197;
$L__BB0_196:
	fma.rn.f64 	%fd1063, %fd2635, 0d7FF0000000000000, 0d7FF0000000000000;
	{
	.reg .b32 %temp; 
	mov.b64 	{%temp, %r664}, %fd2635;
	}
	and.b32  	%r665, %r664, 2147483647;
	setp.eq.s32 	%p139, %r665, 0;
	selp.f64 	%fd2637, 0dFFF0000000000000, %fd1063, %p139;
$L__BB0_197:
	add.f64 	%fd1095, %fd140, %fd140;
	sub.f64 	%fd1096, %fd1095, %fd2637;
	st.global.f64 	[%rd33], %fd1096;
	mov.b32 	%r1480, 0;
$L__BB0_198:
	ld.param.u32 	%r1341, [_Z9RicianMLEPdS_S_S_S_S_S_S_S_PiS_S_S_S_S_S_S_S_S_S_S_S_S_S_S_S_S_S_S_S_S_S_S_PjS1_S1_S1_S1_PbS2_S2_S2_S2_S2_ddddjjjjjddjjjj_param_56];
	setp.lt.u32 	%p141, %r1341, 2;
	mul.wide.u32 	%rd390, %r1480, 8;
	add.s64 	%rd70, %rd34, %rd390;
	mov.b64 	%rd391, 0;
	st.global.u64 	[%rd70], %rd391;
	mov.f64 	%fd2642, 0d0000000000000000;
	@%p141 bra 	$L__BB0_210;
	setp.lt.u32 	%p142, %r41, 7;
	mov.b32 	%r1483, 1;
	mov.f64 	%fd2642, 0d0000000000000000;
	@%p142 bra 	$L__BB0_202;
	mov.b32 	%r1481, 1;
	mov.f64 	%fd2642, 0d0000000000000000;
$L__BB0_201:
	.pragma "nounroll";
	ld.param.u32 	%r1342, [_Z9RicianMLEPdS_S_S_S_S_S_S_S_PiS_S_S_S_S_S_S_S_S_S_S_S_S_S_S_S_S_S_S_S_S_S_S_PjS1_S1_S1_S1_PbS2_S2_S2_S2_S2_ddddjjjjjddjjjj_param_56];
	ld.param.u32 	%r1258, [_Z9RicianMLEPdS_S_S_S_S_S_S_S_PiS_S_S_S_S_S_S_S_S_S_S_S_S_S_S_S_S_S_S_S_S_S_S_PjS1_S1_S1_S1_PbS2_S2_S2_S2_S2_ddddjjjjjddjjjj_param_55];
	mad.lo.s32 	%r677, %r1481, %r1258, %r1480;
	mul.wide.u32 	%rd392, %r677, 8;
	add.s64 	%rd393, %rd57, %rd392;
	ld.global.f64 	%fd1100, [%rd393];
	mul.wide.u32 	%rd394, %r1481, 8;
	add.s64 	%rd395, %rd28, %rd394;
	ld.global.f64 	%fd1101, [%rd395];
	fma.rn.f64 	%fd1102, %fd1100, %fd1101, %fd2642;
	st.global.f64 	[%rd70], %fd1102;
	add.s32 	%r678, %r677, %r1258;
	mul.wide.u32 	%rd396, %r678, 8;
	add.s64 	%rd397, %rd57, %rd396;
	ld.global.f64 	%fd1103, [%rd397];
	ld.global.f64 	%fd1104, [%rd395+8];
	fma.rn.f64 	%fd1105, %fd1103, %fd1104, %fd1102;
	st.global.f64 	[%rd70], %fd1105;
	add.s32 	%r679, %r678, %r1258;
	mul.wide.u32 	%rd398, %r679, 8;
	add.s64 	%rd399, %rd57, %rd398;
	ld.global.f64 	%fd1106, [%rd399];
	ld.global.f64 	%fd1107, [%rd395+16];
	fma.rn.f64 	%fd1108, %fd1106, %fd1107, %fd1105;
	st.global.f64 	[%rd70], %fd1108;
	add.s32 	%r680, %r679, %r1258;
	mul.wide.u32 	%rd400, %r680, 8;
	add.s64 	%rd401, %rd57, %rd400;
	ld.global.f64 	%fd1109, [%rd401];
	ld.global.f64 	%fd1110, [%rd395+24];
	fma.rn.f64 	%fd1111, %fd1109, %fd1110, %fd1108;
	st.global.f64 	[%rd70], %fd1111;
	add.s32 	%r681, %r680, %r1258;
	mul.wide.u32 	%rd402, %r681, 8;
	add.s64 	%rd403, %rd57, %rd402;
	ld.global.f64 	%fd1112, [%rd403];
	ld.global.f64 	%fd1113, [%rd395+32];
	fma.rn.f64 	%fd1114, %fd1112, %fd1113, %fd1111;
	st.global.f64 	[%rd70], %fd1114;
	add.s32 	%r682, %r681, %r1258;
	mul.wide.u32 	%rd404, %r682, 8;
	add.s64 	%rd405, %rd57, %rd404;
	ld.global.f64 	%fd1115, [%rd405];
	ld.global.f64 	%fd1116, [%rd395+40];
	fma.rn.f64 	%fd1117, %fd1115, %fd1116, %fd1114;
	st.global.f64 	[%rd70], %fd1117;
	add.s32 	%r683, %r682, %r1258;
	mul.wide.u32 	%rd406, %r683, 8;
	add.s64 	%rd407, %rd57, %rd406;
	ld.global.f64 	%fd1118, [%rd407];
	ld.global.f64 	%fd1119, [%rd395+48];
	fma.rn.f64 	%fd1120, %fd1118, %fd1119, %fd1117;
	st.global.f64 	[%rd70], %fd1120;
	add.s32 	%r684, %r683, %r1258;
	mul.wide.u32 	%rd408, %r684, 8;
	add.s64 	%rd409, %rd57, %rd408;
	ld.global.f64 	%fd1121, [%rd409];
	ld.global.f64 	%fd1122, [%rd395+56];
	fma.rn.f64 	%fd2642, %fd1121, %fd1122, %fd1120;
	st.global.f64 	[%rd70], %fd2642;
	add.s32 	%r1483, %r1481, 8;
	add.s32 	%r685, %r1481, 7;
	add.s32 	%r686, %r1342, -1;
	and.b32  	%r687, %r686, -8;
	setp.ne.s32 	%p143, %r685, %r687;
	mov.u32 	%r1481, %r1483;
	@%p143 bra 	$L__BB0_201;
$L__BB0_202:
	ld.param.u32 	%r1343, [_Z9RicianMLEPdS_S_S_S_S_S_S_S_PiS_S_S_S_S_S_S_S_S_S_S_S_S_S_S_S_S_S_S_S_S_S_S_PjS1_S1_S1_S1_PbS2_S2_S2_S2_S2_ddddjjjjjddjjjj_param_56];
	add.s32 	%r688, %r1343, -1;
	and.b32  	%r689, %r688, 7;
	setp.eq.s32 	%p144, %r689, 0;
	@%p144 bra 	$L__BB0_210;
	setp.lt.u32 	%p145, %r42, 3;
	@%p145 bra 	$L__BB0_205;
	ld.param.u32 	%r1259, [_Z9RicianMLEPdS_S_S_S_S_S_S_S_PiS_S_S_S_S_S_S_S_S_S_S_S_S_S_S_S_S_S_S_S_S_S_S_PjS1_S1_S1_S1_PbS2_S2_S2_S2_S2_ddddjjjjjddjjjj_param_55];
	mad.lo.s32 	%r690, %r1483, %r1259, %r1480;
	mul.wide.u32 	%rd410, %r690, 8;
	add.s64 	%rd411, %rd57, %rd410;
	ld.global.f64 	%fd1123, [%rd411];
	mul.wide.u32 	%rd412, %r1483, 8;
	add.s64 	%rd413, %rd28, %rd412;
	ld.global.f64 	%fd1124, [%rd413];
	fma.rn.f64 	%fd1125, %fd1123, %fd1124, %fd2642;
	st.global.f64 	[%rd70], %fd1125;
	add.s32 	%r691, %r690, %r1259;
	mul.wide.u32 	%rd414, %r691, 8;
	add.s64 	%rd415, %rd57, %rd414;
	ld.global.f64 	%fd1126, [%rd415];
	ld.global.f64 	%fd1127, [%rd413+8];
	fma.rn.f64 	%fd1128, %fd1126, %fd1127, %fd1125;
	st.global.f64 	[%rd70], %fd1128;
	add.s32 	%r692, %r691, %r1259;
	mul.wide.u32 	%rd416, %r692, 8;
	add.s64 	%rd417, %rd57, %rd416;
	ld.global.f64 	%fd1129, [%rd417];
	ld.global.f64 	%fd1130, [%rd413+16];
	fma.rn.f64 	%fd1131, %fd1129, %fd1130, %fd1128;
	st.global.f64 	[%rd70], %fd1131;
	add.s32 	%r693, %r692, %r1259;
	mul.wide.u32 	%rd418, %r693, 8;
	add.s64 	%rd419, %rd57, %rd418;
	ld.global.f64 	%fd1132, [%rd419];
	ld.global.f64 	%fd1133, [%rd413+24];
	fma.rn.f64 	%fd2642, %fd1132, %fd1133, %fd1131;
	st.global.f64 	[%rd70], %fd2642;
	add.s32 	%r1483, %r1483, 4;
$L__BB0_205:
	setp.eq.s32 	%p146, %r44, 0;
	@%p146 bra 	$L__BB0_210;
	setp.eq.s32 	%p147, %r43, 0;
	@%p147 bra 	$L__BB0_208;
	ld.param.u32 	%r1260, [_Z9RicianMLEPdS_S_S_S_S_S_S_S_PiS_S_S_S_S_S_S_S_S_S_S_S_S_S_S_S_S_S_S_S_S_S_S_PjS1_S1_S1_S1_PbS2_S2_S2_S2_S2_ddddjjjjjddjjjj_param_55];
	mad.lo.s32 	%r694, %r1483, %r1260, %r1480;
	mul.wide.u32 	%rd420, %r694, 8;
	add.s64 	%rd421, %rd57, %rd420;
	ld.global.f64 	%fd1134, [%rd421];
	mul.wide.u32 	%rd422, %r1483, 8;
	add.s64 	%rd423, %rd28, %rd422;
	ld.global.f64 	%fd1135, [%rd423];
	fma.rn.f64 	%fd1136, %fd1134, %fd1135, %fd2642;
	st.global.f64 	[%rd70], %fd1136;
	add.s32 	%r695, %r694, %r1260;
	mul.wide.u32 	%rd424, %r695, 8;
	add.s64 	%rd425, %rd57, %rd424;
	ld.global.f64 	%fd1137, [%rd425];
	ld.global.f64 	%fd1138, [%rd423+8];
	fma.rn.f64 	%fd2642, %fd1137, %fd1138, %fd1136;
	st.global.f64 	[%rd70], %fd2642;
	add.s32 	%r1483, %r1483, 2;
$L__BB0_208:
	setp.eq.s32 	%p148, %r45, 0;
	@%p148 bra 	$L__BB0_210;
	ld.param.u32 	%r1261, [_Z9RicianMLEPdS_S_S_S_S_S_S_S_PiS_S_S_S_S_S_S_S_S_S_S_S_S_S_S_S_S_S_S_S_S_S_S_PjS1_S1_S1_S1_PbS2_S2_S2_S2_S2_ddddjjjjjddjjjj_param_55];
	mad.lo.s32 	%r696, %r1483, %r1261, %r1480;
	mul.wide.u32 	%rd426, %r696, 8;
	add.s64 	%rd427, %rd57, %rd426;
	ld.global.f64 	%fd1139, [%rd427];
	mul.wide.u32 	%rd428, %r1483, 8;
	add.s64 	%rd429, %rd28, %rd428;
	ld.global.f64 	%fd1140, [%rd429];
	fma.rn.f64 	%fd2642, %fd1139, %fd1140, %fd2642;
$L__BB0_210:
	ld.param.u32 	%r1262, [_Z9RicianMLEPdS_S_S_S_S_S_S_S_PiS_S_S_S_S_S_S_S_S_S_S_S_S_S_S_S_S_S_S_S_S_S_S_PjS1_S1_S1_S1_PbS2_S2_S2_S2_S2_ddddjjjjjddjjjj_param_55];
	add.f64 	%fd1141, %fd2642, %fd2642;
	st.global.f64 	[%rd70], %fd1141;
	ld.global.f64 	%fd1142, [%rd33];
	add.f64 	%fd1143, %fd1141, %fd1142;
	st.global.f64 	[%rd70], %fd1143;
	add.s32 	%r1480, %r1480, 1;
	setp.ne.s32 	%p149, %r1480, %r1262;
	@%p149 bra 	$L__BB0_198;
	ld.param.u32 	%r1263, [_Z9RicianMLEPdS_S_S_S_S_S_S_S_PiS_S_S_S_S_S_S_S_S_S_S_S_S_S_S_S_S_S_S_S_S_S_S_PjS1_S1_S1_S1_PbS2_S2_S2_S2_S2_ddddjjjjjddjjjj_param_55];
	setp.lt.u32 	%p150, %r1263, 2;
	ld.global.f64 	%fd2650, [%rd34];
	@%p150 bra 	$L__BB0_226;
	ld.param.u32 	%r1264, [_Z9RicianMLEPdS_S_S_S_S_S_S_S_PiS_S_S_S_S_S_S_S_S_S_S_S_S_S_S_S_S_S_S_S_S_S_S_PjS1_S1_S1_S1_PbS2_S2_S2_S2_S2_ddddjjjjjddjjjj_param_55];
	add.s32 	%r698, %r1264, -2;
	setp.lt.u32 	%p151, %r698, 15;
	mov.b32 	%r1487, 1;
	@%p151 bra 	$L__BB0_215;
	mov.b32 	%r1485, 1;
$L__BB0_214:
	.pragma "nounroll";
	ld.param.u32 	%r1265, [_Z9RicianMLEPdS_S_S_S_S_S_S_S_PiS_S_S_S_S_S_S_S_S_S_S_S_S_S_S_S_S_S_S_S_S_S_S_PjS1_S1_S1_S1_PbS2_S2_S2_S2_S2_ddddjjjjjddjjjj_param_55];
	mul.wide.u32 	%rd430, %r1485, 8;
	add.s64 	%rd431, %rd34, %rd430;
	ld.global.f64 	%fd1145, [%rd431];
	setp.gt.f64 	%p152, %fd1145, %fd2650;
	selp.f64 	%fd1146, %fd1145, %fd2650, %p152;
	ld.global.f64 	%fd1147, [%rd431+8];
	setp.gt.f64 	%p153, %fd1147, %fd1146;
	selp.f64 	%fd1148, %fd1147, %fd1146, %p153;
	ld.global.f64 	%fd1149, [%rd431+16];
	setp.gt.f64 	%p154, %fd1149, %fd1148;
	selp.f64 	%fd1150, %fd1149, %fd1148, %p154;
	ld.global.f64 	%fd1151, [%rd431+24];
	setp.gt.f64 	%p155, %fd1151, %fd1150;
	selp.f64 	%fd1152, %fd1151, %fd1150, %p155;
	ld.global.f64 	%fd1153, [%rd431+32];
	setp.gt.f64 	%p156, %fd1153, %fd1152;
	selp.f64 	%fd1154, %fd1153, %fd1152, %p156;
	ld.global.f64 	%fd1155, [%rd431+40];
	setp.gt.f64 	%p157, %fd1155, %fd1154;
	selp.f64 	%fd1156, %fd1155, %fd1154, %p157;
	ld.global.f64 	%fd1157, [%rd431+48];
	setp.gt.f64 	%p158, %fd1157, %fd1156;
	selp.f64 	%fd1158, %fd1157, %fd1156, %p158;
	ld.global.f64 	%fd1159, [%rd431+56];
	setp.gt.f64 	%p159, %fd1159, %fd1158;
	selp.f64 	%fd1160, %fd1159, %fd1158, %p159;
	ld.global.f64 	%fd1161, [%rd431+64];
	setp.gt.f64 	%p160, %fd1161, %fd1160;
	selp.f64 	%fd1162, %fd1161, %fd1160, %p160;
	ld.global.f64 	%fd1163, [%rd431+72];
	setp.gt.f64 	%p161, %fd1163, %fd1162;
	selp.f64 	%fd1164, %fd1163, %fd1162, %p161;
	ld.global.f64 	%fd1165, [%rd431+80];
	setp.gt.f64 	%p162, %fd1165, %fd1164;
	selp.f64 	%fd1166, %fd1165, %fd1164, %p162;
	ld.global.f64 	%fd1167, [%rd431+88];
	setp.gt.f64 	%p163, %fd1167, %fd1166;
	selp.f64 	%fd1168, %fd1167, %fd1166, %p163;
	ld.global.f64 	%fd1169, [%rd431+96];
	setp.gt.f64 	%p164, %fd1169, %fd1168;
	selp.f64 	%fd1170, %fd1169, %fd1168, %p164;
	ld.global.f64 	%fd1171, [%rd431+104];
	setp.gt.f64 	%p165, %fd1171, %fd1170;
	selp.f64 	%fd1172, %fd1171, %fd1170, %p165;
	ld.global.f64 	%fd1173, [%rd431+112];
	setp.gt.f64 	%p166, %fd1173, %fd1172;
	selp.f64 	%fd1174, %fd1173, %fd1172, %p166;
	ld.global.f64 	%fd1175, [%rd431+120];
	setp.gt.f64 	%p167, %fd1175, %fd1174;
	selp.f64 	%fd2650, %fd1175, %fd1174, %p167;
	add.s32 	%r1487, %r1485, 16;
	add.s32 	%r700, %r1485, 15;
	add.s32 	%r701, %r1265, -1;
	and.b32  	%r702, %r701, -16;
	setp.ne.s32 	%p168, %r700, %r702;
	mov.u32 	%r1485, %r1487;
	@%p168 bra 	$L__BB0_214;
$L__BB0_215:
	ld.param.u32 	%r1266, [_Z9RicianMLEPdS_S_S_S_S_S_S_S_PiS_S_S_S_S_S_S_S_S_S_S_S_S_S_S_S_S_S_S_S_S_S_S_PjS1_S1_S1_S1_PbS2_S2_S2_S2_S2_ddddjjjjjddjjjj_param_55];
	add.s32 	%r703, %r1266, -1;
	and.b32  	%r704, %r703, 15;
	setp.eq.s32 	%p169, %r704, 0;
	@%p169 bra 	$L__BB0_226;
	ld.param.u32 	%r1267, [_Z9RicianMLEPdS_S_S_S_S_S_S_S_PiS_S_S_S_S_S_S_S_S_S_S_S_S_S_S_S_S_S_S_S_S_S_S_PjS1_S1_S1_S1_PbS2_S2_S2_S2_S2_ddddjjjjjddjjjj_param_55];
	add.s32 	%r705, %r1267, -1;
	and.b32  	%r706, %r705, 15;
	add.s32 	%r707, %r706, -1;
	setp.lt.u32 	%p170, %r707, 7;
	@%p170 bra 	$L__BB0_218;
	mul.wide.u32 	%rd432, %r1487, 8;
	add.s64 	%rd433, %rd34, %rd432;
	ld.global.f64 	%fd1177, [%rd433];
	setp.gt.f64 	%p171, %fd1177, %fd2650;
	selp.f64 	%fd1178, %fd1177, %fd2650, %p171;
	ld.global.f64 	%fd1179, [%rd433+8];
	setp.gt.f64 	%p172, %fd1179, %fd1178;
	selp.f64 	%fd1180, %fd1179, %fd1178, %p172;
	ld.global.f64 	%fd1181, [%rd433+16];
	setp.gt.f64 	%p173, %fd1181, %fd1180;
	selp.f64 	%fd1182, %fd1181, %fd1180, %p173;
	ld.global.f64 	%fd1183, [%rd433+24];
	setp.gt.f64 	%p174, %fd1183, %fd1182;
	selp.f64 	%fd1184, %fd1183, %fd1182, %p174;
	ld.global.f64 	%fd1185, [%rd433+32];
	setp.gt.f64 	%p175, %fd1185, %fd1184;
	selp.f64 	%fd1186, %fd1185, %fd1184, %p175;
	ld.global.f64 	%fd1187, [%rd433+40];
	setp.gt.f64 	%p176, %fd1187, %fd1186;
	selp.f64 	%fd1188, %fd1187, %fd1186, %p176;
	ld.global.f64 	%fd1189, [%rd433+48];
	setp.gt.f64 	%p177, %fd1189, %fd1188;
	selp.f64 	%fd1190, %fd1189, %fd1188, %p177;
	ld.global.f64 	%fd1191, [%rd433+56];
	setp.gt.f64 	%p178, %fd1191, %fd1190;
	selp.f64 	%fd2650, %fd1191, %fd1190, %p178;
	add.s32 	%r1487, %r1487, 8;
$L__BB0_218:
	ld.param.u32 	%r1268, [_Z9RicianMLEPdS_S_S_S_S_S_S_S_PiS_S_S_S_S_S_S_S_S_S_S_S_S_S_S_S_S_S_S_S_S_S_S_PjS1_S1_S1_S1_PbS2_S2_S2_S2_S2_ddddjjjjjddjjjj_param_55];
	add.s32 	%r708, %r1268, -1;
	and.b32  	%r709, %r708, 7;
	setp.eq.s32 	%p179, %r709, 0;
	@%p179 bra 	$L__BB0_226;
	ld.param.u32 	%r1269, [_Z9RicianMLEPdS_S_S_S_S_S_S_S_PiS_S_S_S_S_S_S_S_S_S_S_S_S_S_S_S_S_S_S_S_S_S_S_PjS1_S1_S1_S1_PbS2_S2_S2_S2_S2_ddddjjjjjddjjjj_param_55];
	add.s32 	%r710, %r1269, -1;
	and.b32  	%r711, %r710, 7;
	add.s32 	%r712, %r711, -1;
	setp.lt.u32 	%p180, %r712, 3;
	@%p180 bra 	$L__BB0_221;
	mul.wide.u32 	%rd434, %r1487, 8;
	add.s64 	%rd435, %rd34, %rd434;
	ld.global.f64 	%fd1193, [%rd435];
	setp.gt.f64 	%p181, %fd1193, %fd2650;
	selp.f64 	%fd1194, %fd1193, %fd2650, %p181;
	ld.global.f64 	%fd1195, [%rd435+8];
	setp.gt.f64 	%p182, %fd1195, %fd1194;
	selp.f64 	%fd1196, %fd1195, %fd1194, %p182;
	ld.global.f64 	%fd1197, [%rd435+16];
	setp.gt.f64 	%p183, %fd1197, %fd1196;
	selp.f64 	%fd1198, %fd1197, %fd1196, %p183;
	ld.global.f64 	%fd1199, [%rd435+24];
	setp.gt.f64 	%p184, %fd1199, %fd1198;
	selp.f64 	%fd2650, %fd1199, %fd1198, %p184;
	add.s32 	%r1487, %r1487, 4;
$L__BB0_221:
	ld.param.u32 	%r1270, [_Z9RicianMLEPdS_S_S_S_S_S_S_S_PiS_S_S_S_S_S_S_S_S_S_S_S_S_S_S_S_S_S_S_S_S_S_S_PjS1_S1_S1_S1_PbS2_S2_S2_S2_S2_ddddjjjjjddjjjj_param_55];
	add.s32 	%r713, %r1270, -1;
	and.b32  	%r714, %r713, 3;
	setp.eq.s32 	%p185, %r714, 0;
	@%p185 bra 	$L__BB0_226;
	ld.param.u32 	%r1271, [_Z9RicianMLEPdS_S_S_S_S_S_S_S_PiS_S_S_S_S_S_S_S_S_S_S_S_S_S_S_S_S_S_S_S_S_S_S_PjS1_S1_S1_S1_PbS2_S2_S2_S2_S2_ddddjjjjjddjjjj_param_55];
	add.s32 	%r715, %r1271, -1;
	and.b32  	%r716, %r715, 3;
	setp.eq.s32 	%p186, %r716, 1;
	mul.wide.u32 	%rd436, %r1487, 8;
	add.s64 	%rd71, %rd34, %rd436;
	ld.global.f64 	%fd1200, [%rd71];
	setp.gt.f64 	%p187, %fd1200, %fd2650;
	selp.f64 	%fd2650, %fd1200, %fd2650, %p187;
	@%p186 bra 	$L__BB0_226;
	ld.param.u32 	%r1272, [_Z9RicianMLEPdS_S_S_S_S_S_S_S_PiS_S_S_S_S_S_S_S_S_S_S_S_S_S_S_S_S_S_S_S_S_S_S_PjS1_S1_S1_S1_PbS2_S2_S2_S2_S2_ddddjjjjjddjjjj_param_55];
	add.s32 	%r717, %r1272, -1;
	and.b32  	%r718, %r717, 3;
	setp.eq.s32 	%p188, %r718, 2;
	ld.global.f64 	%fd1201, [%rd71+8];
	setp.gt.f64 	%p189, %fd1201, %fd2650;
	selp.f64 	%fd2650, %fd1201, %fd2650, %p189;
	@%p188 bra 	$L__BB0_226;
	ld.global.f64 	%fd172, [%rd71+16];
	setp.leu.f64 	%p190, %fd172, %fd2650;
	@%p190 bra 	$L__BB0_226;
	mov.f64 	%fd2650, %fd172;
$L__BB0_226:
	st.global.f64 	[%rd35], %fd2650;
	fma.rn.f64 	%fd1202, %fd2650, 0d3FF71547652B82FE, 0d4338000000000000;
	{
	.reg .b32 %temp; 
	mov.b64 	{%r144, %temp}, %fd1202;
	}
	mov.f64 	%fd1203, 0dC338000000000000;
	add.rn.f64 	%fd1204, %fd1202, %fd1203;
	fma.rn.f64 	%fd1205, %fd1204, 0dBFE62E42FEFA39EF, %fd2650;
	fma.rn.f64 	%fd1206, %fd1204, 0dBC7ABC9E3B39803F, %fd1205;
	fma.rn.f64 	%fd1207, %fd1206, 0d3E5ADE1569CE2BDF, 0d3E928AF3FCA213EA;
	fma.rn.f64 	%fd1208, %fd1207, %fd1206, 0d3EC71DEE62401315;
	fma.rn.f64 	%fd1209, %fd1208, %fd1206, 0d3EFA01997C89EB71;
	fma.rn.f64 	%fd1210, %fd1209, %fd1206, 0d3F2A01A014761F65;
	fma.rn.f64 	%fd1211, %fd1210, %fd1206, 0d3F56C16C1852B7AF;
	fma.rn.f64 	%fd1212, %fd1211, %fd1206, 0d3F81111111122322;
	fma.rn.f64 	%fd1213, %fd1212, %fd1206, 0d3FA55555555502A1;
	fma.rn.f64 	%fd1214, %fd1213, %fd1206, 0d3FC5555555555511;
	fma.rn.f64 	%fd1215, %fd1214, %fd1206, 0d3FE000000000000B;
	fma.rn.f64 	%fd1216, %fd1215, %fd1206, 0d3FF0000000000000;
	fma.rn.f64 	%fd1217, %fd1216, %fd1206, 0d3FF0000000000000;
	{
	.reg .b32 %temp; 
	mov.b64 	{%r145, %temp}, %fd1217;
	}
	{
	.reg .b32 %temp; 
	mov.b64 	{%temp, %r146}, %fd1217;
	}
	shl.b32 	%r719, %r144, 20;
	add.s32 	%r720, %r719, %r146;
	mov.b64 	%fd2651, {%r145, %r720};
	{
	.reg .b32 %temp; 
	mov.b64 	{%temp, %r721}, %fd2650;
	}
	mov.b32 	%f40, %r721;
	abs.f32 	%f15, %f40;
	setp.lt.f32 	%p191, %f15, 0f4086232B;
	@%p191 bra 	$L__BB0_229;
	setp.lt.f64 	%p192, %fd2650, 0d0000000000000000;
	add.f64 	%fd1218, %fd2650, 0d7FF0000000000000;
	selp.f64 	%fd2651, 0d0000000000000000, %fd1218, %p192;
	setp.geu.f32 	%p193, %f15, 0f40874800;
	@%p193 bra 	$L__BB0_229;
	shr.u32 	%r722, %r144, 31;
	add.s32 	%r723, %r144, %r722;
	shr.s32 	%r724, %r723, 1;
	shl.b32 	%r725, %r724, 20;
	add.s32 	%r726, %r146, %r725;
	mov.b64 	%fd1219, {%r145, %r726};
	sub.s32 	%r727, %r144, %r724;
	shl.b32 	%r728, %r727, 20;
	add.s32 	%r729, %r728, 1072693248;
	mov.b32 	%r730, 0;
	mov.b64 	%fd1220, {%r730, %r729};
	mul.f64 	%fd2651, %fd1220, %fd1219;
$L__BB0_229:
	ld.param.u32 	%r1273, [_Z9RicianMLEPdS_S_S_S_S_S_S_S_PiS_S_S_S_S_S_S_S_S_S_S_S_S_S_S_S_S_S_S_S_S_S_S_PjS1_S1_S1_S1_PbS2_S2_S2_S2_S2_ddddjjjjjddjjjj_param_55];
	ld.param.u64 	%rd1496, [_Z9RicianMLEPdS_S_S_S_S_S_S_S_PiS_S_S_S_S_S_S_S_S_S_S_S_S_S_S_S_S_S_S_S_S_S_S_PjS1_S1_S1_S1_PbS2_S2_S2_S2_S2_ddddjjjjjddjjjj_param_15];
	cvta.to.global.u64 	%rd72, %rd1496;
	setp.eq.s32 	%p194, %r1273, 1;
	st.global.f64 	[%rd36], %fd2651;
	mov.b64 	%rd1534, 0;
	st.global.u64 	[%rd37], %rd1534;
	@%p194 bra 	$L__BB0_239;
	mov.b32 	%r1489, 0;
$L__BB0_231:
	mul.wide.u32 	%rd438, %r1489, 8;
	add.s64 	%rd439, %rd34, %rd438;
	ld.global.f64 	%fd1221, [%rd439];
	ld.global.f64 	%fd1222, [%rd35];
	sub.f64 	%fd183, %fd1221, %fd1222;
	fma.rn.f64 	%fd1223, %fd183, 0d3FF71547652B82FE, 0d4338000000000000;
	{
	.reg .b32 %temp; 
	mov.b64 	{%r151, %temp}, %fd1223;
	}
	mov.f64 	%fd1224, 0dC338000000000000;
	add.rn.f64 	%fd1225, %fd1223, %fd1224;
	fma.rn.f64 	%fd1226, %fd1225, 0dBFE62E42FEFA39EF, %fd183;
	fma.rn.f64 	%fd1227, %fd1225, 0dBC7ABC9E3B39803F, %fd1226;
	fma.rn.f64 	%fd1228, %fd1227, 0d3E5ADE1569CE2BDF, 0d3E928AF3FCA213EA;
	fma.rn.f64 	%fd1229, %fd1228, %fd1227, 0d3EC71DEE62401315;
	fma.rn.f64 	%fd1230, %fd1229, %fd1227, 0d3EFA01997C89EB71;
	fma.rn.f64 	%fd1231, %fd1230, %fd1227, 0d3F2A01A014761F65;
	fma.rn.f64 	%fd1232, %fd1231, %fd1227, 0d3F56C16C1852B7AF;
	fma.rn.f64 	%fd1233, %fd1232, %fd1227, 0d3F81111111122322;
	fma.rn.f64 	%fd1234, %fd1233, %fd1227, 0d3FA55555555502A1;
	fma.rn.f64 	%fd1235, %fd1234, %fd1227, 0d3FC5555555555511;
	fma.rn.f64 	%fd1236, %fd1235, %fd1227, 0d3FE000000000000B;
	fma.rn.f64 	%fd1237, %fd1236, %fd1227, 0d3FF0000000000000;
	fma.rn.f64 	%fd1238, %fd1237, %fd1227, 0d3FF0000000000000;
	{
	.reg .b32 %temp; 
	mov.b64 	{%r152, %temp}, %fd1238;
	}
	{
	.reg .b32 %temp; 
	mov.b64 	{%temp, %r153}, %fd1238;
	}
	shl.b32 	%r732, %r151, 20;
	add.s32 	%r733, %r732, %r153;
	mov.b64 	%fd2653, {%r152, %r733};
	{
	.reg .b32 %temp; 
	mov.b64 	{%temp, %r734}, %fd183;
	}
	mov.b32 	%f41, %r734;
	abs.f32 	%f17, %f41;
	setp.lt.f32 	%p195, %f17, 0f4086232B;
	@%p195 bra 	$L__BB0_234;
	setp.lt.f64 	%p196, %fd183, 0d0000000000000000;
	add.f64 	%fd1239, %fd183, 0d7FF0000000000000;
	selp.f64 	%fd2653, 0d0000000000000000, %fd1239, %p196;
	setp.geu.f32 	%p197, %f17, 0f40874800;
	@%p197 bra 	$L__BB0_234;
	shr.u32 	%r735, %r151, 31;
	add.s32 	%r736, %r151, %r735;
	shr.s32 	%r737, %r736, 1;
	shl.b32 	%r738, %r737, 20;
	add.s32 	%r739, %r153, %r738;
	mov.b64 	%fd1240, {%r152, %r739};
	sub.s32 	%r740, %r151, %r737;
	shl.b32 	%r741, %r740, 20;
	add.s32 	%r742, %r741, 1072693248;
	mov.b32 	%r743, 0;
	mov.b64 	%fd1241, {%r743, %r742};
	mul.f64 	%fd2653, %fd1241, %fd1240;
$L__BB0_234:
	cvt.u64.u32 	%rd440, %r1489;
	add.s64 	%rd441, %rd27, %rd440;
	shl.b64 	%rd442, %rd441, 3;
	add.s64 	%rd443, %rd72, %rd442;
	st.global.f64 	[%rd443], %fd2653;
	add.s64 	%rd444, %rd69, %rd442;
	ld.global.f64 	%fd1242, [%rd444];
	mul.wide.u32 	%rd445, %r1489, 8;
	add.s64 	%rd446, %rd34, %rd445;
	ld.global.f64 	%fd1243, [%rd446];
	mul.f64 	%fd1244, %fd1242, %fd1243;
	ld.global.f64 	%fd1245, [%rd36];
	mul.f64 	%fd1246, %fd2653, %fd1245;
	sub.f64 	%fd1247, %fd1244, %fd1246;
	ld.global.f64 	%fd1248, [%rd37];
	add.f64 	%fd1249, %fd1248, %fd1247;
	st.global.f64 	[%rd37], %fd1249;
	ld.global.f64 	%fd1250, [%rd446+8];
	ld.global.f64 	%fd1251, [%rd35];
	sub.f64 	%fd188, %fd1250, %fd1251;
	fma.rn.f64 	%fd1252, %fd188, 0d3FF71547652B82FE, 0d4338000000000000;
	{
	.reg .b32 %temp; 
	mov.b64 	{%r154, %temp}, %fd1252;
	}
	mov.f64 	%fd1253, 0dC338000000000000;
	add.rn.f64 	%fd1254, %fd1252, %fd1253;
	fma.rn.f64 	%fd1255, %fd1254, 0dBFE62E42FEFA39EF, %fd188;
	fma.rn.f64 	%fd1256, %fd1254, 0dBC7ABC9E3B39803F, %fd1255;
	fma.rn.f64 	%fd1257, %fd1256, 0d3E5ADE1569CE2BDF, 0d3E928AF3FCA213EA;
	fma.rn.f64 	%fd1258, %fd1257, %fd1256, 0d3EC71DEE62401315;
	fma.rn.f64 	%fd1259, %fd1258, %fd1256, 0d3EFA01997C89EB71;
	fma.rn.f64 	%fd1260, %fd1259, %fd1256, 0d3F2A01A014761F65;
	fma.rn.f64 	%fd1261, %fd1260, %fd1256, 0d3F56C16C1852B7AF;
	fma.rn.f64 	%fd1262, %fd1261, %fd1256, 0d3F81111111122322;
	fma.rn.f64 	%fd1263, %fd1262, %fd1256, 0d3FA55555555502A1;
	fma.rn.f64 	%fd1264, %fd1263, %fd1256, 0d3FC5555555555511;
	fma.rn.f64 	%fd1265, %fd1264, %fd1256, 0d3FE000000000000B;
	fma.rn.f64 	%fd1266, %fd1265, %fd1256, 0d3FF0000000000000;
	fma.rn.f64 	%fd1267, %fd1266, %fd1256, 0d3FF0000000000000;
	{
	.reg .b32 %temp; 
	mov.b64 	{%r155, %temp}, %fd1267;
	}
	{
	.reg .b32 %temp; 
	mov.b64 	{%temp, %r156}, %fd1267;
	}
	shl.b32 	%r744, %r154, 20;
	add.s32 	%r745, %r744, %r156;
	mov.b64 	%fd2654, {%r155, %r745};
	{
	.reg .b32 %temp; 
	mov.b64 	{%temp, %r746}, %fd188;
	}
	mov.b32 	%f42, %r746;
	abs.f32 	%f18, %f42;
	setp.lt.f32 	%p198, %f18, 0f4086232B;
	@%p198 bra 	$L__BB0_237;
	setp.lt.f64 	%p199, %fd188, 0d0000000000000000;
	add.f64 	%fd1268, %fd188, 0d7FF0000000000000;
	selp.f64 	%fd2654, 0d0000000000000000, %fd1268, %p199;
	setp.geu.f32 	%p200, %f18, 0f40874800;
	@%p200 bra 	$L__BB0_237;
	shr.u32 	%r747, %r154, 31;
	add.s32 	%r748, %r154, %r747;
	shr.s32 	%r749, %r748, 1;
	shl.b32 	%r750, %r749, 20;
	add.s32 	%r751, %r156, %r750;
	mov.b64 	%fd1269, {%r155, %r751};
	sub.s32 	%r752, %r154, %r749;
	shl.b32 	%r753, %r752, 20;
	add.s32 	%r754, %r753, 1072693248;
	mov.b32 	%r755, 0;
	mov.b64 	%fd1270, {%r755, %r754};
	mul.f64 	%fd2654, %fd1270, %fd1269;
$L__BB0_237:
	ld.param.u32 	%r1274, [_Z9RicianMLEPdS_S_S_S_S_S_S_S_PiS_S_S_S_S_S_S_S_S_S_S_S_S_S_S_S_S_S_S_S_S_S_S_PjS1_S1_S1_S1_PbS2_S2_S2_S2_S2_ddddjjjjjddjjjj_param_55];
	cvt.u64.u32 	%rd447, %r1489;
	add.s64 	%rd448, %rd27, %rd447;
	shl.b64 	%rd449, %rd448, 3;
	add.s64 	%rd450, %rd72, %rd449;
	st.global.f64 	[%rd450+8], %fd2654;
	add.s64 	%rd451, %rd69, %rd449;
	ld.global.f64 	%fd1271, [%rd451+8];
	mul.wide.u32 	%rd452, %r1489, 8;
	add.s64 	%rd453, %rd34, %rd452;
	ld.global.f64 	%fd1272, [%rd453+8];
	mul.f64 	%fd1273, %fd1271, %fd1272;
	ld.global.f64 	%fd1274, [%rd36];
	mul.f64 	%fd1275, %fd2654, %fd1274;
	sub.f64 	%fd1276, %fd1273, %fd1275;
	ld.global.f64 	%fd1277, [%rd37];
	add.f64 	%fd1278, %fd1277, %fd1276;
	st.global.f64 	[%rd37], %fd1278;
	add.s32 	%r1489, %r1489, 2;
	and.b32  	%r158, %r1274, -2;
	setp.eq.s32 	%p201, %r1489, %r158;
	@%p201 bra 	$L__BB0_238;
	bra.uni 	$L__BB0_231;
$L__BB0_238:
	cvt.u64.u32 	%rd1534, %r158;
$L__BB0_239:
	ld.param.u32 	%r1275, [_Z9RicianMLEPdS_S_S_S_S_S_S_S_PiS_S_S_S_S_S_S_S_S_S_S_S_S_S_S_S_S_S_S_S_S_S_S_PjS1_S1_S1_S1_PbS2_S2_S2_S2_S2_ddddjjjjjddjjjj_param_55];
	and.b32  	%r756, %r1275, 1;
	setp.eq.b32 	%p202, %r756, 1;
	not.pred 	%p203, %p202;
	@%p203 bra 	$L__BB0_244;
	shl.b64 	%rd454, %rd1534, 3;
	add.s64 	%rd455, %rd34, %rd454;
	ld.global.f64 	%fd1279, [%rd455];
	ld.global.f64 	%fd1280, [%rd35];
	sub.f64 	%fd178, %fd1279, %fd1280;
	fma.rn.f64 	%fd1281, %fd178, 0d3FF71547652B82FE, 0d4338000000000000;
	{
	.reg .b32 %temp; 
	mov.b64 	{%r147, %temp}, %fd1281;
	}
	mov.f64 	%fd1282, 0dC338000000000000;
	add.rn.f64 	%fd1283, %fd1281, %fd1282;
	fma.rn.f64 	%fd1284, %fd1283, 0dBFE62E42FEFA39EF, %fd178;
	fma.rn.f64 	%fd1285, %fd1283, 0dBC7ABC9E3B39803F, %fd1284;
	fma.rn.f64 	%fd1286, %fd1285, 0d3E5ADE1569CE2BDF, 0d3E928AF3FCA213EA;
	fma.rn.f64 	%fd1287, %fd1286, %fd1285, 0d3EC71DEE62401315;
	fma.rn.f64 	%fd1288, %fd1287, %fd1285, 0d3EFA01997C89EB71;
	fma.rn.f64 	%fd1289, %fd1288, %fd1285, 0d3F2A01A014761F65;
	fma.rn.f64 	%fd1290, %fd1289, %fd1285, 0d3F56C16C1852B7AF;
	fma.rn.f64 	%fd1291, %fd1290, %fd1285, 0d3F81111111122322;
	fma.rn.f64 	%fd1292, %fd1291, %fd1285, 0d3FA55555555502A1;
	fma.rn.f64 	%fd1293, %fd1292, %fd1285, 0d3FC5555555555511;
	fma.rn.f64 	%fd1294, %fd1293, %fd1285, 0d3FE000000000000B;
	fma.rn.f64 	%fd1295, %fd1294, %fd1285, 0d3FF0000000000000;
	fma.rn.f64 	%fd1296, %fd1295, %fd1285, 0d3FF0000000000000;
	{
	.reg .b32 %temp; 
	mov.b64 	{%r148, %temp}, %fd1296;
	}
	{
	.reg .b32 %temp; 
	mov.b64 	{%temp, %r149}, %fd1296;
	}
	shl.b32 	%r757, %r147, 20;
	add.s32 	%r758, %r757, %r149;
	mov.b64 	%fd2652, {%r148, %r758};
	{
	.reg .b32 %temp; 
	mov.b64 	{%temp, %r759}, %fd178;
	}
	mov.b32 	%f43, %r759;
	abs.f32 	%f16, %f43;
	setp.lt.f32 	%p204, %f16, 0f4086232B;
	@%p204 bra 	$L__BB0_243;
	setp.lt.f64 	%p205, %fd178, 0d0000000000000000;
	add.f64 	%fd1297, %fd178, 0d7FF0000000000000;
	selp.f64 	%fd2652, 0d0000000000000000, %fd1297, %p205;
	setp.geu.f32 	%p206, %f16, 0f40874800;
	@%p206 bra 	$L__BB0_243;
	shr.u32 	%r760, %r147, 31;
	add.s32 	%r761, %r147, %r760;
	shr.s32 	%r762, %r761, 1;
	shl.b32 	%r763, %r762, 20;
	add.s32 	%r764, %r149, %r763;
	mov.b64 	%fd1298, {%r148, %r764};
	sub.s32 	%r765, %r147, %r762;
	shl.b32 	%r766, %r765, 20;
	add.s32 	%r767, %r766, 1072693248;
	mov.b32 	%r768, 0;
	mov.b64 	%fd1299, {%r768, %r767};
	mul.f64 	%fd2652, %fd1299, %fd1298;
$L__BB0_243:
	add.s64 	%rd456, %rd27, %rd1534;
	shl.b64 	%rd457, %rd456, 3;
	add.s64 	%rd458, %rd72, %rd457;
	st.global.f64 	[%rd458], %fd2652;
	add.s64 	%rd459, %rd69, %rd457;
	ld.global.f64 	%fd1300, [%rd459];
	shl.b64 	%rd460, %rd1534, 3;
	add.s64 	%rd461, %rd34, %rd460;
	ld.global.f64 	%fd1301, [%rd461];
	mul.f64 	%fd1302, %fd1300, %fd1301;
	ld.global.f64 	%fd1303, [%rd36];
	mul.f64 	%fd1304, %fd2652, %fd1303;
	sub.f64 	%fd1305, %fd1302, %fd1304;
	ld.global.f64 	%fd1306, [%rd37];
	add.f64 	%fd1307, %fd1306, %fd1305;
	st.global.f64 	[%rd37], %fd1307;
$L__BB0_244:
	ld.param.u32 	%r1383, [_Z9RicianMLEPdS_S_S_S_S_S_S_S_PiS_S_S_S_S_S_S_S_S_S_S_S_S_S_S_S_S_S_S_S_S_S_S_PjS1_S1_S1_S1_PbS2_S2_S2_S2_S2_ddddjjjjjddjjjj_param_57];
	mul.lo.s32 	%r769, %r1383, %r1383;
	setp.eq.s32 	%p207, %r769, 0;
	@%p207 bra 	$L__BB0_255;
	ld.param.u32 	%r1384, [_Z9RicianMLEPdS_S_S_S_S_S_S_S_PiS_S_S_S_S_S_S_S_S_S_S_S_S_S_S_S_S_S_S_S_S_S_S_PjS1_S1_S1_S1_PbS2_S2_S2_S2_S2_ddddjjjjjddjjjj_param_57];
	mul.lo.s32 	%r771, %r1384, %r1384;
	setp.lt.u32 	%p208, %r771, 8;
	mov.b32 	%r1492, 0;
	@%p208 bra 	$L__BB0_248;
	mov.b32 	%r1490, 0;
$L__BB0_247:
	.pragma "nounroll";
	ld.param.u32 	%r1385, [_Z9RicianMLEPdS_S_S_S_S_S_S_S_PiS_S_S_S_S_S_S_S_S_S_S_S_S_S_S_S_S_S_S_S_S_S_S_PjS1_S1_S1_S1_PbS2_S2_S2_S2_S2_ddddjjjjjddjjjj_param_57];
	cvt.u64.u32 	%rd462, %r1490;
	add.s64 	%rd463, %rd39, %rd462;
	shl.b64 	%rd464, %rd463, 3;
	add.s64 	%rd465, %rd67, %rd464;
	mov.b64 	%rd466, 0;
	st.global.u64 	[%rd465], %rd466;
	add.s64 	%rd467, %rd68, %rd464;
	st.global.u64 	[%rd467], %rd466;
	st.global.u64 	[%rd465+8], %rd466;
	st.global.u64 	[%rd467+8], %rd466;
	st.global.u64 	[%rd465+16], %rd466;
	st.global.u64 	[%rd467+16], %rd466;
	st.global.u64 	[%rd465+24], %rd466;
	st.global.u64 	[%rd467+24], %rd466;
	st.global.u64 	[%rd465+32], %rd466;
	st.global.u64 	[%rd467+32], %rd466;
	st.global.u64 	[%rd465+40], %rd466;
	st.global.u64 	[%rd467+40], %rd466;
	st.global.u64 	[%rd465+48], %rd466;
	st.global.u64 	[%rd467+48], %rd466;
	st.global.u64 	[%rd465+56], %rd466;
	st.global.u64 	[%rd467+56], %rd466;
	add.s32 	%r1490, %r1490, 8;
	mul.lo.s32 	%r773, %r1385, %r1385;
	and.b32  	%r1492, %r773, -8;
	setp.ne.s32 	%p209, %r1490, %r1492;
	@%p209 bra 	$L__BB0_247;
$L__BB0_248:
	ld.param.u32 	%r1386, [_Z9RicianMLEPdS_S_S_S_S_S_S_S_PiS_S_S_S_S_S_S_S_S_S_S_S_S_S_S_S_S_S_S_S_S_S_S_PjS1_S1_S1_S1_PbS2_S2_S2_S2_S2_ddddjjjjjddjjjj_param_57];
	mul.lo.s32 	%r774, %r1386, %r1386;
	and.b32  	%r775, %r774, 5;
	setp.eq.s32 	%p210, %r775, 0;
	@%p210 bra 	$L__BB0_255;
	ld.param.u32 	%r1387, [_Z9RicianMLEPdS_S_S_S_S_S_S_S_PiS_S_S_S_S_S_S_S_S_S_S_S_S_S_S_S_S_S_S_S_S_S_S_PjS1_S1_S1_S1_PbS2_S2_S2_S2_S2_ddddjjjjjddjjjj_param_57];
	mul.lo.s32 	%r776, %r1387, %r1387;
	and.b32  	%r777, %r776, 5;
	add.s32 	%r778, %r777, -1;
	setp.lt.u32 	%p211, %r778, 3;
	@%p211 bra 	$L__BB0_251;
	cvt.u64.u32 	%rd468, %r1492;
	add.s64 	%rd469, %rd39, %rd468;
	shl.b64 	%rd470, %rd469, 3;
	add.s64 	%rd471, %rd67, %rd470;
	mov.b64 	%rd472, 0;
	st.global.u64 	[%rd471], %rd472;
	add.s64 	%rd473, %rd68, %rd470;
	st.global.u64 	[%rd473], %rd472;
	st.global.u64 	[%rd471+8], %rd472;
	st.global.u64 	[%rd473+8], %rd472;
	st.global.u64 	[%rd471+16], %rd472;
	st.global.u64 	[%rd473+16], %rd472;
	st.global.u64 	[%rd471+24], %rd472;
	st.global.u64 	[%rd473+24], %rd472;
	add.s32 	%r1492, %r1492, 4;
$L__BB0_251:
	ld.param.u32 	%r1388, [_Z9RicianMLEPdS_S_S_S_S_S_S_S_PiS_S_S_S_S_S_S_S_S_S_S_S_S_S_S_S_S_S_S_S_S_S_S_PjS1_S1_S1_S1_PbS2_S2_S2_S2_S2_ddddjjjjjddjjjj_param_57];
	and.b32  	%r779, %r1388, 1;
	setp.eq.b32 	%p212, %r779, 1;
	not.pred 	%p213, %p212;
	@%p213 bra 	$L__BB0_255;
	ld.param.u32 	%r1389, [_Z9RicianMLEPdS_S_S_S_S_S_S_S_PiS_S_S_S_S_S_S_S_S_S_S_S_S_S_S_S_S_S_S_S_S_S_S_PjS1_S1_S1_S1_PbS2_S2_S2_S2_S2_ddddjjjjjddjjjj_param_57];
	and.b32  	%r780, %r1389, 1;
	setp.eq.b32 	%p214, %r780, 1;
	@%p214 bra 	$L__BB0_254;
	cvt.u64.u32 	%rd474, %r1492;
	add.s64 	%rd475, %rd39, %rd474;
	shl.b64 	%rd476, %rd475, 3;
	add.s64 	%rd477, %rd67, %rd476;
	mov.b64 	%rd478, 0;
	st.global.u64 	[%rd477], %rd478;
	add.s64 	%rd479, %rd68, %rd476;
	st.global.u64 	[%rd479], %rd478;
	st.global.u64 	[%rd477+8], %rd478;
	st.global.u64 	[%rd479+8], %rd478;
	add.s32 	%r1492, %r1492, 2;
$L__BB0_254:
	cvt.u64.u32 	%rd480, %r1492;
	add.s64 	%rd481, %rd39, %rd480;
	shl.b64 	%rd482, %rd481, 3;
	add.s64 	%rd483, %rd67, %rd482;
	mov.b64 	%rd484, 0;
	st.global.u64 	[%rd483], %rd484;
	add.s64 	%rd485, %rd68, %rd482;
	st.global.u64 	[%rd485], %rd484;
$L__BB0_255:
	mov.b16 	%rs27, 1;
	st.global.u8 	[%rd40], %rs27;
	mov.b32 	%r781, 0;
	st.global.u32 	[%rd41], %r781;
	ld.global.f64 	%fd1308, [%rd37];
	st.global.f64 	[%rd42], %fd1308;
	ld.global.u8 	%rs28, [%rd40];
	setp.eq.s16 	%p215, %rs28, 0;
	@%p215 bra 	$L__BB0_481;
$L__BB0_256:
	ld.param.u32 	%r1344, [_Z9RicianMLEPdS_S_S_S_S_S_S_S_PiS_S_S_S_S_S_S_S_S_S_S_S_S_S_S_S_S_S_S_S_S_S_S_PjS1_S1_S1_S1_PbS2_S2_S2_S2_S2_ddddjjjjjddjjjj_param_56];
	ld.param.u64 	%rd1468, [_Z9RicianMLEPdS_S_S_S_S_S_S_S_PiS_S_S_S_S_S_S_S_S_S_S_S_S_S_S_S_S_S_S_S_S_S_S_PjS1_S1_S1_S1_PbS2_S2_S2_S2_S2_ddddjjjjjddjjjj_param_6];
	ld.param.u64 	%rd1467, [_Z9RicianMLEPdS_S_S_S_S_S_S_S_PiS_S_S_S_S_S_S_S_S_S_S_S_S_S_S_S_S_S_S_S_S_S_S_PjS1_S1_S1_S1_PbS2_S2_S2_S2_S2_ddddjjjjjddjjjj_param_5];
	cvta.to.global.u64 	%rd75, %rd1468;
	cvta.to.global.u64 	%rd76, %rd1467;
	setp.lt.u32 	%p216, %r1344, 2;
	ld.global.u32 	%r782, [%rd41];
	add.s32 	%r783, %r782, 1;
	st.global.u32 	[%rd41], %r783;
	@%p216 bra 	$L__BB0_272;
	mov.b32 	%r1494, 1;
$L__BB0_258:
	ld.param.u32 	%r1390, [_Z9RicianMLEPdS_S_S_S_S_S_S_S_PiS_S_S_S_S_S_S_S_S_S_S_S_S_S_S_S_S_S_S_S_S_S_S_PjS1_S1_S1_S1_PbS2_S2_S2_S2_S2_ddddjjjjjddjjjj_param_57];
	ld.param.u32 	%r1276, [_Z9RicianMLEPdS_S_S_S_S_S_S_S_PiS_S_S_S_S_S_S_S_S_S_S_S_S_S_S_S_S_S_S_S_S_S_S_PjS1_S1_S1_S1_PbS2_S2_S2_S2_S2_ddddjjjjjddjjjj_param_55];
	cvt.u64.u32 	%rd486, %r1494;
	add.s64 	%rd487, %rd38, %rd486;
	shl.b64 	%rd488, %rd487, 3;
	add.s64 	%rd77, %rd76, %rd488;
	mov.b64 	%rd489, 0;
	st.global.u64 	[%rd77+-8], %rd489;
	mul.lo.s32 	%r168, %r1494, %r1276;
	add.s32 	%r786, %r1494, -1;
	mul.lo.s32 	%r787, %r786, %r1390;
	cvt.u64.u32 	%rd490, %r787;
	add.s64 	%rd78, %rd39, %rd490;
	mov.b32 	%r1495, 0;
$L__BB0_259:
	ld.param.u64 	%rd1500, [_Z9RicianMLEPdS_S_S_S_S_S_S_S_PiS_S_S_S_S_S_S_S_S_S_S_S_S_S_S_S_S_S_S_S_S_S_S_PjS1_S1_S1_S1_PbS2_S2_S2_S2_S2_ddddjjjjjddjjjj_param_16];
	ld.param.u64 	%rd1497, [_Z9RicianMLEPdS_S_S_S_S_S_S_S_PiS_S_S_S_S_S_S_S_S_S_S_S_S_S_S_S_S_S_S_S_S_S_S_PjS1_S1_S1_S1_PbS2_S2_S2_S2_S2_ddddjjjjjddjjjj_param_15];
	setp.lt.u32 	%p217, %r41, 7;
	add.s32 	%r789, %r1495, %r168;
	mul.wide.u32 	%rd491, %r789, 8;
	add.s64 	%rd79, %rd57, %rd491;
	ld.global.f64 	%fd1309, [%rd79];
	add.f64 	%fd1310, %fd1309, %fd1309;
	cvt.u64.u32 	%rd492, %r1495;
	add.s64 	%rd493, %rd27, %rd492;
	cvta.to.global.u64 	%rd494, %rd1500;
	shl.b64 	%rd495, %rd493, 3;
	add.s64 	%rd496, %rd494, %rd495;
	ld.global.f64 	%fd1311, [%rd496];
	cvta.to.global.u64 	%rd497, %rd1497;
	add.s64 	%rd80, %rd497, %rd495;
	ld.global.f64 	%fd1312, [%rd80];
	ld.global.f64 	%fd1313, [%rd36];
	mul.f64 	%fd1314, %fd1312, %fd1313;
	sub.f64 	%fd1315, %fd1311, %fd1314;
	ld.global.f64 	%fd1316, [%rd77+-8];
	fma.rn.f64 	%fd1317, %fd1310, %fd1315, %fd1316;
	st.global.f64 	[%rd77+-8], %fd1317;
	mov.b32 	%r1498, 1;
	@%p217 bra 	$L__BB0_262;
	mov.b32 	%r1496, 1;
$L__BB0_261:
	.pragma "nounroll";
	ld.param.u32 	%r1345, [_Z9RicianMLEPdS_S_S_S_S_S_S_S_PiS_S_S_S_S_S_S_S_S_S_S_S_S_S_S_S_S_S_S_S_S_S_S_PjS1_S1_S1_S1_PbS2_S2_S2_S2_S2_ddddjjjjjddjjjj_param_56];
	ld.param.u32 	%r1277, [_Z9RicianMLEPdS_S_S_S_S_S_S_S_PiS_S_S_S_S_S_S_S_S_S_S_S_S_S_S_S_S_S_S_S_S_S_S_PjS1_S1_S1_S1_PbS2_S2_S2_S2_S2_ddddjjjjjddjjjj_param_55];
	ld.global.f64 	%fd1318, [%rd79];
	mul.f64 	%fd1319, %fd1318, 0d4010000000000000;
	mad.lo.s32 	%r791, %r1496, %r1277, %r1495;
	mul.wide.u32 	%rd498, %r791, 8;
	add.s64 	%rd499, %rd57, %rd498;
	ld.global.f64 	%fd1320, [%rd499];
	mul.f64 	%fd1321, %fd1319, %fd1320;
	ld.global.f64 	%fd1322, [%rd80];
	cvt.s64.s32 	%rd500, %r1496;
	add.s64 	%rd501, %rd78, %rd500;
	shl.b64 	%rd502, %rd501, 3;
	add.s64 	%rd503, %rd67, %rd502;
	ld.global.f64 	%fd1323, [%rd503+-8];
	fma.rn.f64 	%fd1324, %fd1321, %fd1322, %fd1323;
	st.global.f64 	[%rd503+-8], %fd1324;
	add.f64 	%fd1325, %fd1324, %fd1324;
	mul.f64 	%fd1326, %fd1325, 0d3FE0000000000000;
	ld.global.f64 	%fd1327, [%rd36];
	mul.f64 	%fd1328, %fd1327, %fd1326;
	add.s64 	%rd504, %rd68, %rd502;
	st.global.f64 	[%rd504+-8], %fd1328;
	ld.global.f64 	%fd1329, [%rd79];
	mul.f64 	%fd1330, %fd1329, 0d4010000000000000;
	add.s32 	%r792, %r791, %r1277;
	mul.wide.u32 	%rd505, %r792, 8;
	add.s64 	%rd506, %rd57, %rd505;
	ld.global.f64 	%fd1331, [%rd506];
	mul.f64 	%fd1332, %fd1330, %fd1331;
	ld.global.f64 	%fd1333, [%rd80];
	ld.global.f64 	%fd1334, [%rd503];
	fma.rn.f64 	%fd1335, %fd1332, %fd1333, %fd1334;
	st.global.f64 	[%rd503], %fd1335;
	add.f64 	%fd1336, %fd1335, %fd1335;
	mul.f64 	%fd1337, %fd1336, 0d3FE0000000000000;
	ld.global.f64 	%fd1338, [%rd36];
	mul.f64 	%fd1339, %fd1338, %fd1337;
	st.global.f64 	[%rd504], %fd1339;
	ld.global.f64 	%fd1340, [%rd79];
	mul.f64 	%fd1341, %fd1340, 0d4010000000000000;
	add.s32 	%r793, %r792, %r1277;
	mul.wide.u32 	%rd507, %r793, 8;
	add.s64 	%rd508, %rd57, %rd507;
	ld.global.f64 	%fd1342, [%rd508];
	mul.f64 	%fd1343, %fd1341, %fd1342;
	ld.global.f64 	%fd1344, [%rd80];
	ld.global.f64 	%fd1345, [%rd503+8];
	fma.rn.f64 	%fd1346, %fd1343, %fd1344, %fd1345;
	st.global.f64 	[%rd503+8], %fd1346;
	add.f64 	%fd1347, %fd1346, %fd1346;
	mul.f64 	%fd1348, %fd1347, 0d3FE0000000000000;
	ld.global.f64 	%fd1349, [%rd36];
	mul.f64 	%fd1350, %fd1349, %fd1348;
	st.global.f64 	[%rd504+8], %fd1350;
	ld.global.f64 	%fd1351, [%rd79];
	mul.f64 	%fd1352, %fd1351, 0d4010000000000000;
	add.s32 	%r794, %r793, %r1277;
	mul.wide.u32 	%rd509, %r794, 8;
	add.s64 	%rd510, %rd57, %rd509;
	ld.global.f64 	%fd1353, [%rd510];
	mul.f64 	%fd1354, %fd1352, %fd1353;
	ld.global.f64 	%fd1355, [%rd80];
	ld.global.f64 	%fd1356, [%rd503+16];
	fma.rn.f64 	%fd1357, %fd1354, %fd1355, %fd1356;
	st.global.f64 	[%rd503+16], %fd1357;
	add.f64 	%fd1358, %fd1357, %fd1357;
	mul.f64 	%fd1359, %fd1358, 0d3FE0000000000000;
	ld.global.f64 	%fd1360, [%rd36];
	mul.f64 	%fd1361, %fd1360, %fd1359;
	st.global.f64 	[%rd504+16], %fd1361;
	ld.global.f64 	%fd1362, [%rd79];
	mul.f64 	%fd1363, %fd1362, 0d4010000000000000;
	add.s32 	%r795, %r794, %r1277;
	mul.wide.u32 	%rd511, %r795, 8;
	add.s64 	%rd512, %rd57, %rd511;
	ld.global.f64 	%fd1364, [%rd512];
	mul.f64 	%fd1365, %fd1363, %fd1364;
	ld.global.f64 	%fd1366, [%rd80];
	ld.global.f64 	%fd1367, [%rd503+24];
	fma.rn.f64 	%fd1368, %fd1365, %fd1366, %fd1367;
	st.global.f64 	[%rd503+24], %fd1368;
	add.f64 	%fd1369, %fd1368, %fd1368;
	mul.f64 	%fd1370, %fd1369, 0d3FE0000000000000;
	ld.global.f64 	%fd1371, [%rd36];
	mul.f64 	%fd1372, %fd1371, %fd1370;
	st.global.f64 	[%rd504+24], %fd1372;
	ld.global.f64 	%fd1373, [%rd79];
	mul.f64 	%fd1374, %fd1373, 0d4010000000000000;
	add.s32 	%r796, %r795, %r1277;
	mul.wide.u32 	%rd513, %r796, 8;
	add.s64 	%rd514, %rd57, %rd513;
	ld.global.f64 	%fd1375, [%rd514];
	mul.f64 	%fd1376, %fd1374, %fd1375;
	ld.global.f64 	%fd1377, [%rd80];
	ld.global.f64 	%fd1378, [%rd503+32];
	fma.rn.f64 	%fd1379, %fd1376, %fd1377, %fd1378;
	st.global.f64 	[%rd503+32], %fd1379;
	add.f64 	%fd1380, %fd1379, %fd1379;
	mul.f64 	%fd1381, %fd1380, 0d3FE0000000000000;
	ld.global.f64 	%fd1382, [%rd36];
	mul.f64 	%fd1383, %fd1382, %fd1381;
	st.global.f64 	[%rd504+32], %fd1383;
	ld.global.f64 	%fd1384, [%rd79];
	mul.f64 	%fd1385, %fd1384, 0d4010000000000000;
	add.s32 	%r797, %r796, %r1277;
	mul.wide.u32 	%rd515, %r797, 8;
	add.s64 	%rd516, %rd57, %rd515;
	ld.global.f64 	%fd1386, [%rd516];
	mul.f64 	%fd1387, %fd1385, %fd1386;
	ld.global.f64 	%fd1388, [%rd80];
	ld.global.f64 	%fd1389, [%rd503+40];
	fma.rn.f64 	%fd1390, %fd1387, %fd1388, %fd1389;
	st.global.f64 	[%rd503+40], %fd1390;
	add.f64 	%fd1391, %fd1390, %fd1390;
	mul.f64 	%fd1392, %fd1391, 0d3FE0000000000000;
	ld.global.f64 	%fd1393, [%rd36];
	mul.f64 	%fd1394, %fd1393, %fd1392;
	st.global.f64 	[%rd504+40], %fd1394;
	ld.global.f64 	%fd1395, [%rd79];
	mul.f64 	%fd1396, %fd1395, 0d4010000000000000;
	add.s32 	%r798, %r797, %r1277;
	mul.wide.u32 	%rd517, %r798, 8;
	add.s64 	%rd518, %rd57, %rd517;
	ld.global.f64 	%fd1397, [%rd518];
	mul.f64 	%fd1398, %fd1396, %fd1397;
	ld.global.f64 	%fd1399, [%rd80];
	ld.global.f64 	%fd1400, [%rd503+48];
	fma.rn.f64 	%fd1401, %fd1398, %fd1399, %fd1400;
	st.global.f64 	[%rd503+48], %fd1401;
	add.f64 	%fd1402, %fd1401, %fd1401;
	mul.f64 	%fd1403, %fd1402, 0d3FE0000000000000;
	ld.global.f64 	%fd1404, [%rd36];
	mul.f64 	%fd1405, %fd1404, %fd1403;
	st.global.f64 	[%rd504+48], %fd1405;
	add.s32 	%r1498, %r1496, 8;
	add.s32 	%r799, %r1496, 7;
	add.s32 	%r800, %r1345, -1;
	and.b32  	%r801, %r800, -8;
	setp.ne.s32 	%p218, %r799, %r801;
	mov.u32 	%r1496, %r1498;
	@%p218 bra 	$L__BB0_261;
$L__BB0_262:
	ld.param.u32 	%r1346, [_Z9RicianMLEPdS_S_S_S_S_S_S_S_PiS_S_S_S_S_S_S_S_S_S_S_S_S_S_S_S_S_S_S_S_S_S_S_PjS1_S1_S1_S1_PbS2_S2_S2_S2_S2_ddddjjjjjddjjjj_param_56];
	add.s32 	%r802, %r1346, -1;
	and.b32  	%r803, %r802, 7;
	setp.eq.s32 	%p219, %r803, 0;
	@%p219 bra 	$L__BB0_270;
	setp.lt.u32 	%p220, %r42, 3;
	@%p220 bra 	$L__BB0_265;
	ld.param.u32 	%r1278, [_Z9RicianMLEPdS_S_S_S_S_S_S_S_PiS_S_S_S_S_S_S_S_S_S_S_S_S_S_S_S_S_S_S_S_S_S_S_PjS1_S1_S1_S1_PbS2_S2_S2_S2_S2_ddddjjjjjddjjjj_param_55];
	ld.global.f64 	%fd1406, [%rd79];
	mul.f64 	%fd1407, %fd1406, 0d4010000000000000;
	mad.lo.s32 	%r804, %r1498, %r1278, %r1495;
	mul.wide.u32 	%rd519, %r804, 8;
	add.s64 	%rd520, %rd57, %rd519;
	ld.global.f64 	%fd1408, [%rd520];
	mul.f64 	%fd1409, %fd1407, %fd1408;
	ld.global.f64 	%fd1410, [%rd80];
	cvt.s64.s32 	%rd521, %r1498;
	add.s64 	%rd522, %rd78, %rd521;
	shl.b64 	%rd523, %rd522, 3;
	add.s64 	%rd524, %rd67, %rd523;
	ld.global.f64 	%fd1411, [%rd524+-8];
	fma.rn.f64 	%fd1412, %fd1409, %fd1410, %fd1411;
	st.global.f64 	[%rd524+-8], %fd1412;
	add.f64 	%fd1413, %fd1412, %fd1412;
	mul.f64 	%fd1414, %fd1413, 0d3FE0000000000000;
	ld.global.f64 	%fd1415, [%rd36];
	mul.f64 	%fd1416, %fd1415, %fd1414;
	add.s64 	%rd525, %rd68, %rd523;
	st.global.f64 	[%rd525+-8], %fd1416;
	ld.global.f64 	%fd1417, [%rd79];
	mul.f64 	%fd1418, %fd1417, 0d4010000000000000;
	add.s32 	%r805, %r804, %r1278;
	mul.wide.u32 	%rd526, %r805, 8;
	add.s64 	%rd527, %rd57, %rd526;
	ld.global.f64 	%fd1419, [%rd527];
	mul.f64 	%fd1420, %fd1418, %fd1419;
	ld.global.f64 	%fd1421, [%rd80];
	ld.global.f64 	%fd1422, [%rd524];
	fma.rn.f64 	%fd1423, %fd1420, %fd1421, %fd1422;
	st.global.f64 	[%rd524], %fd1423;
	add.f64 	%fd1424, %fd1423, %fd1423;
	mul.f64 	%fd1425, %fd1424, 0d3FE0000000000000;
	ld.global.f64 	%fd1426, [%rd36];
	mul.f64 	%fd1427, %fd1426, %fd1425;
	st.global.f64 	[%rd525], %fd1427;
	ld.global.f64 	%fd1428, [%rd79];
	mul.f64 	%fd1429, %fd1428, 0d4010000000000000;
	add.s32 	%r806, %r805, %r1278;
	mul.wide.u32 	%rd528, %r806, 8;
	add.s64 	%rd529, %rd57, %rd528;
	ld.global.f64 	%fd1430, [%rd529];
	mul.f64 	%fd1431, %fd1429, %fd1430;
	ld.global.f64 	%fd1432, [%rd80];
	ld.global.f64 	%fd1433, [%rd524+8];
	fma.rn.f64 	%fd1434, %fd1431, %fd1432, %fd1433;
	st.global.f64 	[%rd524+8], %fd1434;
	add.f64 	%fd1435, %fd1434, %fd1434;
	mul.f64 	%fd1436, %fd1435, 0d3FE0000000000000;
	ld.global.f64 	%fd1437, [%rd36];
	mul.f64 	%fd1438, %fd1437, %fd1436;
	st.global.f64 	[%rd525+8], %fd1438;
	ld.global.f64 	%fd1439, [%rd79];
	mul.f64 	%fd1440, %fd1439, 0d4010000000000000;
	add.s32 	%r807, %r806, %r1278;
	mul.wide.u32 	%rd530, %r807, 8;
	add.s64 	%rd531, %rd57, %rd530;
	ld.global.f64 	%fd1441, [%rd531];
	mul.f64 	%fd1442, %fd1440, %fd1441;
	ld.global.f64 	%fd1443, [%rd80];
	ld.global.f64 	%fd1444, [%rd524+16];
	fma.rn.f64 	%fd1445, %fd1442, %fd1443, %fd1444;
	st.global.f64 	[%rd524+16], %fd1445;
	add.f64 	%fd1446, %fd1445, %fd1445;
	mul.f64 	%fd1447, %fd1446, 0d3FE0000000000000;
	ld.global.f64 	%fd1448, [%rd36];
	mul.f64 	%fd1449, %fd1448, %fd1447;
	st.global.f64 	[%rd525+16], %fd1449;
	add.s32 	%r1498, %r1498, 4;
$L__BB0_265:
	setp.eq.s32 	%p221, %r44, 0;
	@%p221 bra 	$L__BB0_270;
	setp.eq.s32 	%p222, %r43, 0;
	@%p222 bra 	$L__BB0_268;
	ld.param.u32 	%r1279, [_Z9RicianMLEPdS_S_S_S_S_S_S_S_PiS_S_S_S_S_S_S_S_S_S_S_S_S_S_S_S_S_S_S_S_S_S_S_PjS1_S1_S1_S1_PbS2_S2_S2_S2_S2_ddddjjjjjddjjjj_param_55];
	ld.global.f64 	%fd1450, [%rd79];
	mul.f64 	%fd1451, %fd1450, 0d4010000000000000;
	mad.lo.s32 	%r808, %r1498, %r1279, %r1495;
	mul.wide.u32 	%rd532, %r808, 8;
	add.s64 	%rd533, %rd57, %rd532;
	ld.global.f64 	%fd1452, [%rd533];
	mul.f64 	%fd1453, %fd1451, %fd1452;
	ld.global.f64 	%fd1454, [%rd80];
	cvt.s64.s32 	%rd534, %r1498;
	add.s64 	%rd535, %rd78, %rd534;
	shl.b64 	%rd536, %rd535, 3;
	add.s64 	%rd537, %rd67, %rd536;
	ld.global.f64 	%fd1455, [%rd537+-8];
	fma.rn.f64 	%fd1456, %fd1453, %fd1454, %fd1455;
	st.global.f64 	[%rd537+-8], %fd1456;
	add.f64 	%fd1457, %fd1456, %fd1456;
	mul.f64 	%fd1458, %fd1457, 0d3FE0000000000000;
	ld.global.f64 	%fd1459, [%rd36];
	mul.f64 	%fd1460, %fd1459, %fd1458;
	add.s64 	%rd538, %rd68, %rd536;
	st.global.f64 	[%rd538+-8], %fd1460;
	ld.global.f64 	%fd1461, [%rd79];
	mul.f64 	%fd1462, %fd1461, 0d4010000000000000;
	add.s32 	%r809, %r808, %r1279;
	mul.wide.u32 	%rd539, %r809, 8;
	add.s64 	%rd540, %rd57, %rd539;
	ld.global.f64 	%fd1463, [%rd540];
	mul.f64 	%fd1464, %fd1462, %fd1463;
	ld.global.f64 	%fd1465, [%rd80];
	ld.global.f64 	%fd1466, [%rd537];
	fma.rn.f64 	%fd1467, %fd1464, %fd1465, %fd1466;
	st.global.f64 	[%rd537], %fd1467;
	add.f64 	%fd1468, %fd1467, %fd1467;
	mul.f64 	%fd1469, %fd1468, 0d3FE0000000000000;
	ld.global.f64 	%fd1470, [%rd36];
	mul.f64 	%fd1471, %fd1470, %fd1469;
	st.global.f64 	[%rd538], %fd1471;
	add.s32 	%r1498, %r1498, 2;
$L__BB0_268:
	setp.eq.s32 	%p223, %r45, 0;
	@%p223 bra 	$L__BB0_270;
	ld.param.u32 	%r1280, [_Z9RicianMLEPdS_S_S_S_S_S_S_S_PiS_S_S_S_S_S_S_S_S_S_S_S_S_S_S_S_S_S_S_S_S_S_S_PjS1_S1_S1_S1_PbS2_S2_S2_S2_S2_ddddjjjjjddjjjj_param_55];
	ld.global.f64 	%fd1472, [%rd79];
	mul.f64 	%fd1473, %fd1472, 0d4010000000000000;
	mad.lo.s32 	%r810, %r1498, %r1280, %r1495;
	mul.wide.u32 	%rd541, %r810, 8;
	add.s64 	%rd542, %rd57, %rd541;
	ld.global.f64 	%fd1474, [%rd542];
	mul.f64 	%fd1475, %fd1473, %fd1474;
	ld.global.f64 	%fd1476, [%rd80];
	cvt.s64.s32 	%rd543, %r1498;
	add.s64 	%rd544, %rd78, %rd543;
	shl.b64 	%rd545, %rd544, 3;
	add.s64 	%rd546, %rd67, %rd545;
	ld.global.f64 	%fd1477, [%rd546+-8];
	fma.rn.f64 	%fd1478, %fd1475, %fd1476, %fd1477;
	st.global.f64 	[%rd546+-8], %fd1478;
	add.f64 	%fd1479, %fd1478, %fd1478;
	mul.f64 	%fd1480, %fd1479, 0d3FE0000000000000;
	ld.global.f64 	%fd1481, [%rd36];
	mul.f64 	%fd1482, %fd1481, %fd1480;
	add.s64 	%rd547, %rd68, %rd545;
	st.global.f64 	[%rd547+-8], %fd1482;
$L__BB0_270:
	ld.param.u32 	%r1281, [_Z9RicianMLEPdS_S_S_S_S_S_S_S_PiS_S_S_S_S_S_S_S_S_S_S_S_S_S_S_S_S_S_S_S_S_S_S_PjS1_S1_S1_S1_PbS2_S2_S2_S2_S2_ddddjjjjjddjjjj_param_55];
	add.s32 	%r1495, %r1495, 1;
	setp.ne.s32 	%p224, %r1495, %r1281;
	@%p224 bra 	$L__BB0_259;
	ld.param.u32 	%r1347, [_Z9RicianMLEPdS_S_S_S_S_S_S_S_PiS_S_S_S_S_S_S_S_S_S_S_S_S_S_S_S_S_S_S_S_S_S_S_PjS1_S1_S1_S1_PbS2_S2_S2_S2_S2_ddddjjjjjddjjjj_param_56];
	ld.global.f64 	%fd1483, [%rd77+-8];
	cvt.u64.u32 	%rd548, %r1494;
	add.s64 	%rd549, %rd38, %rd548;
	shl.b64 	%rd550, %rd549, 3;
	add.s64 	%rd551, %rd75, %rd550;
	st.global.f64 	[%rd551+-8], %fd1483;
	add.s32 	%r1494, %r1494, 1;
	setp.eq.s32 	%p225, %r1494, %r1347;
	@%p225 bra 	$L__BB0_272;
	bra.uni 	$L__BB0_258;
$L__BB0_272:
	ld.param.u32 	%r1391, [_Z9RicianMLEPdS_S_S_S_S_S_S_S_PiS_S_S_S_S_S_S_S_S_S_S_S_S_S_S_S_S_S_S_S_S_S_S_PjS1_S1_S1_S1_PbS2_S2_S2_S2_S2_ddddjjjjjddjjjj_param_57];
	mul.lo.s32 	%r811, %r1391, %r1391;
	setp.eq.s32 	%p226, %r811, 0;
	@%p226 bra 	$L__BB0_284;
	ld.param.u32 	%r1392, [_Z9RicianMLEPdS_S_S_S_S_S_S_S_PiS_S_S_S_S_S_S_S_S_S_S_S_S_S_S_S_S_S_S_S_S_S_S_PjS1_S1_S1_S1_PbS2_S2_S2_S2_S2_ddddjjjjjddjjjj_param_57];
	mul.lo.s32 	%r813, %r1392, %r1392;
	setp.lt.u32 	%p227, %r813, 16;
	mov.b32 	%r1502, 0;
	@%p227 bra 	$L__BB0_276;
	mov.b32 	%r1500, 0;
$L__BB0_275:
	.pragma "nounroll";
	ld.param.u32 	%r1393, [_Z9RicianMLEPdS_S_S_S_S_S_S_S_PiS_S_S_S_S_S_S_S_S_S_S_S_S_S_S_S_S_S_S_S_S_S_S_PjS1_S1_S1_S1_PbS2_S2_S2_S2_S2_ddddjjjjjddjjjj_param_57];
	cvt.u64.u32 	%rd552, %r1500;
	add.s64 	%rd553, %rd39, %rd552;
	shl.b64 	%rd554, %rd553, 3;
	add.s64 	%rd555, %rd68, %rd554;
	ld.global.f64 	%fd1484, [%rd555];
	add.s64 	%rd556, %rd67, %rd554;
	st.global.f64 	[%rd556], %fd1484;
	ld.global.f64 	%fd1485, [%rd555+8];
	st.global.f64 	[%rd556+8], %fd1485;
	ld.global.f64 	%fd1486, [%rd555+16];
	st.global.f64 	[%rd556+16], %fd1486;
	ld.global.f64 	%fd1487, [%rd555+24];
	st.global.f64 	[%rd556+24], %fd1487;
	ld.global.f64 	%fd1488, [%rd555+32];
	st.global.f64 	[%rd556+32], %fd1488;
	ld.global.f64 	%fd1489, [%rd555+40];
	st.global.f64 	[%rd556+40], %fd1489;
	ld.global.f64 	%fd1490, [%rd555+48];
	st.global.f64 	[%rd556+48], %fd1490;
	ld.global.f64 	%fd1491, [%rd555+56];
	st.global.f64 	[%rd556+56], %fd1491;
	ld.global.f64 	%fd1492, [%rd555+64];
	st.global.f64 	[%rd556+64], %fd1492;
	ld.global.f64 	%fd1493, [%rd555+72];
	st.global.f64 	[%rd556+72], %fd1493;
	ld.global.f64 	%fd1494, [%rd555+80];
	st.global.f64 	[%rd556+80], %fd1494;
	ld.global.f64 	%fd1495, [%rd555+88];
	st.global.f64 	[%rd556+88], %fd1495;
	ld.global.f64 	%fd1496, [%rd555+96];
	st.global.f64 	[%rd556+96], %fd1496;
	ld.global.f64 	%fd1497, [%rd555+104];
	st.global.f64 	[%rd556+104], %fd1497;
	ld.global.f64 	%fd1498, [%rd555+112];
	st.global.f64 	[%rd556+112], %fd1498;
	ld.global.f64 	%fd1499, [%rd555+120];
	st.global.f64 	[%rd556+120], %fd1499;
	add.s32 	%r1500, %r1500, 16;
	mul.lo.s32 	%r815, %r1393, %r1393;
	and.b32  	%r1502, %r815, -16;
	setp.ne.s32 	%p228, %r1500, %r1502;
	@%p228 bra 	$L__BB0_275;
$L__BB0_276:
	ld.param.u32 	%r1394, [_Z9RicianMLEPdS_S_S_S_S_S_S_S_PiS_S_S_S_S_S_S_S_S_S_S_S_S_S_S_S_S_S_S_S_S_S_S_PjS1_S1_S1_S1_PbS2_S2_S2_S2_S2_ddddjjjjjddjjjj_param_57];
	mul.lo.s32 	%r816, %r1394, %r1394;
	and.b32  	%r817, %r816, 13;
	setp.eq.s32 	%p229, %r817, 0;
	@%p229 bra 	$L__BB0_284;
	ld.param.u32 	%r1395, [_Z9RicianMLEPdS_S_S_S_S_S_S_S_PiS_S_S_S_S_S_S_S_S_S_S_S_S_S_S_S_S_S_S_S_S_S_S_PjS1_S1_S1_S1_PbS2_S2_S2_S2_S2_ddddjjjjjddjjjj_param_57];
	mul.lo.s32 	%r818, %r1395, %r1395;
	and.b32  	%r819, %r818, 13;
	add.s32 	%r820, %r819, -1;
	setp.lt.u32 	%p230, %r820, 7;
	@%p230 bra 	$L__BB0_279;
	cvt.u64.u32 	%rd557, %r1502;
	add.s64 	%rd558, %rd39, %rd557;
	shl.b64 	%rd559, %rd558, 3;
	add.s64 	%rd560, %rd68, %rd559;
	ld.global.f64 	%fd1500, [%rd560];
	add.s64 	%rd561, %rd67, %rd559;
	st.global.f64 	[%rd561], %fd1500;
	ld.global.f64 	%fd1501, [%rd560+8];
	st.global.f64 	[%rd561+8], %fd1501;
	ld.global.f64 	%fd1502, [%rd560+16];
	st.global.f64 	[%rd561+16], %fd1502;
	ld.global.f64 	%fd1503, [%rd560+24];
	st.global.f64 	[%rd561+24], %fd1503;
	ld.global.f64 	%fd1504, [%rd560+32];
	st.global.f64 	[%rd561+32], %fd1504;
	ld.global.f64 	%fd1505, [%rd560+40];
	st.global.f64 	[%rd561+40], %fd1505;
	ld.global.f64 	%fd1506, [%rd560+48];
	st.global.f64 	[%rd561+48], %fd1506;
	ld.global.f64 	%fd1507, [%rd560+56];
	st.global.f64 	[%rd561+56], %fd1507;
	add.s32 	%r1502, %r1502, 8;
$L__BB0_279:
	ld.param.u32 	%r1396, [_Z9RicianMLEPdS_S_S_S_S_S_S_S_PiS_S_S_S_S_S_S_S_S_S_S_S_S_S_S_S_S_S_S_S_S_S_S_PjS1_S1_S1_S1_PbS2_S2_S2_S2_S2_ddddjjjjjddjjjj_param_57];
	mul.lo.s32 	%r821, %r1396, %r1396;
	and.b32  	%r822, %r821, 5;
	setp.eq.s32 	%p231, %r822, 0;
	@%p231 bra 	$L__BB0_284;
	ld.param.u32 	%r1397, [_Z9RicianMLEPdS_S_S_S_S_S_S_S_PiS_S_S_S_S_S_S_S_S_S_S_S_S_S_S_S_S_S_S_S_S_S_S_PjS1_S1_S1_S1_PbS2_S2_S2_S2_S2_ddddjjjjjddjjjj_param_57];
	mul.lo.s32 	%r823, %r1397, %r1397;
	and.b32  	%r824, %r823, 5;
	add.s32 	%r825, %r824, -1;
	setp.lt.u32 	%p232, %r825, 3;
	@%p232 bra 	$L__BB0_282;
	cvt.u64.u32 	%rd562, %r1502;
	add.s64 	%rd563, %rd39, %rd562;
	shl.b64 	%rd564, %rd563, 3;
	add.s64 	%rd565, %rd68, %rd564;
	ld.global.f64 	%fd1508, [%rd565];
	add.s64 	%rd566, %rd67, %rd564;
	st.global.f64 	[%rd566], %fd1508;
	ld.global.f64 	%fd1509, [%rd565+8];
	st.global.f64 	[%rd566+8], %fd1509;
	ld.global.f64 	%fd1510, [%rd565+16];
	st.global.f64 	[%rd566+16], %fd1510;
	ld.global.f64 	%fd1511, [%rd565+24];
	st.global.f64 	[%rd566+24], %fd1511;
	add.s32 	%r1502, %r1502, 4;
$L__BB0_282:
	ld.param.u32 	%r1398, [_Z9RicianMLEPdS_S_S_S_S_S_S_S_PiS_S_S_S_S_S_S_S_S_S_S_S_S_S_S_S_S_S_S_S_S_S_S_PjS1_S1_S1_S1_PbS2_S2_S2_S2_S2_ddddjjjjjddjjjj_param_57];
	and.b32  	%r826, %r1398, 1;
	setp.eq.b32 	%p233, %r826, 1;
	not.pred 	%p234, %p233;
	@%p234 bra 	$L__BB0_284;
	cvt.u64.u32 	%rd567, %r1502;
	add.s64 	%rd568, %rd39, %rd567;
	shl.b64 	%rd569, %rd568, 3;
	add.s64 	%rd570, %rd68, %rd569;
	ld.global.f64 	%fd1512, [%rd570];
	add.s64 	%rd571, %rd67, %rd569;
	st.global.f64 	[%rd571], %fd1512;
$L__BB0_284:
	ld.param.f64 	%fd2595, [_Z9RicianMLEPdS_S_S_S_S_S_S_S_PiS_S_S_S_S_S_S_S_S_S_S_S_S_S_S_S_S_S_S_S_S_S_S_PjS1_S1_S1_S1_PbS2_S2_S2_S2_S2_ddddjjjjjddjjjj_param_53];
	ld.param.u64 	%rd1469, [_Z9RicianMLEPdS_S_S_S_S_S_S_S_PiS_S_S_S_S_S_S_S_S_S_S_S_S_S_S_S_S_S_S_S_S_S_S_PjS1_S1_S1_S1_PbS2_S2_S2_S2_S2_ddddjjjjjddjjjj_param_7];
	cvta.to.global.u64 	%rd81, %rd1469;
	mov.b32 	%r827, 0;
	st.global.u32 	[%rd43], %r827;
	mov.b16 	%rs29, 1;
	st.global.u8 	[%rd44], %rs29;
	st.global.f64 	[%rd45], %fd2595;
	ld.global.u8 	%rs30, [%rd44];
	setp.eq.s16 	%p235, %rs30, 0;
	@%p235 bra 	$L__BB0_449;
$L__BB0_285:
	ld.param.u32 	%r1348, [_Z9RicianMLEPdS_S_S_S_S_S_S_S_PiS_S_S_S_S_S_S_S_S_S_S_S_S_S_S_S_S_S_S_S_S_S_S_PjS1_S1_S1_S1_PbS2_S2_S2_S2_S2_ddddjjjjjddjjjj_param_56];
	setp.lt.u32 	%p236, %r1348, 2;
	ld.global.u32 	%r828, [%rd43];
	add.s32 	%r829, %r828, 1;
	st.global.u32 	[%rd43], %r829;
	@%p236 bra 	$L__BB0_299;
	setp.lt.u32 	%p237, %r41, 15;
	mov.b32 	%r1505, 1;
	@%p237 bra 	$L__BB0_289;
	mov.b32 	%r1507, 1;
$L__BB0_288:
	.pragma "nounroll";
	ld.param.u32 	%r1349, [_Z9RicianMLEPdS_S_S_S_S_S_S_S_PiS_S_S_S_S_S_S_S_S_S_S_S_S_S_S_S_S_S_S_S_S_S_S_PjS1_S1_S1_S1_PbS2_S2_S2_S2_S2_ddddjjjjjddjjjj_param_56];
	cvt.u64.u32 	%rd572, %r1507;
	add.s64 	%rd573, %rd38, %rd572;
	shl.b64 	%rd574, %rd573, 3;
	add.s64 	%rd575, %rd76, %rd574;
	ld.global.f64 	%fd1513, [%rd575+-8];
	add.s64 	%rd576, %rd75, %rd574;
	st.global.f64 	[%rd576+-8], %fd1513;
	ld.global.f64 	%fd1514, [%rd575];
	st.global.f64 	[%rd576], %fd1514;
	ld.global.f64 	%fd1515, [%rd575+8];
	st.global.f64 	[%rd576+8], %fd1515;
	ld.global.f64 	%fd1516, [%rd575+16];
	st.global.f64 	[%rd576+16], %fd1516;
	ld.global.f64 	%fd1517, [%rd575+24];
	st.global.f64 	[%rd576+24], %fd1517;
	ld.global.f64 	%fd1518, [%rd575+32];
	st.global.f64 	[%rd576+32], %fd1518;
	ld.global.f64 	%fd1519, [%rd575+40];
	st.global.f64 	[%rd576+40], %fd1519;
	ld.global.f64 	%fd1520, [%rd575+48];
	st.global.f64 	[%rd576+48], %fd1520;
	ld.global.f64 	%fd1521, [%rd575+56];
	st.global.f64 	[%rd576+56], %fd1521;
	ld.global.f64 	%fd1522, [%rd575+64];
	st.global.f64 	[%rd576+64], %fd1522;
	ld.global.f64 	%fd1523, [%rd575+72];
	st.global.f64 	[%rd576+72], %fd1523;
	ld.global.f64 	%fd1524, [%rd575+80];
	st.global.f64 	[%rd576+80], %fd1524;
	ld.global.f64 	%fd1525, [%rd575+88];
	st.global.f64 	[%rd576+88], %fd1525;
	ld.global.f64 	%fd1526, [%rd575+96];
	st.global.f64 	[%rd576+96], %fd1526;
	ld.global.f64 	%fd1527, [%rd575+104];
	st.global.f64 	[%rd576+104], %fd1527;
	ld.global.f64 	%fd1528, [%rd575+112];
	st.global.f64 	[%rd576+112], %fd1528;
	add.s32 	%r1505, %r1507, 16;
	add.s32 	%r832, %r1507, 15;
	add.s32 	%r833, %r1349, -1;
	and.b32  	%r834, %r833, -16;
	setp.eq.s32 	%p238, %r832, %r834;
	mov.u32 	%r1507, %r1505;
	@%p238 bra 	$L__BB0_289;
	bra.uni 	$L__BB0_288;
$L__BB0_289:
	ld.param.u32 	%r1350, [_Z9RicianMLEPdS_S_S_S_S_S_S_S_PiS_S_S_S_S_S_S_S_S_S_S_S_S_S_S_S_S_S_S_S_S_S_S_PjS1_S1_S1_S1_PbS2_S2_S2_S2_S2_ddddjjjjjddjjjj_param_56];
	add.s32 	%r835, %r1350, -1;
	and.b32  	%r836, %r835, 15;
	setp.eq.s32 	%p239, %r836, 0;
	@%p239 bra 	$L__BB0_299;
	ld.param.u32 	%r1351, [_Z9RicianMLEPdS_S_S_S_S_S_S_S_PiS_S_S_S_S_S_S_S_S_S_S_S_S_S_S_S_S_S_S_S_S_S_S_PjS1_S1_S1_S1_PbS2_S2_S2_S2_S2_ddddjjjjjddjjjj_param_56];
	add.s32 	%r837, %r1351, -1;
	and.b32  	%r838, %r837, 15;
	add.s32 	%r839, %r838, -1;
	setp.lt.u32 	%p240, %r839, 7;
	@%p240 bra 	$L__BB0_292;
	cvt.u64.u32 	%rd577, %r1505;
	add.s64 	%rd578, %rd38, %rd577;
	shl.b64 	%rd579, %rd578, 3;
	add.s64 	%rd580, %rd76, %rd579;
	ld.global.f64 	%fd1529, [%rd580+-8];
	add.s64 	%rd581, %rd75, %rd579;
	st.global.f64 	[%rd581+-8], %fd1529;
	add.s32 	%r840, %r1505, 1;
	cvt.u64.u32 	%rd582, %r840;
	add.s64 	%rd583, %rd38, %rd582;
	shl.b64 	%rd584, %rd583, 3;
	add.s64 	%rd585, %rd76, %rd584;
	ld.global.f64 	%fd1530, [%rd585+-8];
	add.s64 	%rd586, %rd75, %rd584;
	st.global.f64 	[%rd586+-8], %fd1530;
	add.s32 	%r841, %r1505, 2;
	cvt.u64.u32 	%rd587, %r841;
	add.s64 	%rd588, %rd38, %rd587;
	shl.b64 	%rd589, %rd588, 3;
	add.s64 	%rd590, %rd76, %rd589;
	ld.global.f64 	%fd1531, [%rd590+-8];
	add.s64 	%rd591, %rd75, %rd589;
	st.global.f64 	[%rd591+-8], %fd1531;
	add.s32 	%r842, %r1505, 3;
	cvt.u64.u32 	%rd592, %r842;
	add.s64 	%rd593, %rd38, %rd592;
	shl.b64 	%rd594, %rd593, 3;
	add.s64 	%rd595, %rd76, %rd594;
	ld.global.f64 	%fd1532, [%rd595+-8];
	add.s64 	%rd596, %rd75, %rd594;
	st.global.f64 	[%rd596+-8], %fd1532;
	add.s32 	%r843, %r1505, 4;
	cvt.u64.u32 	%rd597, %r843;
	add.s64 	%rd598, %rd38, %rd597;
	shl.b64 	%rd599, %rd598, 3;
	add.s64 	%rd600, %rd76, %rd599;
	ld.global.f64 	%fd1533, [%rd600+-8];
	add.s64 	%rd601, %rd75, %rd599;
	st.global.f64 	[%rd601+-8], %fd1533;
	add.s32 	%r844, %r1505, 5;
	cvt.u64.u32 	%rd602, %r844;
	add.s64 	%rd603, %rd38, %rd602;
	shl.b64 	%rd604, %rd603, 3;
	add.s64 	%rd605, %rd76, %rd604;
	ld.global.f64 	%fd1534, [%rd605+-8];
	add.s64 	%rd606, %rd75, %rd604;
	st.global.f64 	[%rd606+-8], %fd1534;
	add.s32 	%r845, %r1505, 6;
	cvt.u64.u32 	%rd607, %r845;
	add.s64 	%rd608, %rd38, %rd607;
	shl.b64 	%rd609, %rd608, 3;
	add.s64 	%rd610, %rd76, %rd609;
	ld.global.f64 	%fd1535, [%rd610+-8];
	add.s64 	%rd611, %rd75, %rd609;
	st.global.f64 	[%rd611+-8], %fd1535;
	add.s32 	%r846, %r1505, 7;
	cvt.u64.u32 	%rd612, %r846;
	add.s64 	%rd613, %rd38, %rd612;
	shl.b64 	%rd614, %rd613, 3;
	add.s64 	%rd615, %rd76, %rd614;
	ld.global.f64 	%fd1536, [%rd615+-8];
	add.s64 	%rd616, %rd75, %rd614;
	st.global.f64 	[%rd616+-8], %fd1536;
	add.s32 	%r1505, %r1505, 8;
$L__BB0_292:
	ld.param.u32 	%r1352, [_Z9RicianMLEPdS_S_S_S_S_S_S_S_PiS_S_S_S_S_S_S_S_S_S_S_S_S_S_S_S_S_S_S_S_S_S_S_PjS1_S1_S1_S1_PbS2_S2_S2_S2_S2_ddddjjjjjddjjjj_param_56];
	add.s32 	%r847, %r1352, -1;
	and.b32  	%r848, %r847, 7;
	setp.eq.s32 	%p241, %r848, 0;
	@%p241 bra 	$L__BB0_299;
	setp.lt.u32 	%p242, %r42, 3;
	@%p242 bra 	$L__BB0_295;
	cvt.u64.u32 	%rd617, %r1505;
	add.s64 	%rd618, %rd38, %rd617;
	shl.b64 	%rd619, %rd618, 3;
	add.s64 	%rd620, %rd76, %rd619;
	ld.global.f64 	%fd1537, [%rd620+-8];
	add.s64 	%rd621, %rd75, %rd619;
	st.global.f64 	[%rd621+-8], %fd1537;
	add.s32 	%r849, %r1505, 1;
	cvt.u64.u32 	%rd622, %r849;
	add.s64 	%rd623, %rd38, %rd622;
	shl.b64 	%rd624, %rd623, 3;
	add.s64 	%rd625, %rd76, %rd624;
	ld.global.f64 	%fd1538, [%rd625+-8];
	add.s64 	%rd626, %rd75, %rd624;
	st.global.f64 	[%rd626+-8], %fd1538;
	add.s32 	%r850, %r1505, 2;
	cvt.u64.u32 	%rd627, %r850;
	add.s64 	%rd628, %rd38, %rd627;
	shl.b64 	%rd629, %rd628, 3;
	add.s64 	%rd630, %rd76, %rd629;
	ld.global.f64 	%fd1539, [%rd630+-8];
	add.s64 	%rd631, %rd75, %rd629;
	st.global.f64 	[%rd631+-8], %fd1539;
	add.s32 	%r851, %r1505, 3;
	cvt.u64.u32 	%rd632, %r851;
	add.s64 	%rd633, %rd38, %rd632;
	shl.b64 	%rd634, %rd633, 3;
	add.s64 	%rd635, %rd76, %rd634;
	ld.global.f64 	%fd1540, [%rd635+-8];
	add.s64 	%rd636, %rd75, %rd634;
	st.global.f64 	[%rd636+-8], %fd1540;
	add.s32 	%r1505, %r1505, 4;
$L__BB0_295:
	setp.eq.s32 	%p243, %r44, 0;
	@%p243 bra 	$L__BB0_299;
	setp.eq.s32 	%p244, %r44, 1;
	cvt.u64.u32 	%rd637, %r1505;
	add.s64 	%rd638, %rd38, %rd637;
	shl.b64 	%rd639, %rd638, 3;
	add.s64 	%rd640, %rd76, %rd639;
	ld.global.f64 	%fd1541, [%rd640+-8];
	add.s64 	%rd641, %rd75, %rd639;
	st.global.f64 	[%rd641+-8], %fd1541;
	@%p244 bra 	$L__BB0_299;
	setp.eq.s32 	%p245, %r44, 2;
	add.s32 	%r852, %r1505, 1;
	cvt.u64.u32 	%rd642, %r852;
	add.s64 	%rd643, %rd38, %rd642;
	shl.b64 	%rd644, %rd643, 3;
	add.s64 	%rd645, %rd76, %rd644;
	ld.global.f64 	%fd1542, [%rd645+-8];
	add.s64 	%rd646, %rd75, %rd644;
	st.global.f64 	[%rd646+-8], %fd1542;
	@%p245 bra 	$L__BB0_299;
	add.s32 	%r853, %r1505, 2;
	cvt.u64.u32 	%rd647, %r853;
	add.s64 	%rd648, %rd38, %rd647;
	shl.b64 	%rd649, %rd648, 3;
	add.s64 	%rd650, %rd76, %rd649;
	ld.global.f64 	%fd1543, [%rd650+-8];
	add.s64 	%rd651, %rd75, %rd649;
	st.global.f64 	[%rd651+-8], %fd1543;
$L__BB0_299:
	ld.param.u32 	%r1399, [_Z9RicianMLEPdS_S_S_S_S_S_S_S_PiS_S_S_S_S_S_S_S_S_S_S_S_S_S_S_S_S_S_S_S_S_S_S_PjS1_S1_S1_S1_PbS2_S2_S2_S2_S2_ddddjjjjjddjjjj_param_57];
	setp.eq.s32 	%p246, %r1399, 0;
	@%p246 bra 	$L__BB0_311;
	ld.param.u32 	%r1400, [_Z9RicianMLEPdS_S_S_S_S_S_S_S_PiS_S_S_S_S_S_S_S_S_S_S_S_S_S_S_S_S_S_S_S_S_S_S_PjS1_S1_S1_S1_PbS2_S2_S2_S2_S2_ddddjjjjjddjjjj_param_57];
	add.s32 	%r855, %r1400, -1;
	setp.lt.u32 	%p247, %r855, 7;
	mov.b32 	%r1510, 0;
	@%p247 bra 	$L__BB0_303;
	mov.b32 	%r1508, 0;
$L__BB0_302:
	.pragma "nounroll";
	ld.param.u32 	%r1401, [_Z9RicianMLEPdS_S_S_S_S_S_S_S_PiS_S_S_S_S_S_S_S_S_S_S_S_S_S_S_S_S_S_S_S_S_S_S_PjS1_S1_S1_S1_PbS2_S2_S2_S2_S2_ddddjjjjjddjjjj_param_57];
	mul.lo.s32 	%r857, %r1508, %r1401;
	cvt.u64.u32 	%rd652, %r857;
	cvt.u64.u32 	%rd653, %r1508;
	add.s64 	%rd654, %rd39, %rd653;
	add.s64 	%rd655, %rd654, %rd652;
	shl.b64 	%rd656, %rd655, 3;
	add.s64 	%rd657, %rd68, %rd656;
	ld.global.f64 	%fd1544, [%rd657];
	ld.global.f64 	%fd1545, [%rd45];
	add.f64 	%fd1546, %fd1544, %fd1545;
	add.s64 	%rd658, %rd67, %rd656;
	st.global.f64 	[%rd658], %fd1546;
	add.s32 	%r858, %r857, %r1401;
	cvt.u64.u32 	%rd659, %r858;
	add.s64 	%rd660, %rd654, %rd659;
	shl.b64 	%rd661, %rd660, 3;
	add.s64 	%rd662, %rd68, %rd661;
	ld.global.f64 	%fd1547, [%rd662+8];
	ld.global.f64 	%fd1548, [%rd45];
	add.f64 	%fd1549, %fd1547, %fd1548;
	add.s64 	%rd663, %rd67, %rd661;
	st.global.f64 	[%rd663+8], %fd1549;
	add.s32 	%r859, %r858, %r1401;
	cvt.u64.u32 	%rd664, %r859;
	add.s64 	%rd665, %rd654, %rd664;
	shl.b64 	%rd666, %rd665, 3;
	add.s64 	%rd667, %rd68, %rd666;
	ld.global.f64 	%fd1550, [%rd667+16];
	ld.global.f64 	%fd1551, [%rd45];
	add.f64 	%fd1552, %fd1550, %fd1551;
	add.s64 	%rd668, %rd67, %rd666;
	st.global.f64 	[%rd668+16], %fd1552;
	add.s32 	%r860, %r859, %r1401;
	cvt.u64.u32 	%rd669, %r860;
	add.s64 	%rd670, %rd654, %rd669;
	shl.b64 	%rd671, %rd670, 3;
	add.s64 	%rd672, %rd68, %rd671;
	ld.global.f64 	%fd1553, [%rd672+24];
	ld.global.f64 	%fd1554, [%rd45];
	add.f64 	%fd1555, %fd1553, %fd1554;
	add.s64 	%rd673, %rd67, %rd671;
	st.global.f64 	[%rd673+24], %fd1555;
	add.s32 	%r861, %r860, %r1401;
	cvt.u64.u32 	%rd674, %r861;
	add.s64 	%rd675, %rd654, %rd674;
	shl.b64 	%rd676, %rd675, 3;
	add.s64 	%rd677, %rd68, %rd676;
	ld.global.f64 	%fd1556, [%rd677+32];
	ld.global.f64 	%fd1557, [%rd45];
	add.f64 	%fd1558, %fd1556, %fd1557;
	add.s64 	%rd678, %rd67, %rd676;
	st.global.f64 	[%rd678+32], %fd1558;
	add.s32 	%r862, %r861, %r1401;
	cvt.u64.u32 	%rd679, %r862;
	add.s64 	%rd680, %rd654, %rd679;
	shl.b64 	%rd681, %rd680, 3;
	add.s64 	%rd682, %rd68, %rd681;
	ld.global.f64 	%fd1559, [%rd682+40];
	ld.global.f64 	%fd1560, [%rd45];
	add.f64 	%fd1561, %fd1559, %fd1560;
	add.s64 	%rd683, %rd67, %rd681;
	st.global.f64 	[%rd683+40], %fd1561;
	add.s32 	%r863, %r862, %r1401;
	cvt.u64.u32 	%rd684, %r863;
	add.s64 	%rd685, %rd654, %rd684;
	shl.b64 	%rd686, %rd685, 3;
	add.s64 	%rd687, %rd68, %rd686;
	ld.global.f64 	%fd1562, [%rd687+48];
	ld.global.f64 	%fd1563, [%rd45];
	add.f64 	%fd1564, %fd1562, %fd1563;
	add.s64 	%rd688, %rd67, %rd686;
	st.global.f64 	[%rd688+48], %fd1564;
	add.s32 	%r864, %r863, %r1401;
	cvt.u64.u32 	%rd689, %r864;
	add.s64 	%rd690, %rd654, %rd689;
	shl.b64 	%rd691, %rd690, 3;
	add.s64 	%rd692, %rd68, %rd691;
	ld.global.f64 	%fd1565, [%rd692+56];
	ld.global.f64 	%fd1566, [%rd45];
	add.f64 	%fd1567, %fd1565, %fd1566;
	add.s64 	%rd693, %rd67, %rd691;
	st.global.f64 	[%rd693+56], %fd1567;
	add.s32 	%r1508, %r1508, 8;
	and.b32  	%r1510, %r1401, -8;
	setp.ne.s32 	%p248, %r1508, %r1510;
	@%p248 bra 	$L__BB0_302;
$L__BB0_303:
	ld.param.u32 	%r1402, [_Z9RicianMLEPdS_S_S_S_S_S_S_S_PiS_S_S_S_S_S_S_S_S_S_S_S_S_S_S_S_S_S_S_S_S_S_S_PjS1_S1_S1_S1_PbS2_S2_S2_S2_S2_ddddjjjjjddjjjj_param_57];
	and.b32  	%r198, %r1402, 7;
	setp.eq.s32 	%p249, %r198, 0;
	@%p249 bra 	$L__BB0_311;
	add.s32 	%r865, %r198, -1;
	setp.lt.u32 	%p250, %r865, 3;
	@%p250 bra 	$L__BB0_306;
	ld.param.u32 	%r1403, [_Z9RicianMLEPdS_S_S_S_S_S_S_S_PiS_S_S_S_S_S_S_S_S_S_S_S_S_S_S_S_S_S_S_S_S_S_S_PjS1_S1_S1_S1_PbS2_S2_S2_S2_S2_ddddjjjjjddjjjj_param_57];
	mul.lo.s32 	%r866, %r1510, %r1403;
	cvt.u64.u32 	%rd694, %r866;
	cvt.u64.u32 	%rd695, %r1510;
	add.s64 	%rd696, %rd39, %rd695;
	add.s64 	%rd697, %rd696, %rd694;
	shl.b64 	%rd698, %rd697, 3;
	add.s64 	%rd699, %rd68, %rd698;
	ld.global.f64 	%fd1568, [%rd699];
	ld.global.f64 	%fd1569, [%rd45];
	add.f64 	%fd1570, %fd1568, %fd1569;
	add.s64 	%rd700, %rd67, %rd698;
	st.global.f64 	[%rd700], %fd1570;
	add.s32 	%r867, %r866, %r1403;
	cvt.u64.u32 	%rd701, %r867;
	add.s64 	%rd702, %rd696, %rd701;
	shl.b64 	%rd703, %rd702, 3;
	add.s64 	%rd704, %rd68, %rd703;
	ld.global.f64 	%fd1571, [%rd704+8];
	ld.global.f64 	%fd1572, [%rd45];
	add.f64 	%fd1573, %fd1571, %fd1572;
	add.s64 	%rd705, %rd67, %rd703;
	st.global.f64 	[%rd705+8], %fd1573;
	add.s32 	%r868, %r867, %r1403;
	cvt.u64.u32 	%rd706, %r868;
	add.s64 	%rd707, %rd696, %rd706;
	shl.b64 	%rd708, %rd707, 3;
	add.s64 	%rd709, %rd68, %rd708;
	ld.global.f64 	%fd1574, [%rd709+16];
	ld.global.f64 	%fd1575, [%rd45];
	add.f64 	%fd1576, %fd1574, %fd1575;
	add.s64 	%rd710, %rd67, %rd708;
	st.global.f64 	[%rd710+16], %fd1576;
	add.s32 	%r869, %r868, %r1403;
	cvt.u64.u32 	%rd711, %r869;
	add.s64 	%rd712, %rd696, %rd711;
	shl.b64 	%rd713, %rd712, 3;
	add.s64 	%rd714, %rd68, %rd713;
	ld.global.f64 	%fd1577, [%rd714+24];
	ld.global.f64 	%fd1578, [%rd45];
	add.f64 	%fd1579, %fd1577, %fd1578;
	add.s64 	%rd715, %rd67, %rd713;
	st.global.f64 	[%rd715+24], %fd1579;
	add.s32 	%r1510, %r1510, 4;
$L__BB0_306:
	ld.param.u32 	%r1404, [_Z9RicianMLEPdS_S_S_S_S_S_S_S_PiS_S_S_S_S_S_S_S_S_S_S_S_S_S_S_S_S_S_S_S_S_S_S_PjS1_S1_S1_S1_PbS2_S2_S2_S2_S2_ddddjjjjjddjjjj_param_57];
	and.b32  	%r870, %r1404, 3;
	setp.eq.s32 	%p251, %r870, 0;
	@%p251 bra 	$L__BB0_311;
	setp.eq.s32 	%p252, %r870, 1;
	@%p252 bra 	$L__BB0_309;
	ld.param.u32 	%r1405, [_Z9RicianMLEPdS_S_S_S_S_S_S_S_PiS_S_S_S_S_S_S_S_S_S_S_S_S_S_S_S_S_S_S_S_S_S_S_PjS1_S1_S1_S1_PbS2_S2_S2_S2_S2_ddddjjjjjddjjjj_param_57];
	mul.lo.s32 	%r871, %r1510, %r1405;
	cvt.u64.u32 	%rd716, %r871;
	cvt.u64.u32 	%rd717, %r1510;
	add.s64 	%rd718, %rd39, %rd717;
	add.s64 	%rd719, %rd718, %rd716;
	shl.b64 	%rd720, %rd719, 3;
	add.s64 	%rd721, %rd68, %rd720;
	ld.global.f64 	%fd1580, [%rd721];
	ld.global.f64 	%fd1581, [%rd45];
	add.f64 	%fd1582, %fd1580, %fd1581;
	add.s64 	%rd722, %rd67, %rd720;
	st.global.f64 	[%rd722], %fd1582;
	add.s32 	%r872, %r871, %r1405;
	cvt.u64.u32 	%rd723, %r872;
	add.s64 	%rd724, %rd718, %rd723;
	shl.b64 	%rd725, %rd724, 3;
	add.s64 	%rd726, %rd68, %rd725;
	ld.global.f64 	%fd1583, [%rd726+8];
	ld.global.f64 	%fd1584, [%rd45];
	add.f64 	%fd1585, %fd1583, %fd1584;
	add.s64 	%rd727, %rd67, %rd725;
	st.global.f64 	[%rd727+8], %fd1585;
	add.s32 	%r1510, %r1510, 2;
$L__BB0_309:
	ld.param.u32 	%r1406, [_Z9RicianMLEPdS_S_S_S_S_S_S_S_PiS_S_S_S_S_S_S_S_S_S_S_S_S_S_S_S_S_S_S_S_S_S_S_PjS1_S1_S1_S1_PbS2_S2_S2_S2_S2_ddddjjjjjddjjjj_param_57];
	and.b32  	%r873, %r1406, 1;
	setp.eq.b32 	%p253, %r873, 1;
	not.pred 	%p254, %p253;
	@%p254 bra 	$L__BB0_311;
	ld.param.u32 	%r1407, [_Z9RicianMLEPdS_S_S_S_S_S_S_S_PiS_S_S_S_S_S_S_S_S_S_S_S_S_S_S_S_S_S_S_S_S_S_S_PjS1_S1_S1_S1_PbS2_S2_S2_S2_S2_ddddjjjjjddjjjj_param_57];
	mul.lo.s32 	%r874, %r1510, %r1407;
	cvt.u64.u32 	%rd728, %r874;
	cvt.u64.u32 	%rd729, %r1510;
	add.s64 	%rd730, %rd39, %rd729;
	add.s64 	%rd731, %rd730, %rd728;
	shl.b64 	%rd732, %rd731, 3;
	add.s64 	%rd733, %rd68, %rd732;
	ld.global.f64 	%fd1586, [%rd733];
	ld.global.f64 	%fd1587, [%rd45];
	add.f64 	%fd1588, %fd1586, %fd1587;
	add.s64 	%rd734, %rd67, %rd732;
	st.global.f64 	[%rd734], %fd1588;
$L__BB0_311:
	ld.param.u32 	%r1408, [_Z9RicianMLEPdS_S_S_S_S_S_S_S_PiS_S_S_S_S_S_S_S_S_S_S_S_S_S_S_S_S_S_S_S_S_S_S_PjS1_S1_S1_S1_PbS2_S2_S2_S2_S2_ddddjjjjjddjjjj_param_57];
	ld.param.f64 	%fd2596, [_Z9RicianMLEPdS_S_S_S_S_S_S_S_PiS_S_S_S_S_S_S_S_S_S_S_S_S_S_S_S_S_S_S_S_S_S_S_PjS1_S1_S1_S1_PbS2_S2_S2_S2_S2_ddddjjjjjddjjjj_param_54];
	ld.param.u64 	%rd1470, [_Z9RicianMLEPdS_S_S_S_S_S_S_S_PiS_S_S_S_S_S_S_S_S_S_S_S_S_S_S_S_S_S_S_S_S_S_S_PjS1_S1_S1_S1_PbS2_S2_S2_S2_S2_ddddjjjjjddjjjj_param_8];
	cvta.to.global.u64 	%rd82, %rd1470;
	setp.lt.s32 	%p255, %r1408, 1;
	ld.global.f64 	%fd1589, [%rd45];
	mul.f64 	%fd1590, %fd2596, %fd1589;
	st.global.f64 	[%rd45], %fd1590;
	@%p255 bra 	$L__BB0_360;
	mov.b32 	%r1512, 0;
	mov.b16 	%rs53, 0;
	mov.u16 	%rs54, %rs53;
$L__BB0_313:
	ld.param.u32 	%r1409, [_Z9RicianMLEPdS_S_S_S_S_S_S_S_PiS_S_S_S_S_S_S_S_S_S_S_S_S_S_S_S_S_S_S_S_S_S_S_PjS1_S1_S1_S1_PbS2_S2_S2_S2_S2_ddddjjjjjddjjjj_param_57];
	mul.lo.s32 	%r876, %r1512, %r1409;
	cvt.u64.u32 	%rd735, %r876;
	add.s64 	%rd83, %rd39, %rd735;
	setp.eq.s32 	%p256, %r1512, 0;
	cvt.u64.u32 	%rd84, %r1512;
	add.s64 	%rd736, %rd38, %rd84;
	shl.b64 	%rd737, %rd736, 3;
	add.s64 	%rd85, %rd82, %rd737;
	add.s64 	%rd86, %rd39, %rd84;
	mov.u32 	%r1516, %r1512;
	@%p256 bra 	$L__BB0_314;
	bra.uni 	$L__BB0_330;
$L__BB0_314:
	ld.param.u32 	%r1412, [_Z9RicianMLEPdS_S_S_S_S_S_S_S_PiS_S_S_S_S_S_S_S_S_S_S_S_S_S_S_S_S_S_S_S_S_S_S_PjS1_S1_S1_S1_PbS2_S2_S2_S2_S2_ddddjjjjjddjjjj_param_57];
	not.b32 	%r899, %r1512;
	add.s32 	%r900, %r899, %r1412;
	setp.lt.u32 	%p268, %r900, 3;
	mov.b32 	%r1515, 0;
	@%p268 bra 	$L__BB0_320;
	mov.b32 	%r1513, 0;
$L__BB0_316:
	.pragma "nounroll";
	cvt.u64.u32 	%rd851, %r1513;
	add.s64 	%rd852, %rd83, %rd851;
	shl.b64 	%rd853, %rd852, 3;
	add.s64 	%rd87, %rd67, %rd853;
	ld.global.f64 	%fd193, [%rd87];
	setp.eq.s32 	%p269, %r1513, 0;
	@%p269 bra 	$L__BB0_318;
	ld.param.u32 	%r1413, [_Z9RicianMLEPdS_S_S_S_S_S_S_S_PiS_S_S_S_S_S_S_S_S_S_S_S_S_S_S_S_S_S_S_S_S_S_S_PjS1_S1_S1_S1_PbS2_S2_S2_S2_S2_ddddjjjjjddjjjj_param_57];
	ld.global.f64 	%fd1654, [%rd85];
	div.rn.f64 	%fd1655, %fd193, %fd1654;
	mul.lo.s32 	%r902, %r1513, %r1413;
	cvt.u64.u32 	%rd854, %r902;
	add.s64 	%rd855, %rd86, %rd854;
	shl.b64 	%rd856, %rd855, 3;
	add.s64 	%rd857, %rd67, %rd856;
	st.global.f64 	[%rd857], %fd1655;
	ld.global.f64 	%fd2655, [%rd85];
	bra.uni 	$L__BB0_319;
$L__BB0_318:
	setp.le.f64 	%p270, %fd193, 0d0000000000000000;
	sqrt.rn.f64 	%fd1656, %fd193;
	selp.f64 	%fd2655, 0d3DDB7CDFD9D7BDBB, %fd1656, %p270;
	st.global.f64 	[%rd85], %fd2655;
$L__BB0_319:
	ld.param.u32 	%r1414, [_Z9RicianMLEPdS_S_S_S_S_S_S_S_PiS_S_S_S_S_S_S_S_S_S_S_S_S_S_S_S_S_S_S_S_S_S_S_PjS1_S1_S1_S1_PbS2_S2_S2_S2_S2_ddddjjjjjddjjjj_param_57];
	ld.global.f64 	%fd1657, [%rd87+8];
	div.rn.f64 	%fd1658, %fd1657, %fd2655;
	mad.lo.s32 	%r903, %r1414, %r1513, %r1414;
	cvt.u64.u32 	%rd858, %r903;
	add.s64 	%rd859, %rd86, %rd858;
	shl.b64 	%rd860, %rd859, 3;
	add.s64 	%rd861, %rd67, %rd860;
	st.global.f64 	[%rd861], %fd1658;
	ld.global.f64 	%fd1659, [%rd87+16];
	ld.global.f64 	%fd1660, [%rd85];
	div.rn.f64 	%fd1661, %fd1659, %fd1660;
	add.s32 	%r904, %r903, %r1414;
	cvt.u64.u32 	%rd862, %r904;
	add.s64 	%rd863, %rd86, %rd862;
	shl.b64 	%rd864, %rd863, 3;
	add.s64 	%rd865, %rd67, %rd864;
	st.global.f64 	[%rd865], %fd1661;
	ld.global.f64 	%fd1662, [%rd87+24];
	ld.global.f64 	%fd1663, [%rd85];
	div.rn.f64 	%fd1664, %fd1662, %fd1663;
	add.s32 	%r905, %r904, %r1414;
	cvt.u64.u32 	%rd866, %r905;
	add.s64 	%rd867, %rd86, %rd866;
	shl.b64 	%rd868, %rd867, 3;
	add.s64 	%rd869, %rd67, %rd868;
	st.global.f64 	[%rd869], %fd1664;
	add.s32 	%r1513, %r1513, 4;
	and.b32  	%r1515, %r1414, -4;
	setp.ne.s32 	%p271, %r1513, %r1515;
	@%p271 bra 	$L__BB0_316;
$L__BB0_320:
	ld.param.u32 	%r1415, [_Z9RicianMLEPdS_S_S_S_S_S_S_S_PiS_S_S_S_S_S_S_S_S_S_S_S_S_S_S_S_S_S_S_S_S_S_S_PjS1_S1_S1_S1_PbS2_S2_S2_S2_S2_ddddjjjjjddjjjj_param_57];
	and.b32  	%r906, %r1415, 3;
	setp.eq.s32 	%p272, %r906, 0;
	@%p272 bra 	$L__BB0_345;
	ld.param.u32 	%r1416, [_Z9RicianMLEPdS_S_S_S_S_S_S_S_PiS_S_S_S_S_S_S_S_S_S_S_S_S_S_S_S_S_S_S_S_S_S_S_PjS1_S1_S1_S1_PbS2_S2_S2_S2_S2_ddddjjjjjddjjjj_param_57];
	cvt.u16.u32 	%rs35, %r1416;
	sub.s16 	%rs3, %rs35, %rs53;
	and.b16  	%rs36, %rs3, 3;
	setp.eq.s16 	%p273, %rs36, 1;
	@%p273 bra 	$L__BB0_326;
	cvt.u64.u32 	%rd870, %r1515;
	add.s64 	%rd871, %rd83, %rd870;
	shl.b64 	%rd872, %rd871, 3;
	add.s64 	%rd88, %rd67, %rd872;
	ld.global.f64 	%fd197, [%rd88];
	setp.eq.s32 	%p274, %r1515, 0;
	@%p274 bra 	$L__BB0_324;
	ld.param.u32 	%r1417, [_Z9RicianMLEPdS_S_S_S_S_S_S_S_PiS_S_S_S_S_S_S_S_S_S_S_S_S_S_S_S_S_S_S_S_S_S_S_PjS1_S1_S1_S1_PbS2_S2_S2_S2_S2_ddddjjjjjddjjjj_param_57];
	ld.global.f64 	%fd1665, [%rd85];
	div.rn.f64 	%fd1666, %fd197, %fd1665;
	mul.lo.s32 	%r907, %r1515, %r1417;
	cvt.u64.u32 	%rd873, %r907;
	add.s64 	%rd874, %rd86, %rd873;
	shl.b64 	%rd875, %rd874, 3;
	add.s64 	%rd876, %rd67, %rd875;
	st.global.f64 	[%rd876], %fd1666;
	ld.global.f64 	%fd2656, [%rd85];
	bra.uni 	$L__BB0_325;
$L__BB0_324:
	setp.le.f64 	%p275, %fd197, 0d0000000000000000;
	sqrt.rn.f64 	%fd1667, %fd197;
	selp.f64 	%fd2656, 0d3DDB7CDFD9D7BDBB, %fd1667, %p275;
	st.global.f64 	[%rd85], %fd2656;
$L__BB0_325:
	ld.param.u32 	%r1418, [_Z9RicianMLEPdS_S_S_S_S_S_S_S_PiS_S_S_S_S_S_S_S_S_S_S_S_S_S_S_S_S_S_S_S_S_S_S_PjS1_S1_S1_S1_PbS2_S2_S2_S2_S2_ddddjjjjjddjjjj_param_57];
	ld.global.f64 	%fd1668, [%rd88+8];
	div.rn.f64 	%fd1669, %fd1668, %fd2656;
	mad.lo.s32 	%r908, %r1418, %r1515, %r1418;
	cvt.u64.u32 	%rd877, %r908;
	add.s64 	%rd878, %rd86, %rd877;
	shl.b64 	%rd879, %rd878, 3;
	add.s64 	%rd880, %rd67, %rd879;
	st.global.f64 	[%rd880], %fd1669;
	add.s32 	%r1515, %r1515, 2;
$L__BB0_326:
	and.b16  	%rs37, %rs3, 1;
	setp.eq.b16 	%p276, %rs37, 1;
	not.pred 	%p277, %p276;
	@%p277 bra 	$L__BB0_345;
	cvt.u64.u32 	%rd881, %r1515;
	add.s64 	%rd882, %rd83, %rd881;
	shl.b64 	%rd883, %rd882, 3;
	add.s64 	%rd884, %rd67, %rd883;
	ld.global.f64 	%fd201, [%rd884];
	setp.eq.s32 	%p278, %r1515, 0;
	@%p278 bra 	$L__BB0_329;
	ld.param.u32 	%r1419, [_Z9RicianMLEPdS_S_S_S_S_S_S_S_PiS_S_S_S_S_S_S_S_S_S_S_S_S_S_S_S_S_S_S_S_S_S_S_PjS1_S1_S1_S1_PbS2_S2_S2_S2_S2_ddddjjjjjddjjjj_param_57];
	ld.global.f64 	%fd1670, [%rd85];
	div.rn.f64 	%fd1671, %fd201, %fd1670;
	mul.lo.s32 	%r909, %r1515, %r1419;
	cvt.u64.u32 	%rd885, %r909;
	add.s64 	%rd886, %rd86, %rd885;
	shl.b64 	%rd887, %rd886, 3;
	add.s64 	%rd888, %rd67, %rd887;
	st.global.f64 	[%rd888], %fd1671;
	bra.uni 	$L__BB0_345;
$L__BB0_329:
	setp.le.f64 	%p279, %fd201, 0d0000000000000000;
	sqrt.rn.f64 	%fd1672, %fd201;
	selp.f64 	%fd1673, 0d3DDB7CDFD9D7BDBB, %fd1672, %p279;
	st.global.f64 	[%rd85], %fd1673;
	bra.uni 	$L__BB0_345;
$L__BB0_330:
	ld.param.u32 	%r1410, [_Z9RicianMLEPdS_S_S_S_S_S_S_S_PiS_S_S_S_S_S_S_S_S_S_S_S_S_S_S_S_S_S_S_S_S_S_S_PjS1_S1_S1_S1_PbS2_S2_S2_S2_S2_ddddjjjjjddjjjj_param_57];
	setp.lt.u32 	%p257, %r1512, 8;
	cvt.u64.u32 	%rd738, %r1516;
	add.s64 	%rd739, %rd83, %rd738;
	shl.b64 	%rd740, %rd739, 3;
	add.s64 	%rd741, %rd67, %rd740;
	ld.global.f64 	%fd2664, [%rd741];
	mul.lo.s32 	%r877, %r1516, %r1410;
	cvt.u64.u32 	%rd742, %r877;
	add.s64 	%rd89, %rd39, %rd742;
	mov.u32 	%r1519, %r1512;
	@%p257 bra 	$L__BB0_333;
	mov.b32 	%r1518, 0;
	mov.u32 	%r1519, %r1512;
$L__BB0_332:
	.pragma "nounroll";
	add.s32 	%r879, %r1519, -1;
	cvt.u64.u32 	%rd743, %r879;
	add.s64 	%rd744, %rd83, %rd743;
	shl.b64 	%rd745, %rd744, 3;
	add.s64 	%rd746, %rd67, %rd745;
	ld.global.f64 	%fd1592, [%rd746];
	add.s64 	%rd747, %rd89, %rd743;
	shl.b64 	%rd748, %rd747, 3;
	add.s64 	%rd749, %rd67, %rd748;
	ld.global.f64 	%fd1593, [%rd749];
	mul.f64 	%fd1594, %fd1592, %fd1593;
	sub.f64 	%fd1595, %fd2664, %fd1594;
	add.s32 	%r880, %r1519, -2;
	cvt.u64.u32 	%rd750, %r880;
	add.s64 	%rd751, %rd83, %rd750;
	shl.b64 	%rd752, %rd751, 3;
	add.s64 	%rd753, %rd67, %rd752;
	ld.global.f64 	%fd1596, [%rd753];
	add.s64 	%rd754, %rd89, %rd750;
	shl.b64 	%rd755, %rd754, 3;
	add.s64 	%rd756, %rd67, %rd755;
	ld.global.f64 	%fd1597, [%rd756];
	mul.f64 	%fd1598, %fd1596, %fd1597;
	sub.f64 	%fd1599, %fd1595, %fd1598;
	add.s32 	%r881, %r1519, -3;
	cvt.u64.u32 	%rd757, %r881;
	add.s64 	%rd758, %rd83, %rd757;
	shl.b64 	%rd759, %rd758, 3;
	add.s64 	%rd760, %rd67, %rd759;
	ld.global.f64 	%fd1600, [%rd760];
	add.s64 	%rd761, %rd89, %rd757;
	shl.b64 	%rd762, %rd761, 3;
	add.s64 	%rd763, %rd67, %rd762;
	ld.global.f64 	%fd1601, [%rd763];
	mul.f64 	%fd1602, %fd1600, %fd1601;
	sub.f64 	%fd1603, %fd1599, %fd1602;
	add.s32 	%r882, %r1519, -4;
	cvt.u64.u32 	%rd764, %r882;
	add.s64 	%rd765, %rd83, %rd764;
	shl.b64 	%rd766, %rd765, 3;
	add.s64 	%rd767, %rd67, %rd766;
	ld.global.f64 	%fd1604, [%rd767];
	add.s64 	%rd768, %rd89, %rd764;
	shl.b64 	%rd769, %rd768, 3;
	add.s64 	%rd770, %rd67, %rd769;
	ld.global.f64 	%fd1605, [%rd770];
	mul.f64 	%fd1606, %fd1604, %fd1605;
	sub.f64 	%fd1607, %fd1603, %fd1606;
	add.s32 	%r883, %r1519, -5;
	cvt.u64.u32 	%rd771, %r883;
	add.s64 	%rd772, %rd83, %rd771;
	shl.b64 	%rd773, %rd772, 3;
	add.s64 	%rd774, %rd67, %rd773;
	ld.global.f64 	%fd1608, [%rd774];
	add.s64 	%rd775, %rd89, %rd771;
	shl.b64 	%rd776, %rd775, 3;
	add.s64 	%rd777, %rd67, %rd776;
	ld.global.f64 	%fd1609, [%rd777];
	mul.f64 	%fd1610, %fd1608, %fd1609;
	sub.f64 	%fd1611, %fd1607, %fd1610;
	add.s32 	%r884, %r1519, -6;
	cvt.u64.u32 	%rd778, %r884;
	add.s64 	%rd779, %rd83, %rd778;
	shl.b64 	%rd780, %rd779, 3;
	add.s64 	%rd781, %rd67, %rd780;
	ld.global.f64 	%fd1612, [%rd781];
	add.s64 	%rd782, %rd89, %rd778;
	shl.b64 	%rd783, %rd782, 3;
	add.s64 	%rd784, %rd67, %rd783;
	ld.global.f64 	%fd1613, [%rd784];
	mul.f64 	%fd1614, %fd1612, %fd1613;
	sub.f64 	%fd1615, %fd1611, %fd1614;
	add.s32 	%r885, %r1519, -7;
	cvt.u64.u32 	%rd785, %r885;
	add.s64 	%rd786, %rd83, %rd785;
	shl.b64 	%rd787, %rd786, 3;
	add.s64 	%rd788, %rd67, %rd787;
	ld.global.f64 	%fd1616, [%rd788];
	add.s64 	%rd789, %rd89, %rd785;
	shl.b64 	%rd790, %rd789, 3;
	add.s64 	%rd791, %rd67, %rd790;
	ld.global.f64 	%fd1617, [%rd791];
	mul.f64 	%fd1618, %fd1616, %fd1617;
	sub.f64 	%fd1619, %fd1615, %fd1618;
	add.s32 	%r1519, %r1519, -8;
	cvt.u64.u32 	%rd792, %r1519;
	add.s64 	%rd793, %rd83, %rd792;
	shl.b64 	%rd794, %rd793, 3;
	add.s64 	%rd795, %rd67, %rd794;
	ld.global.f64 	%fd1620, [%rd795];
	add.s64 	%rd796, %rd89, %rd792;
	shl.b64 	%rd797, %rd796, 3;
	add.s64 	%rd798, %rd67, %rd797;
	ld.global.f64 	%fd1621, [%rd798];
	mul.f64 	%fd1622, %fd1620, %fd1621;
	sub.f64 	%fd2664, %fd1619, %fd1622;
	add.s32 	%r1518, %r1518, 8;
	and.b32  	%r886, %r1512, 2147483640;
	setp.ne.s32 	%p258, %r1518, %r886;
	@%p258 bra 	$L__BB0_332;
$L__BB0_333:
	and.b32  	%r887, %r1512, 7;
	setp.eq.s32 	%p259, %r887, 0;
	@%p259 bra 	$L__BB0_341;
	cvt.u32.u16 	%r888, %rs54;
	and.b32  	%r889, %r888, 7;
	add.s32 	%r890, %r889, -1;
	setp.lt.u32 	%p260, %r890, 3;
	@%p260 bra 	$L__BB0_336;
	add.s32 	%r891, %r1519, -1;
	cvt.u64.u32 	%rd799, %r891;
	add.s64 	%rd800, %rd83, %rd799;
	shl.b64 	%rd801, %rd800, 3;
	add.s64 	%rd802, %rd67, %rd801;
	ld.global.f64 	%fd1624, [%rd802];
	add.s64 	%rd803, %rd89, %rd799;
	shl.b64 	%rd804, %rd803, 3;
	add.s64 	%rd805, %rd67, %rd804;
	ld.global.f64 	%fd1625, [%rd805];
	mul.f64 	%fd1626, %fd1624, %fd1625;
	sub.f64 	%fd1627, %fd2664, %fd1626;
	add.s32 	%r892, %r1519, -2;
	cvt.u64.u32 	%rd806, %r892;
	add.s64 	%rd807, %rd83, %rd806;
	shl.b64 	%rd808, %rd807, 3;
	add.s64 	%rd809, %rd67, %rd808;
	ld.global.f64 	%fd1628, [%rd809];
	add.s64 	%rd810, %rd89, %rd806;
	shl.b64 	%rd811, %rd810, 3;
	add.s64 	%rd812, %rd67, %rd811;
	ld.global.f64 	%fd1629, [%rd812];
	mul.f64 	%fd1630, %fd1628, %fd1629;
	sub.f64 	%fd1631, %fd1627, %fd1630;
	add.s32 	%r893, %r1519, -3;
	cvt.u64.u32 	%rd813, %r893;
	add.s64 	%rd814, %rd83, %rd813;
	shl.b64 	%rd815, %rd814, 3;
	add.s64 	%rd816, %rd67, %rd815;
	ld.global.f64 	%fd1632, [%rd816];
	add.s64 	%rd817, %rd89, %rd813;
	shl.b64 	%rd818, %rd817, 3;
	add.s64 	%rd819, %rd67, %rd818;
	ld.global.f64 	%fd1633, [%rd819];
	mul.f64 	%fd1634, %fd1632, %fd1633;
	sub.f64 	%fd1635, %fd1631, %fd1634;
	add.s32 	%r1519, %r1519, -4;
	cvt.u64.u32 	%rd820, %r1519;
	add.s64 	%rd821, %rd83, %rd820;
	shl.b64 	%rd822, %rd821, 3;
	add.s64 	%rd823, %rd67, %rd822;
	ld.global.f64 	%fd1636, [%rd823];
	add.s64 	%rd824, %rd89, %rd820;
	shl.b64 	%rd825, %rd824, 3;
	add.s64 	%rd826, %rd67, %rd825;
	ld.global.f64 	%fd1637, [%rd826];
	mul.f64 	%fd1638, %fd1636, %fd1637;
	sub.f64 	%fd2664, %fd1635, %fd1638;
$L__BB0_336:
	cvt.u32.u16 	%r894, %rs54;
	and.b32  	%r895, %r894, 3;
	setp.eq.s32 	%p261, %r895, 0;
	@%p261 bra 	$L__BB0_341;
	and.b16  	%rs33, %rs53, 3;
	setp.eq.s16 	%p262, %rs33, 1;
	@%p262 bra 	$L__BB0_339;
	add.s32 	%r896, %r1519, -1;
	cvt.u64.u32 	%rd827, %r896;
	add.s64 	%rd828, %rd83, %rd827;
	shl.b64 	%rd829, %rd828, 3;
	add.s64 	%rd830, %rd67, %rd829;
	ld.global.f64 	%fd1640, [%rd830];
	add.s64 	%rd831, %rd89, %rd827;
	shl.b64 	%rd832, %rd831, 3;
	add.s64 	%rd833, %rd67, %rd832;
	ld.global.f64 	%fd1641, [%rd833];
	mul.f64 	%fd1642, %fd1640, %fd1641;
	sub.f64 	%fd1643, %fd2664, %fd1642;
	add.s32 	%r1519, %r1519, -2;
	cvt.u64.u32 	%rd834, %r1519;
	add.s64 	%rd835, %rd83, %rd834;
	shl.b64 	%rd836, %rd835, 3;
	add.s64 	%rd837, %rd67, %rd836;
	ld.global.f64 	%fd1644, [%rd837];
	add.s64 	%rd838, %rd89, %rd834;
	shl.b64 	%rd839, %rd838, 3;
	add.s64 	%rd840, %rd67, %rd839;
	ld.global.f64 	%fd1645, [%rd840];
	mul.f64 	%fd1646, %fd1644, %fd1645;
	sub.f64 	%fd2664, %fd1643, %fd1646;
$L__BB0_339:
	and.b16  	%rs34, %rs53, 1;
	setp.eq.b16 	%p263, %rs34, 1;
	not.pred 	%p264, %p263;
	@%p264 bra 	$L__BB0_341;
	add.s32 	%r897, %r1519, -1;
	cvt.u64.u32 	%rd841, %r897;
	add.s64 	%rd842, %rd83, %rd841;
	shl.b64 	%rd843, %rd842, 3;
	add.s64 	%rd844, %rd67, %rd843;
	ld.global.f64 	%fd1647, [%rd844];
	add.s64 	%rd845, %rd89, %rd841;
	shl.b64 	%rd846, %rd845, 3;
	add.s64 	%rd847, %rd67, %rd846;
	ld.global.f64 	%fd1648, [%rd847];
	mul.f64 	%fd1649, %fd1647, %fd1648;
	sub.f64 	%fd2664, %fd2664, %fd1649;
$L__BB0_341:
	setp.ne.s32 	%p265, %r1512, %r1516;
	@%p265 bra 	$L__BB0_343;
	setp.le.f64 	%p266, %fd2664, 0d0000000000000000;
	sqrt.rn.f64 	%fd1652, %fd2664;
	selp.f64 	%fd1653, 0d3DDB7CDFD9D7BDBB, %fd1652, %p266;
	st.global.f64 	[%rd85], %fd1653;
	bra.uni 	$L__BB0_344;
$L__BB0_343:
	ld.global.f64 	%fd1650, [%rd85];
	div.rn.f64 	%fd1651, %fd2664, %fd1650;
	add.s64 	%rd848, %rd89, %rd84;
	shl.b64 	%rd849, %rd848, 3;
	add.s64 	%rd850, %rd67, %rd849;
	st.global.f64 	[%rd850], %fd1651;
$L__BB0_344:
	ld.param.u32 	%r1411, [_Z9RicianMLEPdS_S_S_S_S_S_S_S_PiS_S_S_S_S_S_S_S_S_S_S_S_S_S_S_S_S_S_S_S_S_S_S_PjS1_S1_S1_S1_PbS2_S2_S2_S2_S2_ddddjjjjjddjjjj_param_57];
	add.s32 	%r1516, %r1516, 1;
	setp.ne.s32 	%p267, %r1516, %r1411;
	@%p267 bra 	$L__BB0_330;
$L__BB0_345:
	ld.param.u32 	%r1420, [_Z9RicianMLEPdS_S_S_S_S_S_S_S_PiS_S_S_S_S_S_S_S_S_S_S_S_S_S_S_S_S_S_S_S_S_S_S_PjS1_S1_S1_S1_PbS2_S2_S2_S2_S2_ddddjjjjjddjjjj_param_57];
	add.s32 	%r1512, %r1512, 1;
	setp.ne.s32 	%p280, %r1512, %r1420;
	add.s16 	%rs54, %rs54, 1;
	add.s16 	%rs53, %rs53, 1;
	@%p280 bra 	$L__BB0_313;
	mov.b32 	%r1522, 0;
	mov.b16 	%rs55, 0;
	mov.u16 	%rs56, %rs55;
$L__BB0_347:
	cvt.u64.u32 	%rd889, %r1522;
	add.s64 	%rd90, %rd38, %rd889;
	shl.b64 	%rd890, %rd90, 3;
	add.s64 	%rd891, %rd76, %rd890;
	ld.global.f64 	%fd2672, [%rd891];
	setp.eq.s32 	%p281, %r1522, 0;
	@%p281 bra 	$L__BB0_359;
	ld.param.u32 	%r1421, [_Z9RicianMLEPdS_S_S_S_S_S_S_S_PiS_S_S_S_S_S_S_S_S_S_S_S_S_S_S_S_S_S_S_S_S_S_S_PjS1_S1_S1_S1_PbS2_S2_S2_S2_S2_ddddjjjjjddjjjj_param_57];
	mul.lo.s32 	%r911, %r1522, %r1421;
	cvt.u64.u32 	%rd892, %r911;
	add.s64 	%rd91, %rd39, %rd892;
	setp.lt.u32 	%p282, %r1522, 8;
	mov.u32 	%r1525, %r1522;
	@%p282 bra 	$L__BB0_351;
	mov.b32 	%r1524, 0;
	mov.u32 	%r1525, %r1522;
$L__BB0_350:
	.pragma "nounroll";
	add.s32 	%r913, %r1525, -1;
	cvt.u64.u32 	%rd893, %r913;
	add.s64 	%rd894, %rd91, %rd893;
	shl.b64 	%rd895, %rd894, 3;
	add.s64 	%rd896, %rd67, %rd895;
	ld.global.f64 	%fd1675, [%rd896];
	add.s64 	%rd897, %rd38, %rd893;
	shl.b64 	%rd898, %rd897, 3;
	add.s64 	%rd899, %rd75, %rd898;
	ld.global.f64 	%fd1676, [%rd899];
	mul.f64 	%fd1677, %fd1675, %fd1676;
	sub.f64 	%fd1678, %fd2672, %fd1677;
	add.s32 	%r914, %r1525, -2;
	cvt.u64.u32 	%rd900, %r914;
	add.s64 	%rd901, %rd91, %rd900;
	shl.b64 	%rd902, %rd901, 3;
	add.s64 	%rd903, %rd67, %rd902;
	ld.global.f64 	%fd1679, [%rd903];
	add.s64 	%rd904, %rd38, %rd900;
	shl.b64 	%rd905, %rd904, 3;
	add.s64 	%rd906, %rd75, %rd905;
	ld.global.f64 	%fd1680, [%rd906];
	mul.f64 	%fd1681, %fd1679, %fd1680;
	sub.f64 	%fd1682, %fd1678, %fd1681;
	add.s32 	%r915, %r1525, -3;
	cvt.u64.u32 	%rd907, %r915;
	add.s64 	%rd908, %rd91, %rd907;
	shl.b64 	%rd909, %rd908, 3;
	add.s64 	%rd910, %rd67, %rd909;
	ld.global.f64 	%fd1683, [%rd910];
	add.s64 	%rd911, %rd38, %rd907;
	shl.b64 	%rd912, %rd911, 3;
	add.s64 	%rd913, %rd75, %rd912;
	ld.global.f64 	%fd1684, [%rd913];
	mul.f64 	%fd1685, %fd1683, %fd1684;
	sub.f64 	%fd1686, %fd1682, %fd1685;
	add.s32 	%r916, %r1525, -4;
	cvt.u64.u32 	%rd914, %r916;
	add.s64 	%rd915, %rd91, %rd914;
	shl.b64 	%rd916, %rd915, 3;
	add.s64 	%rd917, %rd67, %rd916;
	ld.global.f64 	%fd1687, [%rd917];
	add.s64 	%rd918, %rd38, %rd914;
	shl.b64 	%rd919, %rd918, 3;
	add.s64 	%rd920, %rd75, %rd919;
	ld.global.f64 	%fd1688, [%rd920];
	mul.f64 	%fd1689, %fd1687, %fd1688;
	sub.f64 	%fd1690, %fd1686, %fd1689;
	add.s32 	%r917, %r1525, -5;
	cvt.u64.u32 	%rd921, %r917;
	add.s64 	%rd922, %rd91, %rd921;
	shl.b64 	%rd923, %rd922, 3;
	add.s64 	%rd924, %rd67, %rd923;
	ld.global.f64 	%fd1691, [%rd924];
	add.s64 	%rd925, %rd38, %rd921;
	shl.b64 	%rd926, %rd925, 3;
	add.s64 	%rd927, %rd75, %rd926;
	ld.global.f64 	%fd1692, [%rd927];
	mul.f64 	%fd1693, %fd1691, %fd1692;
	sub.f64 	%fd1694, %fd1690, %fd1693;
	add.s32 	%r918, %r1525, -6;
	cvt.u64.u32 	%rd928, %r918;
	add.s64 	%rd929, %rd91, %rd928;
	shl.b64 	%rd930, %rd929, 3;
	add.s64 	%rd931, %rd67, %rd930;
	ld.global.f64 	%fd1695, [%rd931];
	add.s64 	%rd932, %rd38, %rd928;
	shl.b64 	%rd933, %rd932, 3;
	add.s64 	%rd934, %rd75, %rd933;
	ld.global.f64 	%fd1696, [%rd934];
	mul.f64 	%fd1697, %fd1695, %fd1696;
	sub.f64 	%fd1698, %fd1694, %fd1697;
	add.s32 	%r919, %r1525, -7;
	cvt.u64.u32 	%rd935, %r919;
	add.s64 	%rd936, %rd91, %rd935;
	shl.b64 	%rd937, %rd936, 3;
	add.s64 	%rd938, %rd67, %rd937;
	ld.global.f64 	%fd1699, [%rd938];
	add.s64 	%rd939, %rd38, %rd935;
	shl.b64 	%rd940, %rd939, 3;
	add.s64 	%rd941, %rd75, %rd940;
	ld.global.f64 	%fd1700, [%rd941];
	mul.f64 	%fd1701, %fd1699, %fd1700;
	sub.f64 	%fd1702, %fd1698, %fd1701;
	add.s32 	%r1525, %r1525, -8;
	cvt.u64.u32 	%rd942, %r1525;
	add.s64 	%rd943, %rd91, %rd942;
	shl.b64 	%rd944, %rd943, 3;
	add.s64 	%rd945, %rd67, %rd944;
	ld.global.f64 	%fd1703, [%rd945];
	add.s64 	%rd946, %rd38, %rd942;
	shl.b64 	%rd947, %rd946, 3;
	add.s64 	%rd948, %rd75, %rd947;
	ld.global.f64 	%fd1704, [%rd948];
	mul.f64 	%fd1705, %fd1703, %fd1704;
	sub.f64 	%fd2672, %fd1702, %fd1705;
	add.s32 	%r1524, %r1524, 8;
	and.b32  	%r920, %r1522, 2147483640;
	setp.ne.s32 	%p283, %r1524, %r920;
	@%p283 bra 	$L__BB0_350;
$L__BB0_351:
	and.b32  	%r921, %r1522, 7;
	setp.eq.s32 	%p284, %r921, 0;
	@%p284 bra 	$L__BB0_359;
	cvt.u32.u16 	%r922, %rs56;
	and.b32  	%r228, %r922, 7;
	add.s32 	%r923, %r228, -1;
	setp.lt.u32 	%p285, %r923, 3;
	@%p285 bra 	$L__BB0_354;
	add.s32 	%r924, %r1525, -1;
	cvt.u64.u32 	%rd949, %r924;
	add.s64 	%rd950, %rd91, %rd949;
	shl.b64 	%rd951, %rd950, 3;
	add.s64 	%rd952, %rd67, %rd951;
	ld.global.f64 	%fd1707, [%rd952];
	add.s64 	%rd953, %rd38, %rd949;
	shl.b64 	%rd954, %rd953, 3;
	add.s64 	%rd955, %rd75, %rd954;
	ld.global.f64 	%fd1708, [%rd955];
	mul.f64 	%fd1709, %fd1707, %fd1708;
	sub.f64 	%fd1710, %fd2672, %fd1709;
	add.s32 	%r925, %r1525, -2;
	cvt.u64.u32 	%rd956, %r925;
	add.s64 	%rd957, %rd91, %rd956;
	shl.b64 	%rd958, %rd957, 3;
	add.s64 	%rd959, %rd67, %rd958;
	ld.global.f64 	%fd1711, [%rd959];
	add.s64 	%rd960, %rd38, %rd956;
	shl.b64 	%rd961, %rd960, 3;
	add.s64 	%rd962, %rd75, %rd961;
	ld.global.f64 	%fd1712, [%rd962];
	mul.f64 	%fd1713, %fd1711, %fd1712;
	sub.f64 	%fd1714, %fd1710, %fd1713;
	add.s32 	%r926, %r1525, -3;
	cvt.u64.u32 	%rd963, %r926;
	add.s64 	%rd964, %rd91, %rd963;
	shl.b64 	%rd965, %rd964, 3;
	add.s64 	%rd966, %rd67, %rd965;
	ld.global.f64 	%fd1715, [%rd966];
	add.s64 	%rd967, %rd38, %rd963;
	shl.b64 	%rd968, %rd967, 3;
	add.s64 	%rd969, %rd75, %rd968;
	ld.global.f64 	%fd1716, [%rd969];
	mul.f64 	%fd1717, %fd1715, %fd1716;
	sub.f64 	%fd1718, %fd1714, %fd1717;
	add.s32 	%r1525, %r1525, -4;
	cvt.u64.u32 	%rd970, %r1525;
	add.s64 	%rd971, %rd91, %rd970;
	shl.b64 	%rd972, %rd971, 3;
	add.s64 	%rd973, %rd67, %rd972;
	ld.global.f64 	%fd1719, [%rd973];
	add.s64 	%rd974, %rd38, %rd970;
	shl.b64 	%rd975, %rd974, 3;
	add.s64 	%rd976, %rd75, %rd975;
	ld.global.f64 	%fd1720, [%rd976];
	mul.f64 	%fd1721, %fd1719, %fd1720;
	sub.f64 	%fd2672, %fd1718, %fd1721;
$L__BB0_354:
	and.b32  	%r927, %r228, 3;
	setp.eq.s32 	%p286, %r927, 0;
	@%p286 bra 	$L__BB0_359;
	and.b16  	%rs40, %rs55, 3;
	setp.eq.s16 	%p287, %rs40, 1;
	@%p287 bra 	$L__BB0_357;
	add.s32 	%r928, %r1525, -1;
	cvt.u64.u32 	%rd977, %r928;
	add.s64 	%rd978, %rd91, %rd977;
	shl.b64 	%rd979, %rd978, 3;
	add.s64 	%rd980, %rd67, %rd979;
	ld.global.f64 	%fd1723, [%rd980];
	add.s64 	%rd981, %rd38, %rd977;
	shl.b64 	%rd982, %rd981, 3;
	add.s64 	%rd983, %rd75, %rd982;
	ld.global.f64 	%fd1724, [%rd983];
	mul.f64 	%fd1725, %fd1723, %fd1724;
	sub.f64 	%fd1726, %fd2672, %fd1725;
	add.s32 	%r1525, %r1525, -2;
	cvt.u64.u32 	%rd984, %r1525;
	add.s64 	%rd985, %rd91, %rd984;
	shl.b64 	%rd986, %rd985, 3;
	add.s64 	%rd987, %rd67, %rd986;
	ld.global.f64 	%fd1727, [%rd987];
	add.s64 	%rd988, %rd38, %rd984;
	shl.b64 	%rd989, %rd988, 3;
	add.s64 	%rd990, %rd75, %rd989;
	ld.global.f64 	%fd1728, [%rd990];
	mul.f64 	%fd1729, %fd1727, %fd1728;
	sub.f64 	%fd2672, %fd1726, %fd1729;
$L__BB0_357:
	and.b16  	%rs41, %rs55, 1;
	setp.eq.b16 	%p288, %rs41, 1;
	not.pred 	%p289, %p288;
	@%p289 bra 	$L__BB0_359;
	add.s32 	%r929, %r1525, -1;
	cvt.u64.u32 	%rd991, %r929;
	add.s64 	%rd992, %rd91, %rd991;
	shl.b64 	%rd993, %rd992, 3;
	add.s64 	%rd994, %rd67, %rd993;
	ld.global.f64 	%fd1730, [%rd994];
	add.s64 	%rd995, %rd38, %rd991;
	shl.b64 	%rd996, %rd995, 3;
	add.s64 	%rd997, %rd75, %rd996;
	ld.global.f64 	%fd1731, [%rd997];
	mul.f64 	%fd1732, %fd1730, %fd1731;
	sub.f64 	%fd2672, %fd2672, %fd1732;
$L__BB0_359:
	ld.param.u32 	%r1422, [_Z9RicianMLEPdS_S_S_S_S_S_S_S_PiS_S_S_S_S_S_S_S_S_S_S_S_S_S_S_S_S_S_S_S_S_S_S_PjS1_S1_S1_S1_PbS2_S2_S2_S2_S2_ddddjjjjjddjjjj_param_57];
	add.s64 	%rd999, %rd82, %rd890;
	ld.global.f64 	%fd1733, [%rd999];
	div.rn.f64 	%fd1734, %fd2672, %fd1733;
	add.s64 	%rd1000, %rd75, %rd890;
	st.global.f64 	[%rd1000], %fd1734;
	add.s32 	%r1522, %r1522, 1;
	setp.eq.s32 	%p290, %r1522, %r1422;
	add.s16 	%rs56, %rs56, 1;
	add.s16 	%rs55, %rs55, 1;
	@%p290 bra 	$L__BB0_360;
	bra.uni 	$L__BB0_347;
$L__BB0_360:
	ld.param.u32 	%r1423, [_Z9RicianMLEPdS_S_S_S_S_S_S_S_PiS_S_S_S_S_S_S_S_S_S_S_S_S_S_S_S_S_S_S_S_S_S_S_PjS1_S1_S1_S1_PbS2_S2_S2_S2_S2_ddddjjjjjddjjjj_param_57];
	setp.lt.s32 	%p291, %r1423, 0;
	@%p291 bra 	$L__BB0_375;
	ld.param.u32 	%r1529, [_Z9RicianMLEPdS_S_S_S_S_S_S_S_PiS_S_S_S_S_S_S_S_S_S_S_S_S_S_S_S_S_S_S_S_S_S_S_PjS1_S1_S1_S1_PbS2_S2_S2_S2_S2_ddddjjjjjddjjjj_param_57];
	mov.b32 	%r1528, 0;
	mov.b16 	%rs57, 0;
	mov.u16 	%rs58, %rs57;
$L__BB0_362:
	ld.param.u32 	%r1425, [_Z9RicianMLEPdS_S_S_S_S_S_S_S_PiS_S_S_S_S_S_S_S_S_S_S_S_S_S_S_S_S_S_S_S_S_S_S_PjS1_S1_S1_S1_PbS2_S2_S2_S2_S2_ddddjjjjjddjjjj_param_57];
	cvt.u64.u32 	%rd92, %r1529;
	add.s64 	%rd93, %rd38, %rd92;
	shl.b64 	%rd1001, %rd93, 3;
	add.s64 	%rd94, %rd75, %rd1001;
	ld.global.f64 	%fd2680, [%rd94];
	add.s32 	%r1532, %r1529, 1;
	setp.ge.s32 	%p292, %r1532, %r1425;
	@%p292 bra 	$L__BB0_374;
	add.s32 	%r931, %r1528, -2;
	setp.lt.u32 	%p293, %r931, 7;
	@%p293 bra 	$L__BB0_366;
	mov.b32 	%r1531, 0;
$L__BB0_365:
	.pragma "nounroll";
	ld.param.u32 	%r1426, [_Z9RicianMLEPdS_S_S_S_S_S_S_S_PiS_S_S_S_S_S_S_S_S_S_S_S_S_S_S_S_S_S_S_S_S_S_S_PjS1_S1_S1_S1_PbS2_S2_S2_S2_S2_ddddjjjjjddjjjj_param_57];
	mul.lo.s32 	%r933, %r1532, %r1426;
	cvt.u64.u32 	%rd1002, %r933;
	add.s64 	%rd1003, %rd39, %rd92;
	add.s64 	%rd1004, %rd1003, %rd1002;
	shl.b64 	%rd1005, %rd1004, 3;
	add.s64 	%rd1006, %rd67, %rd1005;
	ld.global.f64 	%fd1736, [%rd1006];
	cvt.u64.u32 	%rd1007, %r1532;
	add.s64 	%rd1008, %rd38, %rd1007;
	shl.b64 	%rd1009, %rd1008, 3;
	add.s64 	%rd1010, %rd75, %rd1009;
	ld.global.f64 	%fd1737, [%rd1010];
	mul.f64 	%fd1738, %fd1736, %fd1737;
	sub.f64 	%fd1739, %fd2680, %fd1738;
	add.s32 	%r934, %r933, %r1426;
	cvt.u64.u32 	%rd1011, %r934;
	add.s64 	%rd1012, %rd1003, %rd1011;
	shl.b64 	%rd1013, %rd1012, 3;
	add.s64 	%rd1014, %rd67, %rd1013;
	ld.global.f64 	%fd1740, [%rd1014];
	ld.global.f64 	%fd1741, [%rd1010+8];
	mul.f64 	%fd1742, %fd1740, %fd1741;
	sub.f64 	%fd1743, %fd1739, %fd1742;
	add.s32 	%r935, %r934, %r1426;
	cvt.u64.u32 	%rd1015, %r935;
	add.s64 	%rd1016, %rd1003, %rd1015;
	shl.b64 	%rd1017, %rd1016, 3;
	add.s64 	%rd1018, %rd67, %rd1017;
	ld.global.f64 	%fd1744, [%rd1018];
	ld.global.f64 	%fd1745, [%rd1010+16];
	mul.f64 	%fd1746, %fd1744, %fd1745;
	sub.f64 	%fd1747, %fd1743, %fd1746;
	add.s32 	%r936, %r935, %r1426;
	cvt.u64.u32 	%rd1019, %r936;
	add.s64 	%rd1020, %rd1003, %rd1019;
	shl.b64 	%rd1021, %rd1020, 3;
	add.s64 	%rd1022, %rd67, %rd1021;
	ld.global.f64 	%fd1748, [%rd1022];
	ld.global.f64 	%fd1749, [%rd1010+24];
	mul.f64 	%fd1750, %fd1748, %fd1749;
	sub.f64 	%fd1751, %fd1747, %fd1750;
	add.s32 	%r937, %r936, %r1426;
	cvt.u64.u32 	%rd1023, %r937;
	add.s64 	%rd1024, %rd1003, %rd1023;
	shl.b64 	%rd1025, %rd1024, 3;
	add.s64 	%rd1026, %rd67, %rd1025;
	ld.global.f64 	%fd1752, [%rd1026];
	ld.global.f64 	%fd1753, [%rd1010+32];
	mul.f64 	%fd1754, %fd1752, %fd1753;
	sub.f64 	%fd1755, %fd1751, %fd1754;
	add.s32 	%r938, %r937, %r1426;
	cvt.u64.u32 	%rd1027, %r938;
	add.s64 	%rd1028, %rd1003, %rd1027;
	shl.b64 	%rd1029, %rd1028, 3;
	add.s64 	%rd1030, %rd67, %rd1029;
	ld.global.f64 	%fd1756, [%rd1030];
	ld.global.f64 	%fd1757, [%rd1010+40];
	mul.f64 	%fd1758, %fd1756, %fd1757;
	sub.f64 	%fd1759, %fd1755, %fd1758;
	add.s32 	%r939, %r938, %r1426;
	cvt.u64.u32 	%rd1031, %r939;
	add.s64 	%rd1032, %rd1003, %rd1031;
	shl.b64 	%rd1033, %rd1032, 3;
	add.s64 	%rd1034, %rd67, %rd1033;
	ld.global.f64 	%fd1760, [%rd1034];
	ld.global.f64 	%fd1761, [%rd1010+48];
	mul.f64 	%fd1762, %fd1760, %fd1761;
	sub.f64 	%fd1763, %fd1759, %fd1762;
	add.s32 	%r940, %r939, %r1426;
	cvt.u64.u32 	%rd1035, %r940;
	add.s64 	%rd1036, %rd1003, %rd1035;
	shl.b64 	%rd1037, %rd1036, 3;
	add.s64 	%rd1038, %rd67, %rd1037;
	ld.global.f64 	%fd1764, [%rd1038];
	ld.global.f64 	%fd1765, [%rd1010+56];
	mul.f64 	%fd1766, %fd1764, %fd1765;
	sub.f64 	%fd2680, %fd1763, %fd1766;
	add.s32 	%r1532, %r1532, 8;
	add.s32 	%r1531, %r1531, 8;
	add.s32 	%r941, %r1528, -1;
	and.b32  	%r942, %r941, -8;
	setp.ne.s32 	%p294, %r1531, %r942;
	@%p294 bra 	$L__BB0_365;
$L__BB0_366:
	add.s32 	%r943, %r1528, -1;
	and.b32  	%r944, %r943, 7;
	setp.eq.s32 	%p295, %r944, 0;
	@%p295 bra 	$L__BB0_374;
	add.s16 	%rs44, %rs58, -1;
	cvt.u32.u16 	%r945, %rs44;
	and.b32  	%r242, %r945, 7;
	add.s32 	%r946, %r242, -1;
	setp.lt.u32 	%p296, %r946, 3;
	@%p296 bra 	$L__BB0_369;
	ld.param.u32 	%r1427, [_Z9RicianMLEPdS_S_S_S_S_S_S_S_PiS_S_S_S_S_S_S_S_S_S_S_S_S_S_S_S_S_S_S_S_S_S_S_PjS1_S1_S1_S1_PbS2_S2_S2_S2_S2_ddddjjjjjddjjjj_param_57];
	mul.lo.s32 	%r947, %r1532, %r1427;
	cvt.u64.u32 	%rd1039, %r947;
	add.s64 	%rd1040, %rd39, %rd92;
	add.s64 	%rd1041, %rd1040, %rd1039;
	shl.b64 	%rd1042, %rd1041, 3;
	add.s64 	%rd1043, %rd67, %rd1042;
	ld.global.f64 	%fd1768, [%rd1043];
	cvt.u64.u32 	%rd1044, %r1532;
	add.s64 	%rd1045, %rd38, %rd1044;
	shl.b64 	%rd1046, %rd1045, 3;
	add.s64 	%rd1047, %rd75, %rd1046;
	ld.global.f64 	%fd1769, [%rd1047];
	mul.f64 	%fd1770, %fd1768, %fd1769;
	sub.f64 	%fd1771, %fd2680, %fd1770;
	add.s32 	%r948, %r947, %r1427;
	cvt.u64.u32 	%rd1048, %r948;
	add.s64 	%rd1049, %rd1040, %rd1048;
	shl.b64 	%rd1050, %rd1049, 3;
	add.s64 	%rd1051, %rd67, %rd1050;
	ld.global.f64 	%fd1772, [%rd1051];
	ld.global.f64 	%fd1773, [%rd1047+8];
	mul.f64 	%fd1774, %fd1772, %fd1773;
	sub.f64 	%fd1775, %fd1771, %fd1774;
	add.s32 	%r949, %r948, %r1427;
	cvt.u64.u32 	%rd1052, %r949;
	add.s64 	%rd1053, %rd1040, %rd1052;
	shl.b64 	%rd1054, %rd1053, 3;
	add.s64 	%rd1055, %rd67, %rd1054;
	ld.global.f64 	%fd1776, [%rd1055];
	ld.global.f64 	%fd1777, [%rd1047+16];
	mul.f64 	%fd1778, %fd1776, %fd1777;
	sub.f64 	%fd1779, %fd1775, %fd1778;
	add.s32 	%r950, %r949, %r1427;
	cvt.u64.u32 	%rd1056, %r950;
	add.s64 	%rd1057, %rd1040, %rd1056;
	shl.b64 	%rd1058, %rd1057, 3;
	add.s64 	%rd1059, %rd67, %rd1058;
	ld.global.f64 	%fd1780, [%rd1059];
	ld.global.f64 	%fd1781, [%rd1047+24];
	mul.f64 	%fd1782, %fd1780, %fd1781;
	sub.f64 	%fd2680, %fd1779, %fd1782;
	add.s32 	%r1532, %r1532, 4;
$L__BB0_369:
	and.b32  	%r951, %r242, 3;
	setp.eq.s32 	%p297, %r951, 0;
	@%p297 bra 	$L__BB0_374;
	add.s16 	%rs12, %rs57, 3;
	and.b16  	%rs45, %rs12, 3;
	setp.eq.s16 	%p298, %rs45, 1;
	@%p298 bra 	$L__BB0_372;
	ld.param.u32 	%r1428, [_Z9RicianMLEPdS_S_S_S_S_S_S_S_PiS_S_S_S_S_S_S_S_S_S_S_S_S_S_S_S_S_S_S_S_S_S_S_PjS1_S1_S1_S1_PbS2_S2_S2_S2_S2_ddddjjjjjddjjjj_param_57];
	mul.lo.s32 	%r952, %r1532, %r1428;
	cvt.u64.u32 	%rd1060, %r952;
	add.s64 	%rd1061, %rd39, %rd92;
	add.s64 	%rd1062, %rd1061, %rd1060;
	shl.b64 	%rd1063, %rd1062, 3;
	add.s64 	%rd1064, %rd67, %rd1063;
	ld.global.f64 	%fd1784, [%rd1064];
	cvt.u64.u32 	%rd1065, %r1532;
	add.s64 	%rd1066, %rd38, %rd1065;
	shl.b64 	%rd1067, %rd1066, 3;
	add.s64 	%rd1068, %rd75, %rd1067;
	ld.global.f64 	%fd1785, [%rd1068];
	mul.f64 	%fd1786, %fd1784, %fd1785;
	sub.f64 	%fd1787, %fd2680, %fd1786;
	add.s32 	%r953, %r952, %r1428;
	cvt.u64.u32 	%rd1069, %r953;
	add.s64 	%rd1070, %rd1061, %rd1069;
	shl.b64 	%rd1071, %rd1070, 3;
	add.s64 	%rd1072, %rd67, %rd1071;
	ld.global.f64 	%fd1788, [%rd1072];
	ld.global.f64 	%fd1789, [%rd1068+8];
	mul.f64 	%fd1790, %fd1788, %fd1789;
	sub.f64 	%fd2680, %fd1787, %fd1790;
	add.s32 	%r1532, %r1532, 2;
$L__BB0_372:
	and.b16  	%rs46, %rs12, 1;
	setp.eq.b16 	%p299, %rs46, 1;
	not.pred 	%p300, %p299;
	@%p300 bra 	$L__BB0_374;
	ld.param.u32 	%r1429, [_Z9RicianMLEPdS_S_S_S_S_S_S_S_PiS_S_S_S_S_S_S_S_S_S_S_S_S_S_S_S_S_S_S_S_S_S_S_PjS1_S1_S1_S1_PbS2_S2_S2_S2_S2_ddddjjjjjddjjjj_param_57];
	mul.lo.s32 	%r954, %r1532, %r1429;
	cvt.u64.u32 	%rd1073, %r954;
	add.s64 	%rd1074, %rd39, %rd92;
	add.s64 	%rd1075, %rd1074, %rd1073;
	shl.b64 	%rd1076, %rd1075, 3;
	add.s64 	%rd1077, %rd67, %rd1076;
	ld.global.f64 	%fd1791, [%rd1077];
	cvt.u64.u32 	%rd1078, %r1532;
	add.s64 	%rd1079, %rd38, %rd1078;
	shl.b64 	%rd1080, %rd1079, 3;
	add.s64 	%rd1081, %rd75, %rd1080;
	ld.global.f64 	%fd1792, [%rd1081];
	mul.f64 	%fd1793, %fd1791, %fd1792;
	sub.f64 	%fd2680, %fd2680, %fd1793;
$L__BB0_374:
	cvt.u32.u64 	%r955, %rd92;
	add.s64 	%rd1083, %rd82, %rd1001;
	ld.global.f64 	%fd1794, [%rd1083];
	div.rn.f64 	%fd1795, %fd2680, %fd1794;
	st.global.f64 	[%rd94], %fd1795;
	add.s32 	%r1529, %r955, -1;
	setp.eq.s32 	%p301, %r955, 0;
	add.s32 	%r1528, %r1528, 1;
	add.s16 	%rs58, %rs58, 1;
	add.s16 	%rs57, %rs57, 1;
	@%p301 bra 	$L__BB0_375;
	bra.uni 	$L__BB0_362;
$L__BB0_375:
	ld.param.u32 	%r1353, [_Z9RicianMLEPdS_S_S_S_S_S_S_S_PiS_S_S_S_S_S_S_S_S_S_S_S_S_S_S_S_S_S_S_S_S_S_S_PjS1_S1_S1_S1_PbS2_S2_S2_S2_S2_ddddjjjjjddjjjj_param_56];
	setp.lt.u32 	%p302, %r1353, 2;
	@%p302 bra 	$L__BB0_400;
	setp.lt.u32 	%p311, %r41, 7;
	mov.b32 	%r1536, 1;
	@%p311 bra 	$L__BB0_379;
	mov.b32 	%r1543, 1;
$L__BB0_378:
	.pragma "nounroll";
	ld.param.u32 	%r1354, [_Z9RicianMLEPdS_S_S_S_S_S_S_S_PiS_S_S_S_S_S_S_S_S_S_S_S_S_S_S_S_S_S_S_S_S_S_S_PjS1_S1_S1_S1_PbS2_S2_S2_S2_S2_ddddjjjjjddjjjj_param_56];
	cvt.u64.u32 	%rd1096, %r1543;
	mul.wide.u32 	%rd1097, %r1543, 8;
	add.s64 	%rd1098, %rd28, %rd1097;
	ld.global.f64 	%fd1826, [%rd1098];
	add.s64 	%rd1099, %rd38, %rd1096;
	shl.b64 	%rd1100, %rd1099, 3;
	add.s64 	%rd1101, %rd75, %rd1100;
	ld.global.f64 	%fd1827, [%rd1101+-8];
	add.f64 	%fd1828, %fd1826, %fd1827;
	add.s64 	%rd1102, %rd81, %rd1100;
	st.global.f64 	[%rd1102+-8], %fd1828;
	ld.global.f64 	%fd1829, [%rd1098+8];
	ld.global.f64 	%fd1830, [%rd1101];
	add.f64 	%fd1831, %fd1829, %fd1830;
	st.global.f64 	[%rd1102], %fd1831;
	ld.global.f64 	%fd1832, [%rd1098+16];
	ld.global.f64 	%fd1833, [%rd1101+8];
	add.f64 	%fd1834, %fd1832, %fd1833;
	st.global.f64 	[%rd1102+8], %fd1834;
	ld.global.f64 	%fd1835, [%rd1098+24];
	ld.global.f64 	%fd1836, [%rd1101+16];
	add.f64 	%fd1837, %fd1835, %fd1836;
	st.global.f64 	[%rd1102+16], %fd1837;
	ld.global.f64 	%fd1838, [%rd1098+32];
	ld.global.f64 	%fd1839, [%rd1101+24];
	add.f64 	%fd1840, %fd1838, %fd1839;
	st.global.f64 	[%rd1102+24], %fd1840;
	ld.global.f64 	%fd1841, [%rd1098+40];
	ld.global.f64 	%fd1842, [%rd1101+32];
	add.f64 	%fd1843, %fd1841, %fd1842;
	st.global.f64 	[%rd1102+32], %fd1843;
	ld.global.f64 	%fd1844, [%rd1098+48];
	ld.global.f64 	%fd1845, [%rd1101+40];
	add.f64 	%fd1846, %fd1844, %fd1845;
	st.global.f64 	[%rd1102+40], %fd1846;
	ld.global.f64 	%fd1847, [%rd1098+56];
	ld.global.f64 	%fd1848, [%rd1101+48];
	add.f64 	%fd1849, %fd1847, %fd1848;
	st.global.f64 	[%rd1102+48], %fd1849;
	add.s32 	%r1536, %r1543, 8;
	add.s32 	%r967, %r1543, 7;
	add.s32 	%r968, %r1354, -1;
	and.b32  	%r969, %r968, -8;
	setp.eq.s32 	%p312, %r967, %r969;
	mov.u32 	%r1543, %r1536;
	@%p312 bra 	$L__BB0_379;
	bra.uni 	$L__BB0_378;
$L__BB0_379:
	ld.param.u32 	%r1355, [_Z9RicianMLEPdS_S_S_S_S_S_S_S_PiS_S_S_S_S_S_S_S_S_S_S_S_S_S_S_S_S_S_S_S_S_S_S_PjS1_S1_S1_S1_PbS2_S2_S2_S2_S2_ddddjjjjjddjjjj_param_56];
	add.s32 	%r970, %r1355, -1;
	and.b32  	%r971, %r970, 7;
	setp.eq.s32 	%p313, %r971, 0;
	@%p313 bra 	$L__BB0_387;
	setp.lt.u32 	%p314, %r42, 3;
	@%p314 bra 	$L__BB0_382;
	cvt.u64.u32 	%rd1103, %r1536;
	mul.wide.u32 	%rd1104, %r1536, 8;
	add.s64 	%rd1105, %rd28, %rd1104;
	ld.global.f64 	%fd1850, [%rd1105];
	add.s64 	%rd1106, %rd38, %rd1103;
	shl.b64 	%rd1107, %rd1106, 3;
	add.s64 	%rd1108, %rd75, %rd1107;
	ld.global.f64 	%fd1851, [%rd1108+-8];
	add.f64 	%fd1852, %fd1850, %fd1851;
	add.s64 	%rd1109, %rd81, %rd1107;
	st.global.f64 	[%rd1109+-8], %fd1852;
	add.s32 	%r972, %r1536, 1;
	cvt.u64.u32 	%rd1110, %r972;
	ld.global.f64 	%fd1853, [%rd1105+8];
	add.s64 	%rd1111, %rd38, %rd1110;
	shl.b64 	%rd1112, %rd1111, 3;
	add.s64 	%rd1113, %rd75, %rd1112;
	ld.global.f64 	%fd1854, [%rd1113+-8];
	add.f64 	%fd1855, %fd1853, %fd1854;
	add.s64 	%rd1114, %rd81, %rd1112;
	st.global.f64 	[%rd1114+-8], %fd1855;
	add.s32 	%r973, %r1536, 2;
	cvt.u64.u32 	%rd1115, %r973;
	ld.global.f64 	%fd1856, [%rd1105+16];
	add.s64 	%rd1116, %rd38, %rd1115;
	shl.b64 	%rd1117, %rd1116, 3;
	add.s64 	%rd1118, %rd75, %rd1117;
	ld.global.f64 	%fd1857, [%rd1118+-8];
	add.f64 	%fd1858, %fd1856, %fd1857;
	add.s64 	%rd1119, %rd81, %rd1117;
	st.global.f64 	[%rd1119+-8], %fd1858;
	add.s32 	%r974, %r1536, 3;
	cvt.u64.u32 	%rd1120, %r974;
	ld.global.f64 	%fd1859, [%rd1105+24];
	add.s64 	%rd1121, %rd38, %rd1120;
	shl.b64 	%rd1122, %rd1121, 3;
	add.s64 	%rd1123, %rd75, %rd1122;
	ld.global.f64 	%fd1860, [%rd1123+-8];
	add.f64 	%fd1861, %fd1859, %fd1860;
	add.s64 	%rd1124, %rd81, %rd1122;
	st.global.f64 	[%rd1124+-8], %fd1861;
	add.s32 	%r1536, %r1536, 4;
$L__BB0_382:
	setp.eq.s32 	%p315, %r44, 0;
	@%p315 bra 	$L__BB0_387;
	setp.eq.s32 	%p316, %r43, 0;
	@%p316 bra 	$L__BB0_385;
	cvt.u64.u32 	%rd1125, %r1536;
	mul.wide.u32 	%rd1126, %r1536, 8;
	add.s64 	%rd1127, %rd28, %rd1126;
	ld.global.f64 	%fd1862, [%rd1127];
	add.s64 	%rd1128, %rd38, %rd1125;
	shl.b64 	%rd1129, %rd1128, 3;
	add.s64 	%rd1130, %rd75, %rd1129;
	ld.global.f64 	%fd1863, [%rd1130+-8];
	add.f64 	%fd1864, %fd1862, %fd1863;
	add.s64 	%rd1131, %rd81, %rd1129;
	st.global.f64 	[%rd1131+-8], %fd1864;
	add.s32 	%r975, %r1536, 1;
	cvt.u64.u32 	%rd1132, %r975;
	ld.global.f64 	%fd1865, [%rd1127+8];
	add.s64 	%rd1133, %rd38, %rd1132;
	shl.b64 	%rd1134, %rd1133, 3;
	add.s64 	%rd1135, %rd75, %rd1134;
	ld.global.f64 	%fd1866, [%rd1135+-8];
	add.f64 	%fd1867, %fd1865, %fd1866;
	add.s64 	%rd1136, %rd81, %rd1134;
	st.global.f64 	[%rd1136+-8], %fd1867;
	add.s32 	%r1536, %r1536, 2;
$L__BB0_385:
	setp.eq.s32 	%p317, %r45, 0;
	@%p317 bra 	$L__BB0_387;
	cvt.u64.u32 	%rd1137, %r1536;
	mul.wide.u32 	%rd1138, %r1536, 8;
	add.s64 	%rd1139, %rd28, %rd1138;
	ld.global.f64 	%fd1868, [%rd1139];
	add.s64 	%rd1140, %rd38, %rd1137;
	shl.b64 	%rd1141, %rd1140, 3;
	add.s64 	%rd1142, %rd75, %rd1141;
	ld.global.f64 	%fd1869, [%rd1142+-8];
	add.f64 	%fd1870, %fd1868, %fd1869;
	add.s64 	%rd1143, %rd81, %rd1141;
	st.global.f64 	[%rd1143+-8], %fd1870;
$L__BB0_387:
	mov.b32 	%r1538, 0;
$L__BB0_388:
	mul.wide.u32 	%rd1144, %r1538, 8;
	add.s64 	%rd95, %rd34, %rd1144;
	mov.b64 	%rd1145, 0;
	st.global.u64 	[%rd95], %rd1145;
	mov.b32 	%r1541, 1;
	mov.f64 	%fd2685, 0d0000000000000000;
	@%p311 bra 	$L__BB0_391;
	mov.b32 	%r1539, 1;
	mov.f64 	%fd2685, 0d0000000000000000;
$L__BB0_390:
	.pragma "nounroll";
	ld.param.u32 	%r1356, [_Z9RicianMLEPdS_S_S_S_S_S_S_S_PiS_S_S_S_S_S_S_S_S_S_S_S_S_S_S_S_S_S_S_S_S_S_S_PjS1_S1_S1_S1_PbS2_S2_S2_S2_S2_ddddjjjjjddjjjj_param_56];
	ld.param.u32 	%r1289, [_Z9RicianMLEPdS_S_S_S_S_S_S_S_PiS_S_S_S_S_S_S_S_S_S_S_S_S_S_S_S_S_S_S_S_S_S_S_PjS1_S1_S1_S1_PbS2_S2_S2_S2_S2_ddddjjjjjddjjjj_param_55];
	mad.lo.s32 	%r979, %r1539, %r1289, %r1538;
	mul.wide.u32 	%rd1146, %r979, 8;
	add.s64 	%rd1147, %rd57, %rd1146;
	ld.global.f64 	%fd1873, [%rd1147];
	cvt.u64.u32 	%rd1148, %r1539;
	add.s64 	%rd1149, %rd38, %rd1148;
	shl.b64 	%rd1150, %rd1149, 3;
	add.s64 	%rd1151, %rd81, %rd1150;
	ld.global.f64 	%fd1874, [%rd1151+-8];
	fma.rn.f64 	%fd1875, %fd1873, %fd1874, %fd2685;
	st.global.f64 	[%rd95], %fd1875;
	add.s32 	%r980, %r979, %r1289;
	mul.wide.u32 	%rd1152, %r980, 8;
	add.s64 	%rd1153, %rd57, %rd1152;
	ld.global.f64 	%fd1876, [%rd1153];
	ld.global.f64 	%fd1877, [%rd1151];
	fma.rn.f64 	%fd1878, %fd1876, %fd1877, %fd1875;
	st.global.f64 	[%rd95], %fd1878;
	add.s32 	%r981, %r980, %r1289;
	mul.wide.u32 	%rd1154, %r981, 8;
	add.s64 	%rd1155, %rd57, %rd1154;
	ld.global.f64 	%fd1879, [%rd1155];
	ld.global.f64 	%fd1880, [%rd1151+8];
	fma.rn.f64 	%fd1881, %fd1879, %fd1880, %fd1878;
	st.global.f64 	[%rd95], %fd1881;
	add.s32 	%r982, %r981, %r1289;
	mul.wide.u32 	%rd1156, %r982, 8;
	add.s64 	%rd1157, %rd57, %rd1156;
	ld.global.f64 	%fd1882, [%rd1157];
	ld.global.f64 	%fd1883, [%rd1151+16];
	fma.rn.f64 	%fd1884, %fd1882, %fd1883, %fd1881;
	st.global.f64 	[%rd95], %fd1884;
	add.s32 	%r983, %r982, %r1289;
	mul.wide.u32 	%rd1158, %r983, 8;
	add.s64 	%rd1159, %rd57, %rd1158;
	ld.global.f64 	%fd1885, [%rd1159];
	ld.global.f64 	%fd1886, [%rd1151+24];
	fma.rn.f64 	%fd1887, %fd1885, %fd1886, %fd1884;
	st.global.f64 	[%rd95], %fd1887;
	add.s32 	%r984, %r983, %r1289;
	mul.wide.u32 	%rd1160, %r984, 8;
	add.s64 	%rd1161, %rd57, %rd1160;
	ld.global.f64 	%fd1888, [%rd1161];
	ld.global.f64 	%fd1889, [%rd1151+32];
	fma.rn.f64 	%fd1890, %fd1888, %fd1889, %fd1887;
	st.global.f64 	[%rd95], %fd1890;
	add.s32 	%r985, %r984, %r1289;
	mul.wide.u32 	%rd1162, %r985, 8;
	add.s64 	%rd1163, %rd57, %rd1162;
	ld.global.f64 	%fd1891, [%rd1163];
	ld.global.f64 	%fd1892, [%rd1151+40];
	fma.rn.f64 	%fd1893, %fd1891, %fd1892, %fd1890;
	st.global.f64 	[%rd95], %fd1893;
	add.s32 	%r986, %r985, %r1289;
	mul.wide.u32 	%rd1164, %r986, 8;
	add.s64 	%rd1165, %rd57, %rd1164;
	ld.global.f64 	%fd1894, [%rd1165];
	ld.global.f64 	%fd1895, [%rd1151+48];
	fma.rn.f64 	%fd2685, %fd1894, %fd1895, %fd1893;
	st.global.f64 	[%rd95], %fd2685;
	add.s32 	%r1541, %r1539, 8;
	add.s32 	%r987, %r1539, 7;
	add.s32 	%r988, %r1356, -1;
	and.b32  	%r989, %r988, -8;
	setp.ne.s32 	%p319, %r987, %r989;
	mov.u32 	%r1539, %r1541;
	@%p319 bra 	$L__BB0_390;
$L__BB0_391:
	ld.param.u32 	%r1357, [_Z9RicianMLEPdS_S_S_S_S_S_S_S_PiS_S_S_S_S_S_S_S_S_S_S_S_S_S_S_S_S_S_S_S_S_S_S_PjS1_S1_S1_S1_PbS2_S2_S2_S2_S2_ddddjjjjjddjjjj_param_56];
	add.s32 	%r990, %r1357, -1;
	and.b32  	%r991, %r990, 7;
	setp.eq.s32 	%p320, %r991, 0;
	@%p320 bra 	$L__BB0_399;
	setp.lt.u32 	%p321, %r42, 3;
	@%p321 bra 	$L__BB0_394;
	ld.param.u32 	%r1290, [_Z9RicianMLEPdS_S_S_S_S_S_S_S_PiS_S_S_S_S_S_S_S_S_S_S_S_S_S_S_S_S_S_S_S_S_S_S_PjS1_S1_S1_S1_PbS2_S2_S2_S2_S2_ddddjjjjjddjjjj_param_55];
	mad.lo.s32 	%r992, %r1541, %r1290, %r1538;
	mul.wide.u32 	%rd1166, %r992, 8;
	add.s64 	%rd1167, %rd57, %rd1166;
	ld.global.f64 	%fd1896, [%rd1167];
	cvt.u64.u32 	%rd1168, %r1541;
	add.s64 	%rd1169, %rd38, %rd1168;
	shl.b64 	%rd1170, %rd1169, 3;
	add.s64 	%rd1171, %rd81, %rd1170;
	ld.global.f64 	%fd1897, [%rd1171+-8];
	fma.rn.f64 	%fd1898, %fd1896, %fd1897, %fd2685;
	st.global.f64 	[%rd95], %fd1898;
	add.s32 	%r993, %r1541, 1;
	add.s32 	%r994, %r992, %r1290;
	mul.wide.u32 	%rd1172, %r994, 8;
	add.s64 	%rd1173, %rd57, %rd1172;
	ld.global.f64 	%fd1899, [%rd1173];
	cvt.u64.u32 	%rd1174, %r993;
	add.s64 	%rd1175, %rd38, %rd1174;
	shl.b64 	%rd1176, %rd1175, 3;
	add.s64 	%rd1177, %rd81, %rd1176;
	ld.global.f64 	%fd1900, [%rd1177+-8];
	fma.rn.f64 	%fd1901, %fd1899, %fd1900, %fd1898;
	st.global.f64 	[%rd95], %fd1901;
	add.s32 	%r995, %r1541, 2;
	add.s32 	%r996, %r994, %r1290;
	mul.wide.u32 	%rd1178, %r996, 8;
	add.s64 	%rd1179, %rd57, %rd1178;
	ld.global.f64 	%fd1902, [%rd1179];
	cvt.u64.u32 	%rd1180, %r995;
	add.s64 	%rd1181, %rd38, %rd1180;
	shl.b64 	%rd1182, %rd1181, 3;
	add.s64 	%rd1183, %rd81, %rd1182;
	ld.global.f64 	%fd1903, [%rd1183+-8];
	fma.rn.f64 	%fd1904, %fd1902, %fd1903, %fd1901;
	st.global.f64 	[%rd95], %fd1904;
	add.s32 	%r997, %r1541, 3;
	add.s32 	%r998, %r996, %r1290;
	mul.wide.u32 	%rd1184, %r998, 8;
	add.s64 	%rd1185, %rd57, %rd1184;
	ld.global.f64 	%fd1905, [%rd1185];
	cvt.u64.u32 	%rd1186, %r997;
	add.s64 	%rd1187, %rd38, %rd1186;
	shl.b64 	%rd1188, %rd1187, 3;
	add.s64 	%rd1189, %rd81, %rd1188;
	ld.global.f64 	%fd1906, [%rd1189+-8];
	fma.rn.f64 	%fd2685, %fd1905, %fd1906, %fd1904;
	st.global.f64 	[%rd95], %fd2685;
	add.s32 	%r1541, %r1541, 4;
$L__BB0_394:
	setp.eq.s32 	%p322, %r44, 0;
	@%p322 bra 	$L__BB0_399;
	setp.eq.s32 	%p323, %r43, 0;
	@%p323 bra 	$L__BB0_397;
	ld.param.u32 	%r1291, [_Z9RicianMLEPdS_S_S_S_S_S_S_S_PiS_S_S_S_S_S_S_S_S_S_S_S_S_S_S_S_S_S_S_S_S_S_S_PjS1_S1_S1_S1_PbS2_S2_S2_S2_S2_ddddjjjjjddjjjj_param_55];
	mad.lo.s32 	%r999, %r1541, %r1291, %r1538;
	mul.wide.u32 	%rd1190, %r999, 8;
	add.s64 	%rd1191, %rd57, %rd1190;
	ld.global.f64 	%fd1907, [%rd1191];
	cvt.u64.u32 	%rd1192, %r1541;
	add.s64 	%rd1193, %rd38, %rd1192;
	shl.b64 	%rd1194, %rd1193, 3;
	add.s64 	%rd1195, %rd81, %rd1194;
	ld.global.f64 	%fd1908, [%rd1195+-8];
	fma.rn.f64 	%fd1909, %fd1907, %fd1908, %fd2685;
	st.global.f64 	[%rd95], %fd1909;
	add.s32 	%r1000, %r1541, 1;
	add.s32 	%r1001, %r999, %r1291;
	mul.wide.u32 	%rd1196, %r1001, 8;
	add.s64 	%rd1197, %rd57, %rd1196;
	ld.global.f64 	%fd1910, [%rd1197];
	cvt.u64.u32 	%rd1198, %r1000;
	add.s64 	%rd1199, %rd38, %rd1198;
	shl.b64 	%rd1200, %rd1199, 3;
	add.s64 	%rd1201, %rd81, %rd1200;
	ld.global.f64 	%fd1911, [%rd1201+-8];
	fma.rn.f64 	%fd2685, %fd1910, %fd1911, %fd1909;
	st.global.f64 	[%rd95], %fd2685;
	add.s32 	%r1541, %r1541, 2;
$L__BB0_397:
	setp.eq.s32 	%p324, %r45, 0;
	@%p324 bra 	$L__BB0_399;
	ld.param.u32 	%r1292, [_Z9RicianMLEPdS_S_S_S_S_S_S_S_PiS_S_S_S_S_S_S_S_S_S_S_S_S_S_S_S_S_S_S_S_S_S_S_PjS1_S1_S1_S1_PbS2_S2_S2_S2_S2_ddddjjjjjddjjjj_param_55];
	mad.lo.s32 	%r1002, %r1541, %r1292, %r1538;
	mul.wide.u32 	%rd1202, %r1002, 8;
	add.s64 	%rd1203, %rd57, %rd1202;
	ld.global.f64 	%fd1912, [%rd1203];
	cvt.u64.u32 	%rd1204, %r1541;
	add.s64 	%rd1205, %rd38, %rd1204;
	shl.b64 	%rd1206, %rd1205, 3;
	add.s64 	%rd1207, %rd81, %rd1206;
	ld.global.f64 	%fd1913, [%rd1207+-8];
	fma.rn.f64 	%fd2685, %fd1912, %fd1913, %fd2685;
$L__BB0_399:
	ld.param.u32 	%r1293, [_Z9RicianMLEPdS_S_S_S_S_S_S_S_PiS_S_S_S_S_S_S_S_S_S_S_S_S_S_S_S_S_S_S_S_S_S_S_PjS1_S1_S1_S1_PbS2_S2_S2_S2_S2_ddddjjjjjddjjjj_param_55];
	add.f64 	%fd1914, %fd2685, %fd2685;
	st.global.f64 	[%rd95], %fd1914;
	ld.global.f64 	%fd1915, [%rd33];
	add.f64 	%fd1916, %fd1914, %fd1915;
	st.global.f64 	[%rd95], %fd1916;
	add.s32 	%r1538, %r1538, 1;
	setp.eq.s32 	%p325, %r1538, %r1293;
	@%p325 bra 	$L__BB0_411;
	bra.uni 	$L__BB0_388;
$L__BB0_400:
	ld.param.u32 	%r1282, [_Z9RicianMLEPdS_S_S_S_S_S_S_S_PiS_S_S_S_S_S_S_S_S_S_S_S_S_S_S_S_S_S_S_S_S_S_S_PjS1_S1_S1_S1_PbS2_S2_S2_S2_S2_ddddjjjjjddjjjj_param_55];
	add.s32 	%r957, %r1282, -1;
	setp.lt.u32 	%p303, %r957, 7;
	mov.b32 	%r1546, 0;
	@%p303 bra 	$L__BB0_403;
	mov.b32 	%r1544, 0;
$L__BB0_402:
	.pragma "nounroll";
	ld.param.u32 	%r1283, [_Z9RicianMLEPdS_S_S_S_S_S_S_S_PiS_S_S_S_S_S_S_S_S_S_S_S_S_S_S_S_S_S_S_S_S_S_S_PjS1_S1_S1_S1_PbS2_S2_S2_S2_S2_ddddjjjjjddjjjj_param_55];
	mul.wide.u32 	%rd1084, %r1544, 8;
	add.s64 	%rd1085, %rd34, %rd1084;
	mov.b64 	%rd1086, 0;
	st.global.u64 	[%rd1085], %rd1086;
	ld.global.f64 	%fd1796, [%rd33];
	add.f64 	%fd1797, %fd1796, 0d0000000000000000;
	st.global.f64 	[%rd1085], %fd1797;
	st.global.u64 	[%rd1085+8], %rd1086;
	ld.global.f64 	%fd1798, [%rd33];
	add.f64 	%fd1799, %fd1798, 0d0000000000000000;
	st.global.f64 	[%rd1085+8], %fd1799;
	st.global.u64 	[%rd1085+16], %rd1086;
	ld.global.f64 	%fd1800, [%rd33];
	add.f64 	%fd1801, %fd1800, 0d0000000000000000;
	st.global.f64 	[%rd1085+16], %fd1801;
	st.global.u64 	[%rd1085+24], %rd1086;
	ld.global.f64 	%fd1802, [%rd33];
	add.f64 	%fd1803, %fd1802, 0d0000000000000000;
	st.global.f64 	[%rd1085+24], %fd1803;
	st.global.u64 	[%rd1085+32], %rd1086;
	ld.global.f64 	%fd1804, [%rd33];
	add.f64 	%fd1805, %fd1804, 0d0000000000000000;
	st.global.f64 	[%rd1085+32], %fd1805;
	st.global.u64 	[%rd1085+40], %rd1086;
	ld.global.f64 	%fd1806, [%rd33];
	add.f64 	%fd1807, %fd1806, 0d0000000000000000;
	st.global.f64 	[%rd1085+40], %fd1807;
	st.global.u64 	[%rd1085+48], %rd1086;
	ld.global.f64 	%fd1808, [%rd33];
	add.f64 	%fd1809, %fd1808, 0d0000000000000000;
	st.global.f64 	[%rd1085+48], %fd1809;
	st.global.u64 	[%rd1085+56], %rd1086;
	ld.global.f64 	%fd1810, [%rd33];
	add.f64 	%fd1811, %fd1810, 0d0000000000000000;
	st.global.f64 	[%rd1085+56], %fd1811;
	add.s32 	%r1544, %r1544, 8;
	and.b32  	%r1546, %r1283, -8;
	setp.ne.s32 	%p304, %r1544, %r1546;
	@%p304 bra 	$L__BB0_402;
$L__BB0_403:
	ld.param.u32 	%r1284, [_Z9RicianMLEPdS_S_S_S_S_S_S_S_PiS_S_S_S_S_S_S_S_S_S_S_S_S_S_S_S_S_S_S_S_S_S_S_PjS1_S1_S1_S1_PbS2_S2_S2_S2_S2_ddddjjjjjddjjjj_param_55];
	and.b32  	%r959, %r1284, 7;
	setp.eq.s32 	%p305, %r959, 0;
	@%p305 bra 	$L__BB0_411;
	ld.param.u32 	%r1285, [_Z9RicianMLEPdS_S_S_S_S_S_S_S_PiS_S_S_S_S_S_S_S_S_S_S_S_S_S_S_S_S_S_S_S_S_S_S_PjS1_S1_S1_S1_PbS2_S2_S2_S2_S2_ddddjjjjjddjjjj_param_55];
	and.b32  	%r960, %r1285, 7;
	add.s32 	%r961, %r960, -1;
	setp.lt.u32 	%p306, %r961, 3;
	@%p306 bra 	$L__BB0_406;
	mul.wide.u32 	%rd1087, %r1546, 8;
	add.s64 	%rd1088, %rd34, %rd1087;
	mov.b64 	%rd1089, 0;
	st.global.u64 	[%rd1088], %rd1089;
	ld.global.f64 	%fd1812, [%rd33];
	add.f64 	%fd1813, %fd1812, 0d0000000000000000;
	st.global.f64 	[%rd1088], %fd1813;
	st.global.u64 	[%rd1088+8], %rd1089;
	ld.global.f64 	%fd1814, [%rd33];
	add.f64 	%fd1815, %fd1814, 0d0000000000000000;
	st.global.f64 	[%rd1088+8], %fd1815;
	st.global.u64 	[%rd1088+16], %rd1089;
	ld.global.f64 	%fd1816, [%rd33];
	add.f64 	%fd1817, %fd1816, 0d0000000000000000;
	st.global.f64 	[%rd1088+16], %fd1817;
	st.global.u64 	[%rd1088+24], %rd1089;
	ld.global.f64 	%fd1818, [%rd33];
	add.f64 	%fd1819, %fd1818, 0d0000000000000000;
	st.global.f64 	[%rd1088+24], %fd1819;
	add.s32 	%r1546, %r1546, 4;
$L__BB0_406:
	ld.param.u32 	%r1286, [_Z9RicianMLEPdS_S_S_S_S_S_S_S_PiS_S_S_S_S_S_S_S_S_S_S_S_S_S_S_S_S_S_S_S_S_S_S_PjS1_S1_S1_S1_PbS2_S2_S2_S2_S2_ddddjjjjjddjjjj_param_55];
	and.b32  	%r962, %r1286, 3;
	setp.eq.s32 	%p307, %r962, 0;
	@%p307 bra 	$L__BB0_411;
	ld.param.u32 	%r1287, [_Z9RicianMLEPdS_S_S_S_S_S_S_S_PiS_S_S_S_S_S_S_S_S_S_S_S_S_S_S_S_S_S_S_S_S_S_S_PjS1_S1_S1_S1_PbS2_S2_S2_S2_S2_ddddjjjjjddjjjj_param_55];
	and.b32  	%r963, %r1287, 3;
	setp.eq.s32 	%p308, %r963, 1;
	@%p308 bra 	$L__BB0_409;
	mul.wide.u32 	%rd1090, %r1546, 8;
	add.s64 	%rd1091, %rd34, %rd1090;
	mov.b64 	%rd1092, 0;
	st.global.u64 	[%rd1091], %rd1092;
	ld.global.f64 	%fd1820, [%rd33];
	add.f64 	%fd1821, %fd1820, 0d0000000000000000;
	st.global.f64 	[%rd1091], %fd1821;
	st.global.u64 	[%rd1091+8], %rd1092;
	ld.global.f64 	%fd1822, [%rd33];
	add.f64 	%fd1823, %fd1822, 0d0000000000000000;
	st.global.f64 	[%rd1091+8], %fd1823;
	add.s32 	%r1546, %r1546, 2;
$L__BB0_409:
	ld.param.u32 	%r1288, [_Z9RicianMLEPdS_S_S_S_S_S_S_S_PiS_S_S_S_S_S_S_S_S_S_S_S_S_S_S_S_S_S_S_S_S_S_S_PjS1_S1_S1_S1_PbS2_S2_S2_S2_S2_ddddjjjjjddjjjj_param_55];
	and.b32  	%r964, %r1288, 1;
	setp.eq.b32 	%p309, %r964, 1;
	not.pred 	%p310, %p309;
	@%p310 bra 	$L__BB0_411;
	mul.wide.u32 	%rd1093, %r1546, 8;
	add.s64 	%rd1094, %rd34, %rd1093;
	mov.b64 	%rd1095, 0;
	st.global.u64 	[%rd1094], %rd1095;
	ld.global.f64 	%fd1824, [%rd33];
	add.f64 	%fd1825, %fd1824, 0d0000000000000000;
	st.global.f64 	[%rd1094], %fd1825;
$L__BB0_411:
	ld.param.u32 	%r1294, [_Z9RicianMLEPdS_S_S_S_S_S_S_S_PiS_S_S_S_S_S_S_S_S_S_S_S_S_S_S_S_S_S_S_S_S_S_S_PjS1_S1_S1_S1_PbS2_S2_S2_S2_S2_ddddjjjjjddjjjj_param_55];
	setp.lt.u32 	%p326, %r1294, 2;
	ld.global.f64 	%fd2693, [%rd34];
	@%p326 bra 	$L__BB0_426;
	ld.param.u32 	%r1295, [_Z9RicianMLEPdS_S_S_S_S_S_S_S_PiS_S_S_S_S_S_S_S_S_S_S_S_S_S_S_S_S_S_S_S_S_S_S_PjS1_S1_S1_S1_PbS2_S2_S2_S2_S2_ddddjjjjjddjjjj_param_55];
	add.s32 	%r1004, %r1295, -2;
	setp.lt.u32 	%p327, %r1004, 15;
	mov.b32 	%r1550, 1;
	@%p327 bra 	$L__BB0_415;
	mov.b32 	%r1548, 1;
$L__BB0_414:
	.pragma "nounroll";
	ld.param.u32 	%r1296, [_Z9RicianMLEPdS_S_S_S_S_S_S_S_PiS_S_S_S_S_S_S_S_S_S_S_S_S_S_S_S_S_S_S_S_S_S_S_PjS1_S1_S1_S1_PbS2_S2_S2_S2_S2_ddddjjjjjddjjjj_param_55];
	mul.wide.u32 	%rd1208, %r1548, 8;
	add.s64 	%rd1209, %rd34, %rd1208;
	ld.global.f64 	%fd1918, [%rd1209];
	setp.gt.f64 	%p328, %fd1918, %fd2693;
	selp.f64 	%fd1919, %fd1918, %fd2693, %p328;
	ld.global.f64 	%fd1920, [%rd1209+8];
	setp.gt.f64 	%p329, %fd1920, %fd1919;
	selp.f64 	%fd1921, %fd1920, %fd1919, %p329;
	ld.global.f64 	%fd1922, [%rd1209+16];
	setp.gt.f64 	%p330, %fd1922, %fd1921;
	selp.f64 	%fd1923, %fd1922, %fd1921, %p330;
	ld.global.f64 	%fd1924, [%rd1209+24];
	setp.gt.f64 	%p331, %fd1924, %fd1923;
	selp.f64 	%fd1925, %fd1924, %fd1923, %p331;
	ld.global.f64 	%fd1926, [%rd1209+32];
	setp.gt.f64 	%p332, %fd1926, %fd1925;
	selp.f64 	%fd1927, %fd1926, %fd1925, %p332;
	ld.global.f64 	%fd1928, [%rd1209+40];
	setp.gt.f64 	%p333, %fd1928, %fd1927;
	selp.f64 	%fd1929, %fd1928, %fd1927, %p333;
	ld.global.f64 	%fd1930, [%rd1209+48];
	setp.gt.f64 	%p334, %fd1930, %fd1929;
	selp.f64 	%fd1931, %fd1930, %fd1929, %p334;
	ld.global.f64 	%fd1932, [%rd1209+56];
	setp.gt.f64 	%p335, %fd1932, %fd1931;
	selp.f64 	%fd1933, %fd1932, %fd1931, %p335;
	ld.global.f64 	%fd1934, [%rd1209+64];
	setp.gt.f64 	%p336, %fd1934, %fd1933;
	selp.f64 	%fd1935, %fd1934, %fd1933, %p336;
	ld.global.f64 	%fd1936, [%rd1209+72];
	setp.gt.f64 	%p337, %fd1936, %fd1935;
	selp.f64 	%fd1937, %fd1936, %fd1935, %p337;
	ld.global.f64 	%fd1938, [%rd1209+80];
	setp.gt.f64 	%p338, %fd1938, %fd1937;
	selp.f64 	%fd1939, %fd1938, %fd1937, %p338;
	ld.global.f64 	%fd1940, [%rd1209+88];
	setp.gt.f64 	%p339, %fd1940, %fd1939;
	selp.f64 	%fd1941, %fd1940, %fd1939, %p339;
	ld.global.f64 	%fd1942, [%rd1209+96];
	setp.gt.f64 	%p340, %fd1942, %fd1941;
	selp.f64 	%fd1943, %fd1942, %fd1941, %p340;
	ld.global.f64 	%fd1944, [%rd1209+104];
	setp.gt.f64 	%p341, %fd1944, %fd1943;
	selp.f64 	%fd1945, %fd1944, %fd1943, %p341;
	ld.global.f64 	%fd1946, [%rd1209+112];
	setp.gt.f64 	%p342, %fd1946, %fd1945;
	selp.f64 	%fd1947, %fd1946, %fd1945, %p342;
	ld.global.f64 	%fd1948, [%rd1209+120];
	setp.gt.f64 	%p343, %fd1948, %fd1947;
	selp.f64 	%fd2693, %fd1948, %fd1947, %p343;
	add.s32 	%r1550, %r1548, 16;
	add.s32 	%r1006, %r1548, 15;
	add.s32 	%r1007, %r1296, -1;
	and.b32  	%r1008, %r1007, -16;
	setp.ne.s32 	%p344, %r1006, %r1008;
	mov.u32 	%r1548, %r1550;
	@%p344 bra 	$L__BB0_414;
$L__BB0_415:
	ld.param.u32 	%r1297, [_Z9RicianMLEPdS_S_S_S_S_S_S_S_PiS_S_S_S_S_S_S_S_S_S_S_S_S_S_S_S_S_S_S_S_S_S_S_PjS1_S1_S1_S1_PbS2_S2_S2_S2_S2_ddddjjjjjddjjjj_param_55];
	add.s32 	%r1009, %r1297, -1;
	and.b32  	%r1010, %r1009, 15;
	setp.eq.s32 	%p345, %r1010, 0;
	@%p345 bra 	$L__BB0_426;
	ld.param.u32 	%r1298, [_Z9RicianMLEPdS_S_S_S_S_S_S_S_PiS_S_S_S_S_S_S_S_S_S_S_S_S_S_S_S_S_S_S_S_S_S_S_PjS1_S1_S1_S1_PbS2_S2_S2_S2_S2_ddddjjjjjddjjjj_param_55];
	add.s32 	%r1011, %r1298, -1;
	and.b32  	%r1012, %r1011, 15;
	add.s32 	%r1013, %r1012, -1;
	setp.lt.u32 	%p346, %r1013, 7;
	@%p346 bra 	$L__BB0_418;
	mul.wide.u32 	%rd1210, %r1550, 8;
	add.s64 	%rd1211, %rd34, %rd1210;
	ld.global.f64 	%fd1950, [%rd1211];
	setp.gt.f64 	%p347, %fd1950, %fd2693;
	selp.f64 	%fd1951, %fd1950, %fd2693, %p347;
	ld.global.f64 	%fd1952, [%rd1211+8];
	setp.gt.f64 	%p348, %fd1952, %fd1951;
	selp.f64 	%fd1953, %fd1952, %fd1951, %p348;
	ld.global.f64 	%fd1954, [%rd1211+16];
	setp.gt.f64 	%p349, %fd1954, %fd1953;
	selp.f64 	%fd1955, %fd1954, %fd1953, %p349;
	ld.global.f64 	%fd1956, [%rd1211+24];
	setp.gt.f64 	%p350, %fd1956, %fd1955;
	selp.f64 	%fd1957, %fd1956, %fd1955, %p350;
	ld.global.f64 	%fd1958, [%rd1211+32];
	setp.gt.f64 	%p351, %fd1958, %fd1957;
	selp.f64 	%fd1959, %fd1958, %fd1957, %p351;
	ld.global.f64 	%fd1960, [%rd1211+40];
	setp.gt.f64 	%p352, %fd1960, %fd1959;
	selp.f64 	%fd1961, %fd1960, %fd1959, %p352;
	ld.global.f64 	%fd1962, [%rd1211+48];
	setp.gt.f64 	%p353, %fd1962, %fd1961;
	selp.f64 	%fd1963, %fd1962, %fd1961, %p353;
	ld.global.f64 	%fd1964, [%rd1211+56];
	setp.gt.f64 	%p354, %fd1964, %fd1963;
	selp.f64 	%fd2693, %fd1964, %fd1963, %p354;
	add.s32 	%r1550, %r1550, 8;
$L__BB0_418:
	ld.param.u32 	%r1299, [_Z9RicianMLEPdS_S_S_S_S_S_S_S_PiS_S_S_S_S_S_S_S_S_S_S_S_S_S_S_S_S_S_S_S_S_S_S_PjS1_S1_S1_S1_PbS2_S2_S2_S2_S2_ddddjjjjjddjjjj_param_55];
	add.s32 	%r1014, %r1299, -1;
	and.b32  	%r1015, %r1014, 7;
	setp.eq.s32 	%p355, %r1015, 0;
	@%p355 bra 	$L__BB0_426;
	ld.param.u32 	%r1300, [_Z9RicianMLEPdS_S_S_S_S_S_S_S_PiS_S_S_S_S_S_S_S_S_S_S_S_S_S_S_S_S_S_S_S_S_S_S_PjS1_S1_S1_S1_PbS2_S2_S2_S2_S2_ddddjjjjjddjjjj_param_55];
	add.s32 	%r1016, %r1300, -1;
	and.b32  	%r1017, %r1016, 7;
	add.s32 	%r1018, %r1017, -1;
	setp.lt.u32 	%p356, %r1018, 3;
	@%p356 bra 	$L__BB0_421;
	mul.wide.u32 	%rd1212, %r1550, 8;
	add.s64 	%rd1213, %rd34, %rd1212;
	ld.global.f64 	%fd1966, [%rd1213];
	setp.gt.f64 	%p357, %fd1966, %fd2693;
	selp.f64 	%fd1967, %fd1966, %fd2693, %p357;
	ld.global.f64 	%fd1968, [%rd1213+8];
	setp.gt.f64 	%p358, %fd1968, %fd1967;
	selp.f64 	%fd1969, %fd1968, %fd1967, %p358;
	ld.global.f64 	%fd1970, [%rd1213+16];
	setp.gt.f64 	%p359, %fd1970, %fd1969;
	selp.f64 	%fd1971, %fd1970, %fd1969, %p359;
	ld.global.f64 	%fd1972, [%rd1213+24];
	setp.gt.f64 	%p360, %fd1972, %fd1971;
	selp.f64 	%fd2693, %fd1972, %fd1971, %p360;
	add.s32 	%r1550, %r1550, 4;
$L__BB0_421:
	ld.param.u32 	%r1301, [_Z9RicianMLEPdS_S_S_S_S_S_S_S_PiS_S_S_S_S_S_S_S_S_S_S_S_S_S_S_S_S_S_S_S_S_S_S_PjS1_S1_S1_S1_PbS2_S2_S2_S2_S2_ddddjjjjjddjjjj_param_55];
	add.s32 	%r1019, %r1301, -1;
	and.b32  	%r1020, %r1019, 3;
	setp.eq.s32 	%p361, %r1020, 0;
	@%p361 bra 	$L__BB0_426;
	ld.param.u32 	%r1302, [_Z9RicianMLEPdS_S_S_S_S_S_S_S_PiS_S_S_S_S_S_S_S_S_S_S_S_S_S_S_S_S_S_S_S_S_S_S_PjS1_S1_S1_S1_PbS2_S2_S2_S2_S2_ddddjjjjjddjjjj_param_55];
	add.s32 	%r1021, %r1302, -1;
	and.b32  	%r1022, %r1021, 3;
	setp.eq.s32 	%p362, %r1022, 1;
	mul.wide.u32 	%rd1214, %r1550, 8;
	add.s64 	%rd96, %rd34, %rd1214;
	ld.global.f64 	%fd1973, [%rd96];
	setp.gt.f64 	%p363, %fd1973, %fd2693;
	selp.f64 	%fd2693, %fd1973, %fd2693, %p363;
	@%p362 bra 	$L__BB0_426;
	ld.param.u32 	%r1303, [_Z9RicianMLEPdS_S_S_S_S_S_S_S_PiS_S_S_S_S_S_S_S_S_S_S_S_S_S_S_S_S_S_S_S_S_S_S_PjS1_S1_S1_S1_PbS2_S2_S2_S2_S2_ddddjjjjjddjjjj_param_55];
	add.s32 	%r1023, %r1303, -1;
	and.b32  	%r1024, %r1023, 3;
	setp.eq.s32 	%p364, %r1024, 2;
	ld.global.f64 	%fd1974, [%rd96+8];
	setp.gt.f64 	%p365, %fd1974, %fd2693;
	selp.f64 	%fd2693, %fd1974, %fd2693, %p365;
	@%p364 bra 	$L__BB0_426;
	ld.global.f64 	%fd263, [%rd96+16];
	setp.leu.f64 	%p366, %fd263, %fd2693;
	@%p366 bra 	$L__BB0_426;
	mov.f64 	%fd2693, %fd263;
$L__BB0_426:
	st.global.f64 	[%rd35], %fd2693;
	fma.rn.f64 	%fd1975, %fd2693, 0d3FF71547652B82FE, 0d4338000000000000;
	{
	.reg .b32 %temp; 
	mov.b64 	{%r280, %temp}, %fd1975;
	}
	mov.f64 	%fd1976, 0dC338000000000000;
	add.rn.f64 	%fd1977, %fd1975, %fd1976;
	fma.rn.f64 	%fd1978, %fd1977, 0dBFE62E42FEFA39EF, %fd2693;
	fma.rn.f64 	%fd1979, %fd1977, 0dBC7ABC9E3B39803F, %fd1978;
	fma.rn.f64 	%fd1980, %fd1979, 0d3E5ADE1569CE2BDF, 0d3E928AF3FCA213EA;
	fma.rn.f64 	%fd1981, %fd1980, %fd1979, 0d3EC71DEE62401315;
	fma.rn.f64 	%fd1982, %fd1981, %fd1979, 0d3EFA01997C89EB71;
	fma.rn.f64 	%fd1983, %fd1982, %fd1979, 0d3F2A01A014761F65;
	fma.rn.f64 	%fd1984, %fd1983, %fd1979, 0d3F56C16C1852B7AF;
	fma.rn.f64 	%fd1985, %fd1984, %fd1979, 0d3F81111111122322;
	fma.rn.f64 	%fd1986, %fd1985, %fd1979, 0d3FA55555555502A1;
	fma.rn.f64 	%fd1987, %fd1986, %fd1979, 0d3FC5555555555511;
	fma.rn.f64 	%fd1988, %fd1987, %fd1979, 0d3FE000000000000B;
	fma.rn.f64 	%fd1989, %fd1988, %fd1979, 0d3FF0000000000000;
	fma.rn.f64 	%fd1990, %fd1989, %fd1979, 0d3FF0000000000000;
	{
	.reg .b32 %temp; 
	mov.b64 	{%r281, %temp}, %fd1990;
	}
	{
	.reg .b32 %temp; 
	mov.b64 	{%temp, %r282}, %fd1990;
	}
	shl.b32 	%r1025, %r280, 20;
	add.s32 	%r1026, %r1025, %r282;
	mov.b64 	%fd2694, {%r281, %r1026};
	{
	.reg .b32 %temp; 
	mov.b64 	{%temp, %r1027}, %fd2693;
	}
	mov.b32 	%f44, %r1027;
	abs.f32 	%f19, %f44;
	setp.lt.f32 	%p367, %f19, 0f4086232B;
	@%p367 bra 	$L__BB0_429;
	setp.lt.f64 	%p368, %fd2693, 0d0000000000000000;
	add.f64 	%fd1991, %fd2693, 0d7FF0000000000000;
	selp.f64 	%fd2694, 0d0000000000000000, %fd1991, %p368;
	setp.geu.f32 	%p369, %f19, 0f40874800;
	@%p369 bra 	$L__BB0_429;
	shr.u32 	%r1028, %r280, 31;
	add.s32 	%r1029, %r280, %r1028;
	shr.s32 	%r1030, %r1029, 1;
	shl.b32 	%r1031, %r1030, 20;
	add.s32 	%r1032, %r282, %r1031;
	mov.b64 	%fd1992, {%r281, %r1032};
	sub.s32 	%r1033, %r280, %r1030;
	shl.b32 	%r1034, %r1033, 20;
	add.s32 	%r1035, %r1034, 1072693248;
	mov.b32 	%r1036, 0;
	mov.b64 	%fd1993, {%r1036, %r1035};
	mul.f64 	%fd2694, %fd1993, %fd1992;
$L__BB0_429:
	ld.param.u32 	%r1304, [_Z9RicianMLEPdS_S_S_S_S_S_S_S_PiS_S_S_S_S_S_S_S_S_S_S_S_S_S_S_S_S_S_S_S_S_S_S_PjS1_S1_S1_S1_PbS2_S2_S2_S2_S2_ddddjjjjjddjjjj_param_55];
	ld.param.u64 	%rd1501, [_Z9RicianMLEPdS_S_S_S_S_S_S_S_PiS_S_S_S_S_S_S_S_S_S_S_S_S_S_S_S_S_S_S_S_S_S_S_PjS1_S1_S1_S1_PbS2_S2_S2_S2_S2_ddddjjjjjddjjjj_param_16];
	ld.param.u64 	%rd1498, [_Z9RicianMLEPdS_S_S_S_S_S_S_S_PiS_S_S_S_S_S_S_S_S_S_S_S_S_S_S_S_S_S_S_S_S_S_S_PjS1_S1_S1_S1_PbS2_S2_S2_S2_S2_ddddjjjjjddjjjj_param_15];
	cvta.to.global.u64 	%rd97, %rd1501;
	cvta.to.global.u64 	%rd98, %rd1498;
	setp.eq.s32 	%p370, %r1304, 1;
	st.global.f64 	[%rd36], %fd2694;
	mov.b64 	%rd1535, 0;
	st.global.u64 	[%rd37], %rd1535;
	mov.f64 	%fd2699, 0d0000000000000000;
	@%p370 bra 	$L__BB0_439;
	mov.b32 	%r1552, 0;
$L__BB0_431:
	cvt.u64.u32 	%rd99, %r1552;
	mul.wide.u32 	%rd1216, %r1552, 8;
	add.s64 	%rd100, %rd34, %rd1216;
	ld.global.f64 	%fd1995, [%rd100];
	ld.global.f64 	%fd1996, [%rd35];
	sub.f64 	%fd269, %fd1995, %fd1996;
	fma.rn.f64 	%fd1997, %fd269, 0d3FF71547652B82FE, 0d4338000000000000;
	{
	.reg .b32 %temp; 
	mov.b64 	{%r284, %temp}, %fd1997;
	}
	mov.f64 	%fd1998, 0dC338000000000000;
	add.rn.f64 	%fd1999, %fd1997, %fd1998;
	fma.rn.f64 	%fd2000, %fd1999, 0dBFE62E42FEFA39EF, %fd269;
	fma.rn.f64 	%fd2001, %fd1999, 0dBC7ABC9E3B39803F, %fd2000;
	fma.rn.f64 	%fd2002, %fd2001, 0d3E5ADE1569CE2BDF, 0d3E928AF3FCA213EA;
	fma.rn.f64 	%fd2003, %fd2002, %fd2001, 0d3EC71DEE62401315;
	fma.rn.f64 	%fd2004, %fd2003, %fd2001, 0d3EFA01997C89EB71;
	fma.rn.f64 	%fd2005, %fd2004, %fd2001, 0d3F2A01A014761F65;
	fma.rn.f64 	%fd2006, %fd2005, %fd2001, 0d3F56C16C1852B7AF;
	fma.rn.f64 	%fd2007, %fd2006, %fd2001, 0d3F81111111122322;
	fma.rn.f64 	%fd2008, %fd2007, %fd2001, 0d3FA55555555502A1;
	fma.rn.f64 	%fd2009, %fd2008, %fd2001, 0d3FC5555555555511;
	fma.rn.f64 	%fd2010, %fd2009, %fd2001, 0d3FE000000000000B;
	fma.rn.f64 	%fd2011, %fd2010, %fd2001, 0d3FF0000000000000;
	fma.rn.f64 	%fd2012, %fd2011, %fd2001, 0d3FF0000000000000;
	{
	.reg .b32 %temp; 
	mov.b64 	{%r285, %temp}, %fd2012;
	}
	{
	.reg .b32 %temp; 
	mov.b64 	{%temp, %r286}, %fd2012;
	}
	shl.b32 	%r1038, %r284, 20;
	add.s32 	%r1039, %r1038, %r286;
	mov.b64 	%fd2695, {%r285, %r1039};
	{
	.reg .b32 %temp; 
	mov.b64 	{%temp, %r1040}, %fd269;
	}
	mov.b32 	%f45, %r1040;
	abs.f32 	%f20, %f45;
	setp.lt.f32 	%p371, %f20, 0f4086232B;
	@%p371 bra 	$L__BB0_434;
	setp.lt.f64 	%p372, %fd269, 0d0000000000000000;
	add.f64 	%fd2013, %fd269, 0d7FF0000000000000;
	selp.f64 	%fd2695, 0d0000000000000000, %fd2013, %p372;
	setp.geu.f32 	%p373, %f20, 0f40874800;
	@%p373 bra 	$L__BB0_434;
	shr.u32 	%r1041, %r284, 31;
	add.s32 	%r1042, %r284, %r1041;
	shr.s32 	%r1043, %r1042, 1;
	shl.b32 	%r1044, %r1043, 20;
	add.s32 	%r1045, %r286, %r1044;
	mov.b64 	%fd2014, {%r285, %r1045};
	sub.s32 	%r1046, %r284, %r1043;
	shl.b32 	%r1047, %r1046, 20;
	add.s32 	%r1048, %r1047, 1072693248;
	mov.b32 	%r1049, 0;
	mov.b64 	%fd2015, {%r1049, %r1048};
	mul.f64 	%fd2695, %fd2015, %fd2014;
$L__BB0_434:
	add.s64 	%rd1217, %rd27, %rd99;
	shl.b64 	%rd1218, %rd1217, 3;
	add.s64 	%rd101, %rd98, %rd1218;
	st.global.f64 	[%rd101], %fd2695;
	add.s64 	%rd102, %rd97, %rd1218;
	ld.global.f64 	%fd2016, [%rd102];
	ld.global.f64 	%fd2017, [%rd100];
	mul.f64 	%fd2018, %fd2016, %fd2017;
	ld.global.f64 	%fd2019, [%rd36];
	mul.f64 	%fd2020, %fd2695, %fd2019;
	sub.f64 	%fd2021, %fd2018, %fd2020;
	ld.global.f64 	%fd2022, [%rd37];
	add.f64 	%fd2023, %fd2022, %fd2021;
	st.global.f64 	[%rd37], %fd2023;
	ld.global.f64 	%fd2024, [%rd100+8];
	ld.global.f64 	%fd2025, [%rd35];
	sub.f64 	%fd274, %fd2024, %fd2025;
	fma.rn.f64 	%fd2026, %fd274, 0d3FF71547652B82FE, 0d4338000000000000;
	{
	.reg .b32 %temp; 
	mov.b64 	{%r287, %temp}, %fd2026;
	}
	mov.f64 	%fd2027, 0dC338000000000000;
	add.rn.f64 	%fd2028, %fd2026, %fd2027;
	fma.rn.f64 	%fd2029, %fd2028, 0dBFE62E42FEFA39EF, %fd274;
	fma.rn.f64 	%fd2030, %fd2028, 0dBC7ABC9E3B39803F, %fd2029;
	fma.rn.f64 	%fd2031, %fd2030, 0d3E5ADE1569CE2BDF, 0d3E928AF3FCA213EA;
	fma.rn.f64 	%fd2032, %fd2031, %fd2030, 0d3EC71DEE62401315;
	fma.rn.f64 	%fd2033, %fd2032, %fd2030, 0d3EFA01997C89EB71;
	fma.rn.f64 	%fd2034, %fd2033, %fd2030, 0d3F2A01A014761F65;
	fma.rn.f64 	%fd2035, %fd2034, %fd2030, 0d3F56C16C1852B7AF;
	fma.rn.f64 	%fd2036, %fd2035, %fd2030, 0d3F81111111122322;
	fma.rn.f64 	%fd2037, %fd2036, %fd2030, 0d3FA55555555502A1;
	fma.rn.f64 	%fd2038, %fd2037, %fd2030, 0d3FC5555555555511;
	fma.rn.f64 	%fd2039, %fd2038, %fd2030, 0d3FE000000000000B;
	fma.rn.f64 	%fd2040, %fd2039, %fd2030, 0d3FF0000000000000;
	fma.rn.f64 	%fd2041, %fd2040, %fd2030, 0d3FF0000000000000;
	{
	.reg .b32 %temp; 
	mov.b64 	{%r288, %temp}, %fd2041;
	}
	{
	.reg .b32 %temp; 
	mov.b64 	{%temp, %r289}, %fd2041;
	}
	shl.b32 	%r1050, %r287, 20;
	add.s32 	%r1051, %r1050, %r289;
	mov.b64 	%fd2696, {%r288, %r1051};
	{
	.reg .b32 %temp; 
	mov.b64 	{%temp, %r1052}, %fd274;
	}
	mov.b32 	%f46, %r1052;
	abs.f32 	%f21, %f46;
	setp.lt.f32 	%p374, %f21, 0f4086232B;
	@%p374 bra 	$L__BB0_437;
	setp.lt.f64 	%p375, %fd274, 0d0000000000000000;
	add.f64 	%fd2042, %fd274, 0d7FF0000000000000;
	selp.f64 	%fd2696, 0d0000000000000000, %fd2042, %p375;
	setp.geu.f32 	%p376, %f21, 0f40874800;
	@%p376 bra 	$L__BB0_437;
	shr.u32 	%r1053, %r287, 31;
	add.s32 	%r1054, %r287, %r1053;
	shr.s32 	%r1055, %r1054, 1;
	shl.b32 	%r1056, %r1055, 20;
	add.s32 	%r1057, %r289, %r1056;
	mov.b64 	%fd2043, {%r288, %r1057};
	sub.s32 	%r1058, %r287, %r1055;
	shl.b32 	%r1059, %r1058, 20;
	add.s32 	%r1060, %r1059, 1072693248;
	mov.b32 	%r1061, 0;
	mov.b64 	%fd2044, {%r1061, %r1060};
	mul.f64 	%fd2696, %fd2044, %fd2043;
$L__BB0_437:
	ld.param.u32 	%r1305, [_Z9RicianMLEPdS_S_S_S_S_S_S_S_PiS_S_S_S_S_S_S_S_S_S_S_S_S_S_S_S_S_S_S_S_S_S_S_PjS1_S1_S1_S1_PbS2_S2_S2_S2_S2_ddddjjjjjddjjjj_param_55];
	st.global.f64 	[%rd101+8], %fd2696;
	ld.global.f64 	%fd2045, [%rd102+8];
	ld.global.f64 	%fd2046, [%rd100+8];
	mul.f64 	%fd2047, %fd2045, %fd2046;
	ld.global.f64 	%fd2048, [%rd36];
	mul.f64 	%fd2049, %fd2696, %fd2048;
	sub.f64 	%fd2050, %fd2047, %fd2049;
	ld.global.f64 	%fd2051, [%rd37];
	add.f64 	%fd2699, %fd2051, %fd2050;
	st.global.f64 	[%rd37], %fd2699;
	add.s32 	%r1552, %r1552, 2;
	and.b32  	%r291, %r1305, -2;
	setp.ne.s32 	%p377, %r1552, %r291;
	@%p377 bra 	$L__BB0_431;
	cvt.u64.u32 	%rd1535, %r291;
$L__BB0_439:
	ld.param.u32 	%r1306, [_Z9RicianMLEPdS_S_S_S_S_S_S_S_PiS_S_S_S_S_S_S_S_S_S_S_S_S_S_S_S_S_S_S_S_S_S_S_PjS1_S1_S1_S1_PbS2_S2_S2_S2_S2_ddddjjjjjddjjjj_param_55];
	and.b32  	%r1062, %r1306, 1;
	setp.eq.b32 	%p378, %r1062, 1;
	not.pred 	%p379, %p378;
	@%p379 bra 	$L__BB0_444;
	shl.b64 	%rd1219, %rd1535, 3;
	add.s64 	%rd105, %rd34, %rd1219;
	ld.global.f64 	%fd2052, [%rd105];
	ld.global.f64 	%fd2053, [%rd35];
	sub.f64 	%fd281, %fd2052, %fd2053;
	fma.rn.f64 	%fd2054, %fd281, 0d3FF71547652B82FE, 0d4338000000000000;
	{
	.reg .b32 %temp; 
	mov.b64 	{%r292, %temp}, %fd2054;
	}
	mov.f64 	%fd2055, 0dC338000000000000;
	add.rn.f64 	%fd2056, %fd2054, %fd2055;
	fma.rn.f64 	%fd2057, %fd2056, 0dBFE62E42FEFA39EF, %fd281;
	fma.rn.f64 	%fd2058, %fd2056, 0dBC7ABC9E3B39803F, %fd2057;
	fma.rn.f64 	%fd2059, %fd2058, 0d3E5ADE1569CE2BDF, 0d3E928AF3FCA213EA;
	fma.rn.f64 	%fd2060, %fd2059, %fd2058, 0d3EC71DEE62401315;
	fma.rn.f64 	%fd2061, %fd2060, %fd2058, 0d3EFA01997C89EB71;
	fma.rn.f64 	%fd2062, %fd2061, %fd2058, 0d3F2A01A014761F65;
	fma.rn.f64 	%fd2063, %fd2062, %fd2058, 0d3F56C16C1852B7AF;
	fma.rn.f64 	%fd2064, %fd2063, %fd2058, 0d3F81111111122322;
	fma.rn.f64 	%fd2065, %fd2064, %fd2058, 0d3FA55555555502A1;
	fma.rn.f64 	%fd2066, %fd2065, %fd2058, 0d3FC5555555555511;
	fma.rn.f64 	%fd2067, %fd2066, %fd2058, 0d3FE000000000000B;
	fma.rn.f64 	%fd2068, %fd2067, %fd2058, 0d3FF0000000000000;
	fma.rn.f64 	%fd2069, %fd2068, %fd2058, 0d3FF0000000000000;
	{
	.reg .b32 %temp; 
	mov.b64 	{%r293, %temp}, %fd2069;
	}
	{
	.reg .b32 %temp; 
	mov.b64 	{%temp, %r294}, %fd2069;
	}
	shl.b32 	%r1063, %r292, 20;
	add.s32 	%r1064, %r1063, %r294;
	mov.b64 	%fd2698, {%r293, %r1064};
	{
	.reg .b32 %temp; 
	mov.b64 	{%temp, %r1065}, %fd281;
	}
	mov.b32 	%f47, %r1065;
	abs.f32 	%f22, %f47;
	setp.lt.f32 	%p380, %f22, 0f4086232B;
	@%p380 bra 	$L__BB0_443;
	setp.lt.f64 	%p381, %fd281, 0d0000000000000000;
	add.f64 	%fd2070, %fd281, 0d7FF0000000000000;
	selp.f64 	%fd2698, 0d0000000000000000, %fd2070, %p381;
	setp.geu.f32 	%p382, %f22, 0f40874800;
	@%p382 bra 	$L__BB0_443;
	shr.u32 	%r1066, %r292, 31;
	add.s32 	%r1067, %r292, %r1066;
	shr.s32 	%r1068, %r1067, 1;
	shl.b32 	%r1069, %r1068, 20;
	add.s32 	%r1070, %r294, %r1069;
	mov.b64 	%fd2071, {%r293, %r1070};
	sub.s32 	%r1071, %r292, %r1068;
	shl.b32 	%r1072, %r1071, 20;
	add.s32 	%r1073, %r1072, 1072693248;
	mov.b32 	%r1074, 0;
	mov.b64 	%fd2072, {%r1074, %r1073};
	mul.f64 	%fd2698, %fd2072, %fd2071;
$L__BB0_443:
	add.s64 	%rd1220, %rd27, %rd1535;
	shl.b64 	%rd1221, %rd1220, 3;
	add.s64 	%rd1222, %rd98, %rd1221;
	st.global.f64 	[%rd1222], %fd2698;
	add.s64 	%rd1223, %rd97, %rd1221;
	ld.global.f64 	%fd2073, [%rd1223];
	ld.global.f64 	%fd2074, [%rd105];
	mul.f64 	%fd2075, %fd2073, %fd2074;
	ld.global.f64 	%fd2076, [%rd36];
	mul.f64 	%fd2077, %fd2698, %fd2076;
	sub.f64 	%fd2078, %fd2075, %fd2077;
	ld.global.f64 	%fd2079, [%rd37];
	add.f64 	%fd2699, %fd2079, %fd2078;
	st.global.f64 	[%rd37], %fd2699;
$L__BB0_444:
	setp.num.f64 	%p383, %fd2699, %fd2699;
	@%p383 bra 	$L__BB0_446;
	ld.param.u32 	%r1224, [_Z9RicianMLEPdS_S_S_S_S_S_S_S_PiS_S_S_S_S_S_S_S_S_S_S_S_S_S_S_S_S_S_S_S_S_S_S_PjS1_S1_S1_S1_PbS2_S2_S2_S2_S2_ddddjjjjjddjjjj_param_52];
	ld.global.u32 	%r1076, [%rd43];
	setp.lt.u32 	%p477, %r1076, %r1224;
	bra.uni 	$L__BB0_448;
$L__BB0_446:
	ld.global.f64 	%fd2080, [%rd42];
	setp.geu.f64 	%p385, %fd2699, %fd2080;
	mov.pred 	%p477, 0;
	@%p385 bra 	$L__BB0_448;
	ld.param.u32 	%r1223, [_Z9RicianMLEPdS_S_S_S_S_S_S_S_PiS_S_S_S_S_S_S_S_S_S_S_S_S_S_S_S_S_S_S_S_S_S_S_PjS1_S1_S1_S1_PbS2_S2_S2_S2_S2_ddddjjjjjddjjjj_param_52];
	ld.global.u32 	%r1075, [%rd43];
	setp.lt.u32 	%p477, %r1075, %r1223;
$L__BB0_448:
	selp.u16 	%rs47, 1, 0, %p477;
	st.global.u8 	[%rd44], %rs47;
	@%p477 bra 	$L__BB0_285;
$L__BB0_449:
	ld.param.u32 	%r1430, [_Z9RicianMLEPdS_S_S_S_S_S_S_S_PiS_S_S_S_S_S_S_S_S_S_S_S_S_S_S_S_S_S_S_S_S_S_S_PjS1_S1_S1_S1_PbS2_S2_S2_S2_S2_ddddjjjjjddjjjj_param_57];
	setp.eq.s32 	%p386, %r1430, 0;
	mov.b64 	%rd1224, 0;
	st.global.u64 	[%rd46], %rd1224;
	@%p386 bra 	$L__BB0_463;
	ld.param.u32 	%r1431, [_Z9RicianMLEPdS_S_S_S_S_S_S_S_PiS_S_S_S_S_S_S_S_S_S_S_S_S_S_S_S_S_S_S_S_S_S_S_PjS1_S1_S1_S1_PbS2_S2_S2_S2_S2_ddddjjjjjddjjjj_param_57];
	add.s32 	%r1078, %r1431, -1;
	setp.lt.u32 	%p387, %r1078, 15;
	mov.b32 	%r1555, 0;
	mov.f64 	%fd2701, 0d0000000000000000;
	@%p387 bra 	$L__BB0_453;
	mov.b32 	%r1553, 0;
	mov.f64 	%fd2701, 0d0000000000000000;
$L__BB0_452:
	.pragma "nounroll";
	ld.param.u32 	%r1432, [_Z9RicianMLEPdS_S_S_S_S_S_S_S_PiS_S_S_S_S_S_S_S_S_S_S_S_S_S_S_S_S_S_S_S_S_S_S_PjS1_S1_S1_S1_PbS2_S2_S2_S2_S2_ddddjjjjjddjjjj_param_57];
	cvt.u64.u32 	%rd1225, %r1553;
	add.s64 	%rd1226, %rd38, %rd1225;
	shl.b64 	%rd1227, %rd1226, 3;
	add.s64 	%rd1228, %rd75, %rd1227;
	ld.global.f64 	%fd2083, [%rd1228];
	add.s64 	%rd1229, %rd76, %rd1227;
	ld.global.f64 	%fd2084, [%rd1229];
	fma.rn.f64 	%fd2085, %fd2083, %fd2084, %fd2701;
	st.global.f64 	[%rd46], %fd2085;
	ld.global.f64 	%fd2086, [%rd1228+8];
	ld.global.f64 	%fd2087, [%rd1229+8];
	fma.rn.f64 	%fd2088, %fd2086, %fd2087, %fd2085;
	st.global.f64 	[%rd46], %fd2088;
	ld.global.f64 	%fd2089, [%rd1228+16];
	ld.global.f64 	%fd2090, [%rd1229+16];
	fma.rn.f64 	%fd2091, %fd2089, %fd2090, %fd2088;
	st.global.f64 	[%rd46], %fd2091;
	ld.global.f64 	%fd2092, [%rd1228+24];
	ld.global.f64 	%fd2093, [%rd1229+24];
	fma.rn.f64 	%fd2094, %fd2092, %fd2093, %fd2091;
	st.global.f64 	[%rd46], %fd2094;
	ld.global.f64 	%fd2095, [%rd1228+32];
	ld.global.f64 	%fd2096, [%rd1229+32];
	fma.rn.f64 	%fd2097, %fd2095, %fd2096, %fd2094;
	st.global.f64 	[%rd46], %fd2097;
	ld.global.f64 	%fd2098, [%rd1228+40];
	ld.global.f64 	%fd2099, [%rd1229+40];
	fma.rn.f64 	%fd2100, %fd2098, %fd2099, %fd2097;
	st.global.f64 	[%rd46], %fd2100;
	ld.global.f64 	%fd2101, [%rd1228+48];
	ld.global.f64 	%fd2102, [%rd1229+48];
	fma.rn.f64 	%fd2103, %fd2101, %fd2102, %fd2100;
	st.global.f64 	[%rd46], %fd2103;
	ld.global.f64 	%fd2104, [%rd1228+56];
	ld.global.f64 	%fd2105, [%rd1229+56];
	fma.rn.f64 	%fd2106, %fd2104, %fd2105, %fd2103;
	st.global.f64 	[%rd46], %fd2106;
	ld.global.f64 	%fd2107, [%rd1228+64];
	ld.global.f64 	%fd2108, [%rd1229+64];
	fma.rn.f64 	%fd2109, %fd2107, %fd2108, %fd2106;
	st.global.f64 	[%rd46], %fd2109;
	ld.global.f64 	%fd2110, [%rd1228+72];
	ld.global.f64 	%fd2111, [%rd1229+72];
	fma.rn.f64 	%fd2112, %fd2110, %fd2111, %fd2109;
	st.global.f64 	[%rd46], %fd2112;
	ld.global.f64 	%fd2113, [%rd1228+80];
	ld.global.f64 	%fd2114, [%rd1229+80];
	fma.rn.f64 	%fd2115, %fd2113, %fd2114, %fd2112;
	st.global.f64 	[%rd46], %fd2115;
	ld.global.f64 	%fd2116, [%rd1228+88];
	ld.global.f64 	%fd2117, [%rd1229+88];
	fma.rn.f64 	%fd2118, %fd2116, %fd2117, %fd2115;
	st.global.f64 	[%rd46], %fd2118;
	ld.global.f64 	%fd2119, [%rd1228+96];
	ld.global.f64 	%fd2120, [%rd1229+96];
	fma.rn.f64 	%fd2121, %fd2119, %fd2120, %fd2118;
	st.global.f64 	[%rd46], %fd2121;
	ld.global.f64 	%fd2122, [%rd1228+104];
	ld.global.f64 	%fd2123, [%rd1229+104];
	fma.rn.f64 	%fd2124, %fd2122, %fd2123, %fd2121;
	st.global.f64 	[%rd46], %fd2124;
	ld.global.f64 	%fd2125, [%rd1228+112];
	ld.global.f64 	%fd2126, [%rd1229+112];
	fma.rn.f64 	%fd2127, %fd2125, %fd2126, %fd2124;
	st.global.f64 	[%rd46], %fd2127;
	ld.global.f64 	%fd2128, [%rd1228+120];
	ld.global.f64 	%fd2129, [%rd1229+120];
	fma.rn.f64 	%fd2701, %fd2128, %fd2129, %fd2127;
	st.global.f64 	[%rd46], %fd2701;
	add.s32 	%r1553, %r1553, 16;
	and.b32  	%r1555, %r1432, -16;
	setp.ne.s32 	%p388, %r1553, %r1555;
	@%p388 bra 	$L__BB0_452;
$L__BB0_453:
	ld.param.u32 	%r1433, [_Z9RicianMLEPdS_S_S_S_S_S_S_S_PiS_S_S_S_S_S_S_S_S_S_S_S_S_S_S_S_S_S_S_S_S_S_S_PjS1_S1_S1_S1_PbS2_S2_S2_S2_S2_ddddjjjjjddjjjj_param_57];
	and.b32  	%r1080, %r1433, 15;
	setp.eq.s32 	%p389, %r1080, 0;
	@%p389 bra 	$L__BB0_463;
	ld.param.u32 	%r1434, [_Z9RicianMLEPdS_S_S_S_S_S_S_S_PiS_S_S_S_S_S_S_S_S_S_S_S_S_S_S_S_S_S_S_S_S_S_S_PjS1_S1_S1_S1_PbS2_S2_S2_S2_S2_ddddjjjjjddjjjj_param_57];
	and.b32  	%r1081, %r1434, 15;
	add.s32 	%r1082, %r1081, -1;
	setp.lt.u32 	%p390, %r1082, 7;
	@%p390 bra 	$L__BB0_456;
	cvt.u64.u32 	%rd1230, %r1555;
	add.s64 	%rd1231, %rd38, %rd1230;
	shl.b64 	%rd1232, %rd1231, 3;
	add.s64 	%rd1233, %rd75, %rd1232;
	ld.global.f64 	%fd2130, [%rd1233];
	add.s64 	%rd1234, %rd76, %rd1232;
	ld.global.f64 	%fd2131, [%rd1234];
	fma.rn.f64 	%fd2132, %fd2130, %fd2131, %fd2701;
	st.global.f64 	[%rd46], %fd2132;
	ld.global.f64 	%fd2133, [%rd1233+8];
	ld.global.f64 	%fd2134, [%rd1234+8];
	fma.rn.f64 	%fd2135, %fd2133, %fd2134, %fd2132;
	st.global.f64 	[%rd46], %fd2135;
	ld.global.f64 	%fd2136, [%rd1233+16];
	ld.global.f64 	%fd2137, [%rd1234+16];
	fma.rn.f64 	%fd2138, %fd2136, %fd2137, %fd2135;
	st.global.f64 	[%rd46], %fd2138;
	ld.global.f64 	%fd2139, [%rd1233+24];
	ld.global.f64 	%fd2140, [%rd1234+24];
	fma.rn.f64 	%fd2141, %fd2139, %fd2140, %fd2138;
	st.global.f64 	[%rd46], %fd2141;
	ld.global.f64 	%fd2142, [%rd1233+32];
	ld.global.f64 	%fd2143, [%rd1234+32];
	fma.rn.f64 	%fd2144, %fd2142, %fd2143, %fd2141;
	st.global.f64 	[%rd46], %fd2144;
	ld.global.f64 	%fd2145, [%rd1233+40];
	ld.global.f64 	%fd2146, [%rd1234+40];
	fma.rn.f64 	%fd2147, %fd2145, %fd2146, %fd2144;
	st.global.f64 	[%rd46], %fd2147;
	ld.global.f64 	%fd2148, [%rd1233+48];
	ld.global.f64 	%fd2149, [%rd1234+48];
	fma.rn.f64 	%fd2150, %fd2148, %fd2149, %fd2147;
	st.global.f64 	[%rd46], %fd2150;
	ld.global.f64 	%fd2151, [%rd1233+56];
	ld.global.f64 	%fd2152, [%rd1234+56];
	fma.rn.f64 	%fd2701, %fd2151, %fd2152, %fd2150;
	st.global.f64 	[%rd46], %fd2701;
	add.s32 	%r1555, %r1555, 8;
$L__BB0_456:
	ld.param.u32 	%r1435, [_Z9RicianMLEPdS_S_S_S_S_S_S_S_PiS_S_S_S_S_S_S_S_S_S_S_S_S_S_S_S_S_S_S_S_S_S_S_PjS1_S1_S1_S1_PbS2_S2_S2_S2_S2_ddddjjjjjddjjjj_param_57];
	and.b32  	%r1083, %r1435, 7;
	setp.eq.s32 	%p391, %r1083, 0;
	@%p391 bra 	$L__BB0_463;
	ld.param.u32 	%r1436, [_Z9RicianMLEPdS_S_S_S_S_S_S_S_PiS_S_S_S_S_S_S_S_S_S_S_S_S_S_S_S_S_S_S_S_S_S_S_PjS1_S1_S1_S1_PbS2_S2_S2_S2_S2_ddddjjjjjddjjjj_param_57];
	and.b32  	%r1084, %r1436, 7;
	add.s32 	%r1085, %r1084, -1;
	setp.lt.u32 	%p392, %r1085, 3;
	@%p392 bra 	$L__BB0_459;
	cvt.u64.u32 	%rd1235, %r1555;
	add.s64 	%rd1236, %rd38, %rd1235;
	shl.b64 	%rd1237, %rd1236, 3;
	add.s64 	%rd1238, %rd75, %rd1237;
	ld.global.f64 	%fd2153, [%rd1238];
	add.s64 	%rd1239, %rd76, %rd1237;
	ld.global.f64 	%fd2154, [%rd1239];
	fma.rn.f64 	%fd2155, %fd2153, %fd2154, %fd2701;
	st.global.f64 	[%rd46], %fd2155;
	ld.global.f64 	%fd2156, [%rd1238+8];
	ld.global.f64 	%fd2157, [%rd1239+8];
	fma.rn.f64 	%fd2158, %fd2156, %fd2157, %fd2155;
	st.global.f64 	[%rd46], %fd2158;
	ld.global.f64 	%fd2159, [%rd1238+16];
	ld.global.f64 	%fd2160, [%rd1239+16];
	fma.rn.f64 	%fd2161, %fd2159, %fd2160, %fd2158;
	st.global.f64 	[%rd46], %fd2161;
	ld.global.f64 	%fd2162, [%rd1238+24];
	ld.global.f64 	%fd2163, [%rd1239+24];
	fma.rn.f64 	%fd2701, %fd2162, %fd2163, %fd2161;
	st.global.f64 	[%rd46], %fd2701;
	add.s32 	%r1555, %r1555, 4;
$L__BB0_459:
	ld.param.u32 	%r1437, [_Z9RicianMLEPdS_S_S_S_S_S_S_S_PiS_S_S_S_S_S_S_S_S_S_S_S_S_S_S_S_S_S_S_S_S_S_S_PjS1_S1_S1_S1_PbS2_S2_S2_S2_S2_ddddjjjjjddjjjj_param_57];
	and.b32  	%r303, %r1437, 3;
	setp.eq.s32 	%p393, %r303, 0;
	@%p393 bra 	$L__BB0_463;
	setp.eq.s32 	%p394, %r303, 1;
	cvt.u64.u32 	%rd1240, %r1555;
	add.s64 	%rd1241, %rd38, %rd1240;
	shl.b64 	%rd1242, %rd1241, 3;
	add.s64 	%rd106, %rd75, %rd1242;
	ld.global.f64 	%fd2164, [%rd106];
	add.s64 	%rd107, %rd76, %rd1242;
	ld.global.f64 	%fd2165, [%rd107];
	fma.rn.f64 	%fd295, %fd2164, %fd2165, %fd2701;
	st.global.f64 	[%rd46], %fd295;
	@%p394 bra 	$L__BB0_463;
	setp.eq.s32 	%p395, %r303, 2;
	ld.global.f64 	%fd2166, [%rd106+8];
	ld.global.f64 	%fd2167, [%rd107+8];
	fma.rn.f64 	%fd296, %fd2166, %fd2167, %fd295;
	st.global.f64 	[%rd46], %fd296;
	@%p395 bra 	$L__BB0_463;
	ld.global.f64 	%fd2168, [%rd106+16];
	ld.global.f64 	%fd2169, [%rd107+16];
	fma.rn.f64 	%fd2170, %fd2168, %fd2169, %fd296;
	st.global.f64 	[%rd46], %fd2170;
$L__BB0_463:
	ld.global.f64 	%fd2171, [%rd37];
	setp.nan.f64 	%p396, %fd2171, %fd2171;
	@%p396 bra 	$L__BB0_547;
	ld.param.u32 	%r1358, [_Z9RicianMLEPdS_S_S_S_S_S_S_S_PiS_S_S_S_S_S_S_S_S_S_S_S_S_S_S_S_S_S_S_S_S_S_S_PjS1_S1_S1_S1_PbS2_S2_S2_S2_S2_ddddjjjjjddjjjj_param_56];
	setp.lt.u32 	%p397, %r1358, 2;
	@%p397 bra 	$L__BB0_478;
	setp.lt.u32 	%p398, %r41, 15;
	mov.b32 	%r1559, 1;
	@%p398 bra 	$L__BB0_468;
	mov.b32 	%r1557, 1;
$L__BB0_467:
	.pragma "nounroll";
	ld.param.u32 	%r1359, [_Z9RicianMLEPdS_S_S_S_S_S_S_S_PiS_S_S_S_S_S_S_S_S_S_S_S_S_S_S_S_S_S_S_S_S_S_S_PjS1_S1_S1_S1_PbS2_S2_S2_S2_S2_ddddjjjjjddjjjj_param_56];
	cvt.u64.u32 	%rd1243, %r1557;
	add.s64 	%rd1244, %rd38, %rd1243;
	shl.b64 	%rd1245, %rd1244, 3;
	add.s64 	%rd1246, %rd81, %rd1245;
	ld.global.f64 	%fd2172, [%rd1246+-8];
	mul.wide.u32 	%rd1247, %r1557, 8;
	add.s64 	%rd1248, %rd28, %rd1247;
	st.global.f64 	[%rd1248], %fd2172;
	ld.global.f64 	%fd2173, [%rd1246];
	st.global.f64 	[%rd1248+8], %fd2173;
	ld.global.f64 	%fd2174, [%rd1246+8];
	st.global.f64 	[%rd1248+16], %fd2174;
	ld.global.f64 	%fd2175, [%rd1246+16];
	st.global.f64 	[%rd1248+24], %fd2175;
	ld.global.f64 	%fd2176, [%rd1246+24];
	st.global.f64 	[%rd1248+32], %fd2176;
	ld.global.f64 	%fd2177, [%rd1246+32];
	st.global.f64 	[%rd1248+40], %fd2177;
	ld.global.f64 	%fd2178, [%rd1246+40];
	st.global.f64 	[%rd1248+48], %fd2178;
	ld.global.f64 	%fd2179, [%rd1246+48];
	st.global.f64 	[%rd1248+56], %fd2179;
	ld.global.f64 	%fd2180, [%rd1246+56];
	st.global.f64 	[%rd1248+64], %fd2180;
	ld.global.f64 	%fd2181, [%rd1246+64];
	st.global.f64 	[%rd1248+72], %fd2181;
	ld.global.f64 	%fd2182, [%rd1246+72];
	st.global.f64 	[%rd1248+80], %fd2182;
	ld.global.f64 	%fd2183, [%rd1246+80];
	st.global.f64 	[%rd1248+88], %fd2183;
	ld.global.f64 	%fd2184, [%rd1246+88];
	st.global.f64 	[%rd1248+96], %fd2184;
	ld.global.f64 	%fd2185, [%rd1246+96];
	st.global.f64 	[%rd1248+104], %fd2185;
	ld.global.f64 	%fd2186, [%rd1246+104];
	st.global.f64 	[%rd1248+112], %fd2186;
	ld.global.f64 	%fd2187, [%rd1246+112];
	st.global.f64 	[%rd1248+120], %fd2187;
	add.s32 	%r1559, %r1557, 16;
	add.s32 	%r1088, %r1557, 15;
	add.s32 	%r1089, %r1359, -1;
	and.b32  	%r1090, %r1089, -16;
	setp.ne.s32 	%p399, %r1088, %r1090;
	mov.u32 	%r1557, %r1559;
	@%p399 bra 	$L__BB0_467;
$L__BB0_468:
	ld.param.u32 	%r1360, [_Z9RicianMLEPdS_S_S_S_S_S_S_S_PiS_S_S_S_S_S_S_S_S_S_S_S_S_S_S_S_S_S_S_S_S_S_S_PjS1_S1_S1_S1_PbS2_S2_S2_S2_S2_ddddjjjjjddjjjj_param_56];
	add.s32 	%r1091, %r1360, -1;
	and.b32  	%r1092, %r1091, 15;
	setp.eq.s32 	%p400, %r1092, 0;
	@%p400 bra 	$L__BB0_478;
	ld.param.u32 	%r1361, [_Z9RicianMLEPdS_S_S_S_S_S_S_S_PiS_S_S_S_S_S_S_S_S_S_S_S_S_S_S_S_S_S_S_S_S_S_S_PjS1_S1_S1_S1_PbS2_S2_S2_S2_S2_ddddjjjjjddjjjj_param_56];
	add.s32 	%r1093, %r1361, -1;
	and.b32  	%r1094, %r1093, 15;
	add.s32 	%r1095, %r1094, -1;
	setp.lt.u32 	%p401, %r1095, 7;
	@%p401 bra 	$L__BB0_471;
	cvt.u64.u32 	%rd1249, %r1559;
	add.s64 	%rd1250, %rd38, %rd1249;
	shl.b64 	%rd1251, %rd1250, 3;
	add.s64 	%rd1252, %rd81, %rd1251;
	ld.global.f64 	%fd2188, [%rd1252+-8];
	mul.wide.u32 	%rd1253, %r1559, 8;
	add.s64 	%rd1254, %rd28, %rd1253;
	st.global.f64 	[%rd1254], %fd2188;
	add.s32 	%r1096, %r1559, 1;
	cvt.u64.u32 	%rd1255, %r1096;
	add.s64 	%rd1256, %rd38, %rd1255;
	shl.b64 	%rd1257, %rd1256, 3;
	add.s64 	%rd1258, %rd81, %rd1257;
	ld.global.f64 	%fd2189, [%rd1258+-8];
	st.global.f64 	[%rd1254+8], %fd2189;
	add.s32 	%r1097, %r1559, 2;
	cvt.u64.u32 	%rd1259, %r1097;
	add.s64 	%rd1260, %rd38, %rd1259;
	shl.b64 	%rd1261, %rd1260, 3;
	add.s64 	%rd1262, %rd81, %rd1261;
	ld.global.f64 	%fd2190, [%rd1262+-8];
	st.global.f64 	[%rd1254+16], %fd2190;
	add.s32 	%r1098, %r1559, 3;
	cvt.u64.u32 	%rd1263, %r1098;
	add.s64 	%rd1264, %rd38, %rd1263;
	shl.b64 	%rd1265, %rd1264, 3;
	add.s64 	%rd1266, %rd81, %rd1265;
	ld.global.f64 	%fd2191, [%rd1266+-8];
	st.global.f64 	[%rd1254+24], %fd2191;
	add.s32 	%r1099, %r1559, 4;
	cvt.u64.u32 	%rd1267, %r1099;
	add.s64 	%rd1268, %rd38, %rd1267;
	shl.b64 	%rd1269, %rd1268, 3;
	add.s64 	%rd1270, %rd81, %rd1269;
	ld.global.f64 	%fd2192, [%rd1270+-8];
	st.global.f64 	[%rd1254+32], %fd2192;
	add.s32 	%r1100, %r1559, 5;
	cvt.u64.u32 	%rd1271, %r1100;
	add.s64 	%rd1272, %rd38, %rd1271;
	shl.b64 	%rd1273, %rd1272, 3;
	add.s64 	%rd1274, %rd81, %rd1273;
	ld.global.f64 	%fd2193, [%rd1274+-8];
	st.global.f64 	[%rd1254+40], %fd2193;
	add.s32 	%r1101, %r1559, 6;
	cvt.u64.u32 	%rd1275, %r1101;
	add.s64 	%rd1276, %rd38, %rd1275;
	shl.b64 	%rd1277, %rd1276, 3;
	add.s64 	%rd1278, %rd81, %rd1277;
	ld.global.f64 	%fd2194, [%rd1278+-8];
	st.global.f64 	[%rd1254+48], %fd2194;
	add.s32 	%r1102, %r1559, 7;
	cvt.u64.u32 	%rd1279, %r1102;
	add.s64 	%rd1280, %rd38, %rd1279;
	shl.b64 	%rd1281, %rd1280, 3;
	add.s64 	%rd1282, %rd81, %rd1281;
	ld.global.f64 	%fd2195, [%rd1282+-8];
	st.global.f64 	[%rd1254+56], %fd2195;
	add.s32 	%r1559, %r1559, 8;
$L__BB0_471:
	ld.param.u32 	%r1362, [_Z9RicianMLEPdS_S_S_S_S_S_S_S_PiS_S_S_S_S_S_S_S_S_S_S_S_S_S_S_S_S_S_S_S_S_S_S_PjS1_S1_S1_S1_PbS2_S2_S2_S2_S2_ddddjjjjjddjjjj_param_56];
	add.s32 	%r1103, %r1362, -1;
	and.b32  	%r1104, %r1103, 7;
	setp.eq.s32 	%p402, %r1104, 0;
	@%p402 bra 	$L__BB0_478;
	setp.lt.u32 	%p403, %r42, 3;
	@%p403 bra 	$L__BB0_474;
	cvt.u64.u32 	%rd1283, %r1559;
	add.s64 	%rd1284, %rd38, %rd1283;
	shl.b64 	%rd1285, %rd1284, 3;
	add.s64 	%rd1286, %rd81, %rd1285;
	ld.global.f64 	%fd2196, [%rd1286+-8];
	mul.wide.u32 	%rd1287, %r1559, 8;
	add.s64 	%rd1288, %rd28, %rd1287;
	st.global.f64 	[%rd1288], %fd2196;
	add.s32 	%r1105, %r1559, 1;
	cvt.u64.u32 	%rd1289, %r1105;
	add.s64 	%rd1290, %rd38, %rd1289;
	shl.b64 	%rd1291, %rd1290, 3;
	add.s64 	%rd1292, %rd81, %rd1291;
	ld.global.f64 	%fd2197, [%rd1292+-8];
	st.global.f64 	[%rd1288+8], %fd2197;
	add.s32 	%r1106, %r1559, 2;
	cvt.u64.u32 	%rd1293, %r1106;
	add.s64 	%rd1294, %rd38, %rd1293;
	shl.b64 	%rd1295, %rd1294, 3;
	add.s64 	%rd1296, %rd81, %rd1295;
	ld.global.f64 	%fd2198, [%rd1296+-8];
	st.global.f64 	[%rd1288+16], %fd2198;
	add.s32 	%r1107, %r1559, 3;
	cvt.u64.u32 	%rd1297, %r1107;
	add.s64 	%rd1298, %rd38, %rd1297;
	shl.b64 	%rd1299, %rd1298, 3;
	add.s64 	%rd1300, %rd81, %rd1299;
	ld.global.f64 	%fd2199, [%rd1300+-8];
	st.global.f64 	[%rd1288+24], %fd2199;
	add.s32 	%r1559, %r1559, 4;
$L__BB0_474:
	setp.eq.s32 	%p404, %r44, 0;
	@%p404 bra 	$L__BB0_478;
	setp.eq.s32 	%p405, %r44, 1;
	cvt.u64.u32 	%rd1301, %r1559;
	add.s64 	%rd1302, %rd38, %rd1301;
	shl.b64 	%rd1303, %rd1302, 3;
	add.s64 	%rd1304, %rd81, %rd1303;
	ld.global.f64 	%fd2200, [%rd1304+-8];
	mul.wide.u32 	%rd1305, %r1559, 8;
	add.s64 	%rd108, %rd28, %rd1305;
	st.global.f64 	[%rd108], %fd2200;
	@%p405 bra 	$L__BB0_478;
	setp.eq.s32 	%p406, %r44, 2;
	add.s32 	%r1108, %r1559, 1;
	cvt.u64.u32 	%rd1306, %r1108;
	add.s64 	%rd1307, %rd38, %rd1306;
	shl.b64 	%rd1308, %rd1307, 3;
	add.s64 	%rd1309, %rd81, %rd1308;
	ld.global.f64 	%fd2201, [%rd1309+-8];
	st.global.f64 	[%rd108+8], %fd2201;
	@%p406 bra 	$L__BB0_478;
	add.s32 	%r1109, %r1559, 2;
	cvt.u64.u32 	%rd1310, %r1109;
	add.s64 	%rd1311, %rd38, %rd1310;
	shl.b64 	%rd1312, %rd1311, 3;
	add.s64 	%rd1313, %rd81, %rd1312;
	ld.global.f64 	%fd2202, [%rd1313+-8];
	st.global.f64 	[%rd108+16], %fd2202;
$L__BB0_478:
	ld.param.f64 	%fd2594, [_Z9RicianMLEPdS_S_S_S_S_S_S_S_PiS_S_S_S_S_S_S_S_S_S_S_S_S_S_S_S_S_S_S_S_S_S_S_PjS1_S1_S1_S1_PbS2_S2_S2_S2_S2_ddddjjjjjddjjjj_param_47];
	ld.param.f64 	%fd2592, [_Z9RicianMLEPdS_S_S_S_S_S_S_S_PiS_S_S_S_S_S_S_S_S_S_S_S_S_S_S_S_S_S_S_S_S_S_S_PjS1_S1_S1_S1_PbS2_S2_S2_S2_S2_ddddjjjjjddjjjj_param_46];
	ld.global.f64 	%fd2203, [%rd37];
	st.global.f64 	[%rd42], %fd2203;
	ld.global.f64 	%fd2204, [%rd46];
	setp.leu.f64 	%p408, %fd2204, %fd2592;
	sub.f64 	%fd2205, %fd2203, %fd2203;
	setp.leu.f64 	%p409, %fd2205, %fd2594;
	mov.pred 	%p478, 0;
	and.pred  	%p410, %p408, %p409;
	@%p410 bra 	$L__BB0_480;
	ld.param.u32 	%r1221, [_Z9RicianMLEPdS_S_S_S_S_S_S_S_PiS_S_S_S_S_S_S_S_S_S_S_S_S_S_S_S_S_S_S_S_S_S_S_PjS1_S1_S1_S1_PbS2_S2_S2_S2_S2_ddddjjjjjddjjjj_param_51];
	ld.global.u32 	%r1110, [%rd41];
	setp.lt.u32 	%p478, %r1110, %r1221;
$L__BB0_480:
	selp.u16 	%rs48, 1, 0, %p478;
	st.global.u8 	[%rd40], %rs48;
	@%p478 bra 	$L__BB0_256;
$L__BB0_481:
	ld.param.u32 	%r1307, [_Z9RicianMLEPdS_S_S_S_S_S_S_S_PiS_S_S_S_S_S_S_S_S_S_S_S_S_S_S_S_S_S_S_S_S_S_S_PjS1_S1_S1_S1_PbS2_S2_S2_S2_S2_ddddjjjjjddjjjj_param_55];
	ld.param.u64 	%rd1503, [_Z9RicianMLEPdS_S_S_S_S_S_S_S_PiS_S_S_S_S_S_S_S_S_S_S_S_S_S_S_S_S_S_S_S_S_S_S_PjS1_S1_S1_S1_PbS2_S2_S2_S2_S2_ddddjjjjjddjjjj_param_17];
	cvta.to.global.u64 	%rd109, %rd1503;
	setp.eq.s32 	%p427, %r1307, 0;
	@%p427 bra 	$L__BB0_510;
	mov.b32 	%r1569, 0;
$L__BB0_483:
	ld.param.u32 	%r1366, [_Z9RicianMLEPdS_S_S_S_S_S_S_S_PiS_S_S_S_S_S_S_S_S_S_S_S_S_S_S_S_S_S_S_S_S_S_S_PjS1_S1_S1_S1_PbS2_S2_S2_S2_S2_ddddjjjjjddjjjj_param_56];
	ld.param.u64 	%rd1485, [_Z9RicianMLEPdS_S_S_S_S_S_S_S_PiS_S_S_S_S_S_S_S_S_S_S_S_S_S_S_S_S_S_S_S_S_S_S_PjS1_S1_S1_S1_PbS2_S2_S2_S2_S2_ddddjjjjjddjjjj_param_12];
	setp.eq.s32 	%p428, %r1366, 0;
	cvt.u64.u32 	%rd1350, %r1569;
	add.s64 	%rd1351, %rd27, %rd1350;
	cvta.to.global.u64 	%rd1352, %rd1485;
	shl.b64 	%rd1353, %rd1351, 3;
	add.s64 	%rd110, %rd1352, %rd1353;
	mov.b64 	%rd1354, 0;
	st.global.u64 	[%rd110], %rd1354;
	mov.f64 	%fd2708, 0d0000000000000000;
	@%p428 bra 	$L__BB0_495;
	ld.param.u32 	%r1367, [_Z9RicianMLEPdS_S_S_S_S_S_S_S_PiS_S_S_S_S_S_S_S_S_S_S_S_S_S_S_S_S_S_S_S_S_S_S_PjS1_S1_S1_S1_PbS2_S2_S2_S2_S2_ddddjjjjjddjjjj_param_56];
	add.s32 	%r1133, %r1367, -1;
	setp.lt.u32 	%p429, %r1133, 7;
	mov.b32 	%r1572, 0;
	mov.f64 	%fd2708, 0d0000000000000000;
	@%p429 bra 	$L__BB0_487;
	mov.b32 	%r1570, 0;
	mov.f64 	%fd2708, 0d0000000000000000;
$L__BB0_486:
	.pragma "nounroll";
	ld.param.u32 	%r1368, [_Z9RicianMLEPdS_S_S_S_S_S_S_S_PiS_S_S_S_S_S_S_S_S_S_S_S_S_S_S_S_S_S_S_S_S_S_S_PjS1_S1_S1_S1_PbS2_S2_S2_S2_S2_ddddjjjjjddjjjj_param_56];
	ld.param.u32 	%r1308, [_Z9RicianMLEPdS_S_S_S_S_S_S_S_PiS_S_S_S_S_S_S_S_S_S_S_S_S_S_S_S_S_S_S_S_S_S_S_PjS1_S1_S1_S1_PbS2_S2_S2_S2_S2_ddddjjjjjddjjjj_param_55];
	mad.lo.s32 	%r1135, %r1570, %r1308, %r1569;
	mul.wide.u32 	%rd1355, %r1135, 8;
	add.s64 	%rd1356, %rd57, %rd1355;
	ld.global.f64 	%fd2210, [%rd1356];
	mul.wide.u32 	%rd1357, %r1570, 8;
	add.s64 	%rd1358, %rd28, %rd1357;
	ld.global.f64 	%fd2211, [%rd1358];
	fma.rn.f64 	%fd2212, %fd2210, %fd2211, %fd2708;
	st.global.f64 	[%rd110], %fd2212;
	add.s32 	%r1136, %r1135, %r1308;
	mul.wide.u32 	%rd1359, %r1136, 8;
	add.s64 	%rd1360, %rd57, %rd1359;
	ld.global.f64 	%fd2213, [%rd1360];
	ld.global.f64 	%fd2214, [%rd1358+8];
	fma.rn.f64 	%fd2215, %fd2213, %fd2214, %fd2212;
	st.global.f64 	[%rd110], %fd2215;
	add.s32 	%r1137, %r1136, %r1308;
	mul.wide.u32 	%rd1361, %r1137, 8;
	add.s64 	%rd1362, %rd57, %rd1361;
	ld.global.f64 	%fd2216, [%rd1362];
	ld.global.f64 	%fd2217, [%rd1358+16];
	fma.rn.f64 	%fd2218, %fd2216, %fd2217, %fd2215;
	st.global.f64 	[%rd110], %fd2218;
	add.s32 	%r1138, %r1137, %r1308;
	mul.wide.u32 	%rd1363, %r1138, 8;
	add.s64 	%rd1364, %rd57, %rd1363;
	ld.global.f64 	%fd2219, [%rd1364];
	ld.global.f64 	%fd2220, [%rd1358+24];
	fma.rn.f64 	%fd2221, %fd2219, %fd2220, %fd2218;
	st.global.f64 	[%rd110], %fd2221;
	add.s32 	%r1139, %r1138, %r1308;
	mul.wide.u32 	%rd1365, %r1139, 8;
	add.s64 	%rd1366, %rd57, %rd1365;
	ld.global.f64 	%fd2222, [%rd1366];
	ld.global.f64 	%fd2223, [%rd1358+32];
	fma.rn.f64 	%fd2224, %fd2222, %fd2223, %fd2221;
	st.global.f64 	[%rd110], %fd2224;
	add.s32 	%r1140, %r1139, %r1308;
	mul.wide.u32 	%rd1367, %r1140, 8;
	add.s64 	%rd1368, %rd57, %rd1367;
	ld.global.f64 	%fd2225, [%rd1368];
	ld.global.f64 	%fd2226, [%rd1358+40];
	fma.rn.f64 	%fd2227, %fd2225, %fd2226, %fd2224;
	st.global.f64 	[%rd110], %fd2227;
	add.s32 	%r1141, %r1140, %r1308;
	mul.wide.u32 	%rd1369, %r1141, 8;
	add.s64 	%rd1370, %rd57, %rd1369;
	ld.global.f64 	%fd2228, [%rd1370];
	ld.global.f64 	%fd2229, [%rd1358+48];
	fma.rn.f64 	%fd2230, %fd2228, %fd2229, %fd2227;
	st.global.f64 	[%rd110], %fd2230;
	add.s32 	%r1142, %r1141, %r1308;
	mul.wide.u32 	%rd1371, %r1142, 8;
	add.s64 	%rd1372, %rd57, %rd1371;
	ld.global.f64 	%fd2231, [%rd1372];
	ld.global.f64 	%fd2232, [%rd1358+56];
	fma.rn.f64 	%fd2708, %fd2231, %fd2232, %fd2230;
	st.global.f64 	[%rd110], %fd2708;
	add.s32 	%r1570, %r1570, 8;
	and.b32  	%r1572, %r1368, -8;
	setp.ne.s32 	%p430, %r1570, %r1572;
	@%p430 bra 	$L__BB0_486;
$L__BB0_487:
	ld.param.u32 	%r1369, [_Z9RicianMLEPdS_S_S_S_S_S_S_S_PiS_S_S_S_S_S_S_S_S_S_S_S_S_S_S_S_S_S_S_S_S_S_S_PjS1_S1_S1_S1_PbS2_S2_S2_S2_S2_ddddjjjjjddjjjj_param_56];
	and.b32  	%r1143, %r1369, 7;
	setp.eq.s32 	%p431, %r1143, 0;
	@%p431 bra 	$L__BB0_495;
	ld.param.u32 	%r1370, [_Z9RicianMLEPdS_S_S_S_S_S_S_S_PiS_S_S_S_S_S_S_S_S_S_S_S_S_S_S_S_S_S_S_S_S_S_S_PjS1_S1_S1_S1_PbS2_S2_S2_S2_S2_ddddjjjjjddjjjj_param_56];
	and.b32  	%r1144, %r1370, 7;
	add.s32 	%r1145, %r1144, -1;
	setp.lt.u32 	%p432, %r1145, 3;
	@%p432 bra 	$L__BB0_490;
	ld.param.u32 	%r1309, [_Z9RicianMLEPdS_S_S_S_S_S_S_S_PiS_S_S_S_S_S_S_S_S_S_S_S_S_S_S_S_S_S_S_S_S_S_S_PjS1_S1_S1_S1_PbS2_S2_S2_S2_S2_ddddjjjjjddjjjj_param_55];
	mad.lo.s32 	%r1146, %r1572, %r1309, %r1569;
	mul.wide.u32 	%rd1373, %r1146, 8;
	add.s64 	%rd1374, %rd57, %rd1373;
	ld.global.f64 	%fd2233, [%rd1374];
	mul.wide.u32 	%rd1375, %r1572, 8;
	add.s64 	%rd1376, %rd28, %rd1375;
	ld.global.f64 	%fd2234, [%rd1376];
	fma.rn.f64 	%fd2235, %fd2233, %fd2234, %fd2708;
	st.global.f64 	[%rd110], %fd2235;
	add.s32 	%r1147, %r1146, %r1309;
	mul.wide.u32 	%rd1377, %r1147, 8;
	add.s64 	%rd1378, %rd57, %rd1377;
	ld.global.f64 	%fd2236, [%rd1378];
	ld.global.f64 	%fd2237, [%rd1376+8];
	fma.rn.f64 	%fd2238, %fd2236, %fd2237, %fd2235;
	st.global.f64 	[%rd110], %fd2238;
	add.s32 	%r1148, %r1147, %r1309;
	mul.wide.u32 	%rd1379, %r1148, 8;
	add.s64 	%rd1380, %rd57, %rd1379;
	ld.global.f64 	%fd2239, [%rd1380];
	ld.global.f64 	%fd2240, [%rd1376+16];
	fma.rn.f64 	%fd2241, %fd2239, %fd2240, %fd2238;
	st.global.f64 	[%rd110], %fd2241;
	add.s32 	%r1149, %r1148, %r1309;
	mul.wide.u32 	%rd1381, %r1149, 8;
	add.s64 	%rd1382, %rd57, %rd1381;
	ld.global.f64 	%fd2242, [%rd1382];
	ld.global.f64 	%fd2243, [%rd1376+24];
	fma.rn.f64 	%fd2708, %fd2242, %fd2243, %fd2241;
	st.global.f64 	[%rd110], %fd2708;
	add.s32 	%r1572, %r1572, 4;
$L__BB0_490:
	ld.param.u32 	%r1371, [_Z9RicianMLEPdS_S_S_S_S_S_S_S_PiS_S_S_S_S_S_S_S_S_S_S_S_S_S_S_S_S_S_S_S_S_S_S_PjS1_S1_S1_S1_PbS2_S2_S2_S2_S2_ddddjjjjjddjjjj_param_56];
	and.b32  	%r1150, %r1371, 3;
	setp.eq.s32 	%p433, %r1150, 0;
	@%p433 bra 	$L__BB0_495;
	ld.param.u32 	%r1372, [_Z9RicianMLEPdS_S_S_S_S_S_S_S_PiS_S_S_S_S_S_S_S_S_S_S_S_S_S_S_S_S_S_S_S_S_S_S_PjS1_S1_S1_S1_PbS2_S2_S2_S2_S2_ddddjjjjjddjjjj_param_56];
	and.b32  	%r1151, %r1372, 3;
	setp.eq.s32 	%p434, %r1151, 1;
	@%p434 bra 	$L__BB0_493;
	ld.param.u32 	%r1310, [_Z9RicianMLEPdS_S_S_S_S_S_S_S_PiS_S_S_S_S_S_S_S_S_S_S_S_S_S_S_S_S_S_S_S_S_S_S_PjS1_S1_S1_S1_PbS2_S2_S2_S2_S2_ddddjjjjjddjjjj_param_55];
	mad.lo.s32 	%r1152, %r1572, %r1310, %r1569;
	mul.wide.u32 	%rd1383, %r1152, 8;
	add.s64 	%rd1384, %rd57, %rd1383;
	ld.global.f64 	%fd2244, [%rd1384];
	mul.wide.u32 	%rd1385, %r1572, 8;
	add.s64 	%rd1386, %rd28, %rd1385;
	ld.global.f64 	%fd2245, [%rd1386];
	fma.rn.f64 	%fd2246, %fd2244, %fd2245, %fd2708;
	st.global.f64 	[%rd110], %fd2246;
	add.s32 	%r1153, %r1152, %r1310;
	mul.wide.u32 	%rd1387, %r1153, 8;
	add.s64 	%rd1388, %rd57, %rd1387;
	ld.global.f64 	%fd2247, [%rd1388];
	ld.global.f64 	%fd2248, [%rd1386+8];
	fma.rn.f64 	%fd2708, %fd2247, %fd2248, %fd2246;
	st.global.f64 	[%rd110], %fd2708;
	add.s32 	%r1572, %r1572, 2;
$L__BB0_493:
	ld.param.u32 	%r1373, [_Z9RicianMLEPdS_S_S_S_S_S_S_S_PiS_S_S_S_S_S_S_S_S_S_S_S_S_S_S_S_S_S_S_S_S_S_S_PjS1_S1_S1_S1_PbS2_S2_S2_S2_S2_ddddjjjjjddjjjj_param_56];
	and.b32  	%r1154, %r1373, 1;
	setp.eq.b32 	%p435, %r1154, 1;
	not.pred 	%p436, %p435;
	@%p436 bra 	$L__BB0_495;
	ld.param.u32 	%r1311, [_Z9RicianMLEPdS_S_S_S_S_S_S_S_PiS_S_S_S_S_S_S_S_S_S_S_S_S_S_S_S_S_S_S_S_S_S_S_PjS1_S1_S1_S1_PbS2_S2_S2_S2_S2_ddddjjjjjddjjjj_param_55];
	mad.lo.s32 	%r1155, %r1572, %r1311, %r1569;
	mul.wide.u32 	%rd1389, %r1155, 8;
	add.s64 	%rd1390, %rd57, %rd1389;
	ld.global.f64 	%fd2249, [%rd1390];
	mul.wide.u32 	%rd1391, %r1572, 8;
	add.s64 	%rd1392, %rd28, %rd1391;
	ld.global.f64 	%fd2250, [%rd1392];
	fma.rn.f64 	%fd2708, %fd2249, %fd2250, %fd2708;
$L__BB0_495:
	fma.rn.f64 	%fd2251, %fd2708, 0d3FF71547652B82FE, 0d4338000000000000;
	{
	.reg .b32 %temp; 
	mov.b64 	{%r335, %temp}, %fd2251;
	}
	mov.f64 	%fd2252, 0dC338000000000000;
	add.rn.f64 	%fd2253, %fd2251, %fd2252;
	fma.rn.f64 	%fd2254, %fd2253, 0dBFE62E42FEFA39EF, %fd2708;
	fma.rn.f64 	%fd2255, %fd2253, 0dBC7ABC9E3B39803F, %fd2254;
	fma.rn.f64 	%fd2256, %fd2255, 0d3E5ADE1569CE2BDF, 0d3E928AF3FCA213EA;
	fma.rn.f64 	%fd2257, %fd2256, %fd2255, 0d3EC71DEE62401315;
	fma.rn.f64 	%fd2258, %fd2257, %fd2255, 0d3EFA01997C89EB71;
	fma.rn.f64 	%fd2259, %fd2258, %fd2255, 0d3F2A01A014761F65;
	fma.rn.f64 	%fd2260, %fd2259, %fd2255, 0d3F56C16C1852B7AF;
	fma.rn.f64 	%fd2261, %fd2260, %fd2255, 0d3F81111111122322;
	fma.rn.f64 	%fd2262, %fd2261, %fd2255, 0d3FA55555555502A1;
	fma.rn.f64 	%fd2263, %fd2262, %fd2255, 0d3FC5555555555511;
	fma.rn.f64 	%fd2264, %fd2263, %fd2255, 0d3FE000000000000B;
	fma.rn.f64 	%fd2265, %fd2264, %fd2255, 0d3FF0000000000000;
	fma.rn.f64 	%fd2266, %fd2265, %fd2255, 0d3FF0000000000000;
	{
	.reg .b32 %temp; 
	mov.b64 	{%r336, %temp}, %fd2266;
	}
	{
	.reg .b32 %temp; 
	mov.b64 	{%temp, %r337}, %fd2266;
	}
	shl.b32 	%r1156, %r335, 20;
	add.s32 	%r1157, %r1156, %r337;
	mov.b64 	%fd2709, {%r336, %r1157};
	{
	.reg .b32 %temp; 
	mov.b64 	{%temp, %r1158}, %fd2708;
	}
	mov.b32 	%f48, %r1158;
	abs.f32 	%f23, %f48;
	setp.lt.f32 	%p437, %f23, 0f4086232B;
	@%p437 bra 	$L__BB0_498;
	setp.lt.f64 	%p438, %fd2708, 0d0000000000000000;
	add.f64 	%fd2267, %fd2708, 0d7FF0000000000000;
	selp.f64 	%fd2709, 0d0000000000000000, %fd2267, %p438;
	setp.geu.f32 	%p439, %f23, 0f40874800;
	@%p439 bra 	$L__BB0_498;
	shr.u32 	%r1159, %r335, 31;
	add.s32 	%r1160, %r335, %r1159;
	shr.s32 	%r1161, %r1160, 1;
	shl.b32 	%r1162, %r1161, 20;
	add.s32 	%r1163, %r337, %r1162;
	mov.b64 	%fd2268, {%r336, %r1163};
	sub.s32 	%r1164, %r335, %r1161;
	shl.b32 	%r1165, %r1164, 20;
	add.s32 	%r1166, %r1165, 1072693248;
	mov.b32 	%r1167, 0;
	mov.b64 	%fd2269, {%r1167, %r1166};
	mul.f64 	%fd2709, %fd2269, %fd2268;
$L__BB0_498:
	ld.param.u32 	%r1312, [_Z9RicianMLEPdS_S_S_S_S_S_S_S_PiS_S_S_S_S_S_S_S_S_S_S_S_S_S_S_S_S_S_S_S_S_S_S_PjS1_S1_S1_S1_PbS2_S2_S2_S2_S2_ddddjjjjjddjjjj_param_55];
	st.global.f64 	[%rd110], %fd2709;
	add.s32 	%r1569, %r1569, 1;
	setp.ne.s32 	%p440, %r1569, %r1312;
	@%p440 bra 	$L__BB0_483;
	ld.param.u32 	%r1313, [_Z9RicianMLEPdS_S_S_S_S_S_S_S_PiS_S_S_S_S_S_S_S_S_S_S_S_S_S_S_S_S_S_S_S_S_S_S_PjS1_S1_S1_S1_PbS2_S2_S2_S2_S2_ddddjjjjjddjjjj_param_55];
	add.s32 	%r1169, %r1313, -1;
	setp.lt.u32 	%p441, %r1169, 7;
	ld.global.f64 	%fd2270, [%rd14];
	st.global.f64 	[%rd15], %fd2270;
	mov.b32 	%r1576, 0;
	@%p441 bra 	$L__BB0_502;
	mov.b32 	%r1574, 0;
$L__BB0_501:
	.pragma "nounroll";
	ld.param.u32 	%r1314, [_Z9RicianMLEPdS_S_S_S_S_S_S_S_PiS_S_S_S_S_S_S_S_S_S_S_S_S_S_S_S_S_S_S_S_S_S_S_PjS1_S1_S1_S1_PbS2_S2_S2_S2_S2_ddddjjjjjddjjjj_param_55];
	ld.param.u64 	%rd1486, [_Z9RicianMLEPdS_S_S_S_S_S_S_S_PiS_S_S_S_S_S_S_S_S_S_S_S_S_S_S_S_S_S_S_S_S_S_S_PjS1_S1_S1_S1_PbS2_S2_S2_S2_S2_ddddjjjjjddjjjj_param_12];
	ld.param.u64 	%rd1480, [_Z9RicianMLEPdS_S_S_S_S_S_S_S_PiS_S_S_S_S_S_S_S_S_S_S_S_S_S_S_S_S_S_S_S_S_S_S_PjS1_S1_S1_S1_PbS2_S2_S2_S2_S2_ddddjjjjjddjjjj_param_11];
	cvt.u64.u32 	%rd1393, %r1574;
	add.s64 	%rd1394, %rd27, %rd1393;
	cvta.to.global.u64 	%rd1395, %rd1486;
	shl.b64 	%rd1396, %rd1394, 3;
	add.s64 	%rd1397, %rd1395, %rd1396;
	ld.global.f64 	%fd2271, [%rd1397];
	ld.global.f64 	%fd2272, [%rd15];
	fma.rn.f64 	%fd2273, %fd2271, %fd2271, %fd2272;
	st.global.f64 	[%rd15], %fd2273;
	cvta.to.global.u64 	%rd1398, %rd1480;
	add.s64 	%rd1399, %rd1398, %rd1396;
	ld.global.f64 	%fd2274, [%rd1399];
	ld.global.f64 	%fd2275, [%rd1397];
	mul.f64 	%fd2276, %fd2274, %fd2275;
	add.s64 	%rd1400, %rd109, %rd1396;
	st.global.f64 	[%rd1400], %fd2276;
	ld.global.f64 	%fd2277, [%rd1397+8];
	ld.global.f64 	%fd2278, [%rd15];
	fma.rn.f64 	%fd2279, %fd2277, %fd2277, %fd2278;
	st.global.f64 	[%rd15], %fd2279;
	ld.global.f64 	%fd2280, [%rd1399+8];
	ld.global.f64 	%fd2281, [%rd1397+8];
	mul.f64 	%fd2282, %fd2280, %fd2281;
	st.global.f64 	[%rd1400+8], %fd2282;
	ld.global.f64 	%fd2283, [%rd1397+16];
	ld.global.f64 	%fd2284, [%rd15];
	fma.rn.f64 	%fd2285, %fd2283, %fd2283, %fd2284;
	st.global.f64 	[%rd15], %fd2285;
	ld.global.f64 	%fd2286, [%rd1399+16];
	ld.global.f64 	%fd2287, [%rd1397+16];
	mul.f64 	%fd2288, %fd2286, %fd2287;
	st.global.f64 	[%rd1400+16], %fd2288;
	ld.global.f64 	%fd2289, [%rd1397+24];
	ld.global.f64 	%fd2290, [%rd15];
	fma.rn.f64 	%fd2291, %fd2289, %fd2289, %fd2290;
	st.global.f64 	[%rd15], %fd2291;
	ld.global.f64 	%fd2292, [%rd1399+24];
	ld.global.f64 	%fd2293, [%rd1397+24];
	mul.f64 	%fd2294, %fd2292, %fd2293;
	st.global.f64 	[%rd1400+24], %fd2294;
	ld.global.f64 	%fd2295, [%rd1397+32];
	ld.global.f64 	%fd2296, [%rd15];
	fma.rn.f64 	%fd2297, %fd2295, %fd2295, %fd2296;
	st.global.f64 	[%rd15], %fd2297;
	ld.global.f64 	%fd2298, [%rd1399+32];
	ld.global.f64 	%fd2299, [%rd1397+32];
	mul.f64 	%fd2300, %fd2298, %fd2299;
	st.global.f64 	[%rd1400+32], %fd2300;
	ld.global.f64 	%fd2301, [%rd1397+40];
	ld.global.f64 	%fd2302, [%rd15];
	fma.rn.f64 	%fd2303, %fd2301, %fd2301, %fd2302;
	st.global.f64 	[%rd15], %fd2303;
	ld.global.f64 	%fd2304, [%rd1399+40];
	ld.global.f64 	%fd2305, [%rd1397+40];
	mul.f64 	%fd2306, %fd2304, %fd2305;
	st.global.f64 	[%rd1400+40], %fd2306;
	ld.global.f64 	%fd2307, [%rd1397+48];
	ld.global.f64 	%fd2308, [%rd15];
	fma.rn.f64 	%fd2309, %fd2307, %fd2307, %fd2308;
	st.global.f64 	[%rd15], %fd2309;
	ld.global.f64 	%fd2310, [%rd1399+48];
	ld.global.f64 	%fd2311, [%rd1397+48];
	mul.f64 	%fd2312, %fd2310, %fd2311;
	st.global.f64 	[%rd1400+48], %fd2312;
	ld.global.f64 	%fd2313, [%rd1397+56];
	ld.global.f64 	%fd2314, [%rd15];
	fma.rn.f64 	%fd2315, %fd2313, %fd2313, %fd2314;
	st.global.f64 	[%rd15], %fd2315;
	ld.global.f64 	%fd2316, [%rd1399+56];
	ld.global.f64 	%fd2317, [%rd1397+56];
	mul.f64 	%fd2318, %fd2316, %fd2317;
	st.global.f64 	[%rd1400+56], %fd2318;
	add.s32 	%r1574, %r1574, 8;
	and.b32  	%r1576, %r1314, -8;
	setp.ne.s32 	%p442, %r1574, %r1576;
	@%p442 bra 	$L__BB0_501;
$L__BB0_502:
	ld.param.u32 	%r1315, [_Z9RicianMLEPdS_S_S_S_S_S_S_S_PiS_S_S_S_S_S_S_S_S_S_S_S_S_S_S_S_S_S_S_S_S_S_S_PjS1_S1_S1_S1_PbS2_S2_S2_S2_S2_ddddjjjjjddjjjj_param_55];
	and.b32  	%r1171, %r1315, 7;
	setp.eq.s32 	%p443, %r1171, 0;
	@%p443 bra 	$L__BB0_511;
	ld.param.u32 	%r1316, [_Z9RicianMLEPdS_S_S_S_S_S_S_S_PiS_S_S_S_S_S_S_S_S_S_S_S_S_S_S_S_S_S_S_S_S_S_S_PjS1_S1_S1_S1_PbS2_S2_S2_S2_S2_ddddjjjjjddjjjj_param_55];
	and.b32  	%r1172, %r1316, 7;
	add.s32 	%r1173, %r1172, -1;
	setp.lt.u32 	%p444, %r1173, 3;
	@%p444 bra 	$L__BB0_505;
	ld.param.u64 	%rd1487, [_Z9RicianMLEPdS_S_S_S_S_S_S_S_PiS_S_S_S_S_S_S_S_S_S_S_S_S_S_S_S_S_S_S_S_S_S_S_PjS1_S1_S1_S1_PbS2_S2_S2_S2_S2_ddddjjjjjddjjjj_param_12];
	ld.param.u64 	%rd1481, [_Z9RicianMLEPdS_S_S_S_S_S_S_S_PiS_S_S_S_S_S_S_S_S_S_S_S_S_S_S_S_S_S_S_S_S_S_S_PjS1_S1_S1_S1_PbS2_S2_S2_S2_S2_ddddjjjjjddjjjj_param_11];
	cvt.u64.u32 	%rd1401, %r1576;
	add.s64 	%rd1402, %rd27, %rd1401;
	cvta.to.global.u64 	%rd1403, %rd1487;
	shl.b64 	%rd1404, %rd1402, 3;
	add.s64 	%rd1405, %rd1403, %rd1404;
	ld.global.f64 	%fd2319, [%rd1405];
	ld.global.f64 	%fd2320, [%rd15];
	fma.rn.f64 	%fd2321, %fd2319, %fd2319, %fd2320;
	st.global.f64 	[%rd15], %fd2321;
	cvta.to.global.u64 	%rd1406, %rd1481;
	add.s64 	%rd1407, %rd1406, %rd1404;
	ld.global.f64 	%fd2322, [%rd1407];
	ld.global.f64 	%fd2323, [%rd1405];
	mul.f64 	%fd2324, %fd2322, %fd2323;
	add.s64 	%rd1408, %rd109, %rd1404;
	st.global.f64 	[%rd1408], %fd2324;
	ld.global.f64 	%fd2325, [%rd1405+8];
	ld.global.f64 	%fd2326, [%rd15];
	fma.rn.f64 	%fd2327, %fd2325, %fd2325, %fd2326;
	st.global.f64 	[%rd15], %fd2327;
	ld.global.f64 	%fd2328, [%rd1407+8];
	ld.global.f64 	%fd2329, [%rd1405+8];
	mul.f64 	%fd2330, %fd2328, %fd2329;
	st.global.f64 	[%rd1408+8], %fd2330;
	ld.global.f64 	%fd2331, [%rd1405+16];
	ld.global.f64 	%fd2332, [%rd15];
	fma.rn.f64 	%fd2333, %fd2331, %fd2331, %fd2332;
	st.global.f64 	[%rd15], %fd2333;
	ld.global.f64 	%fd2334, [%rd1407+16];
	ld.global.f64 	%fd2335, [%rd1405+16];
	mul.f64 	%fd2336, %fd2334, %fd2335;
	st.global.f64 	[%rd1408+16], %fd2336;
	ld.global.f64 	%fd2337, [%rd1405+24];
	ld.global.f64 	%fd2338, [%rd15];
	fma.rn.f64 	%fd2339, %fd2337, %fd2337, %fd2338;
	st.global.f64 	[%rd15], %fd2339;
	ld.global.f64 	%fd2340, [%rd1407+24];
	ld.global.f64 	%fd2341, [%rd1405+24];
	mul.f64 	%fd2342, %fd2340, %fd2341;
	st.global.f64 	[%rd1408+24], %fd2342;
	add.s32 	%r1576, %r1576, 4;
$L__BB0_505:
	ld.param.u32 	%r1317, [_Z9RicianMLEPdS_S_S_S_S_S_S_S_PiS_S_S_S_S_S_S_S_S_S_S_S_S_S_S_S_S_S_S_S_S_S_S_PjS1_S1_S1_S1_PbS2_S2_S2_S2_S2_ddddjjjjjddjjjj_param_55];
	and.b32  	%r1174, %r1317, 3;
	setp.eq.s32 	%p445, %r1174, 0;
	@%p445 bra 	$L__BB0_511;
	ld.param.u32 	%r1318, [_Z9RicianMLEPdS_S_S_S_S_S_S_S_PiS_S_S_S_S_S_S_S_S_S_S_S_S_S_S_S_S_S_S_S_S_S_S_PjS1_S1_S1_S1_PbS2_S2_S2_S2_S2_ddddjjjjjddjjjj_param_55];
	and.b32  	%r1175, %r1318, 3;
	setp.eq.s32 	%p446, %r1175, 1;
	@%p446 bra 	$L__BB0_508;
	ld.param.u64 	%rd1488, [_Z9RicianMLEPdS_S_S_S_S_S_S_S_PiS_S_S_S_S_S_S_S_S_S_S_S_S_S_S_S_S_S_S_S_S_S_S_PjS1_S1_S1_S1_PbS2_S2_S2_S2_S2_ddddjjjjjddjjjj_param_12];
	ld.param.u64 	%rd1482, [_Z9RicianMLEPdS_S_S_S_S_S_S_S_PiS_S_S_S_S_S_S_S_S_S_S_S_S_S_S_S_S_S_S_S_S_S_S_PjS1_S1_S1_S1_PbS2_S2_S2_S2_S2_ddddjjjjjddjjjj_param_11];
	cvt.u64.u32 	%rd1409, %r1576;
	add.s64 	%rd1410, %rd27, %rd1409;
	cvta.to.global.u64 	%rd1411, %rd1488;
	shl.b64 	%rd1412, %rd1410, 3;
	add.s64 	%rd1413, %rd1411, %rd1412;
	ld.global.f64 	%fd2343, [%rd1413];
	ld.global.f64 	%fd2344, [%rd15];
	fma.rn.f64 	%fd2345, %fd2343, %fd2343, %fd2344;
	st.global.f64 	[%rd15], %fd2345;
	cvta.to.global.u64 	%rd1414, %rd1482;
	add.s64 	%rd1415, %rd1414, %rd1412;
	ld.global.f64 	%fd2346, [%rd1415];
	ld.global.f64 	%fd2347, [%rd1413];
	mul.f64 	%fd2348, %fd2346, %fd2347;
	add.s64 	%rd1416, %rd109, %rd1412;
	st.global.f64 	[%rd1416], %fd2348;
	ld.global.f64 	%fd2349, [%rd1413+8];
	ld.global.f64 	%fd2350, [%rd15];
	fma.rn.f64 	%fd2351, %fd2349, %fd2349, %fd2350;
	st.global.f64 	[%rd15], %fd2351;
	ld.global.f64 	%fd2352, [%rd1415+8];
	ld.global.f64 	%fd2353, [%rd1413+8];
	mul.f64 	%fd2354, %fd2352, %fd2353;
	st.global.f64 	[%rd1416+8], %fd2354;
	add.s32 	%r1576, %r1576, 2;
$L__BB0_508:
	ld.param.u32 	%r1319, [_Z9RicianMLEPdS_S_S_S_S_S_S_S_PiS_S_S_S_S_S_S_S_S_S_S_S_S_S_S_S_S_S_S_S_S_S_S_PjS1_S1_S1_S1_PbS2_S2_S2_S2_S2_ddddjjjjjddjjjj_param_55];
	and.b32  	%r1176, %r1319, 1;
	setp.eq.b32 	%p447, %r1176, 1;
	not.pred 	%p448, %p447;
	@%p448 bra 	$L__BB0_511;
	ld.param.u64 	%rd1489, [_Z9RicianMLEPdS_S_S_S_S_S_S_S_PiS_S_S_S_S_S_S_S_S_S_S_S_S_S_S_S_S_S_S_S_S_S_S_PjS1_S1_S1_S1_PbS2_S2_S2_S2_S2_ddddjjjjjddjjjj_param_12];
	ld.param.u64 	%rd1483, [_Z9RicianMLEPdS_S_S_S_S_S_S_S_PiS_S_S_S_S_S_S_S_S_S_S_S_S_S_S_S_S_S_S_S_S_S_S_PjS1_S1_S1_S1_PbS2_S2_S2_S2_S2_ddddjjjjjddjjjj_param_11];
	cvt.u64.u32 	%rd1417, %r1576;
	add.s64 	%rd1418, %rd27, %rd1417;
	cvta.to.global.u64 	%rd1419, %rd1489;
	shl.b64 	%rd1420, %rd1418, 3;
	add.s64 	%rd1421, %rd1419, %rd1420;
	ld.global.f64 	%fd2355, [%rd1421];
	ld.global.f64 	%fd2356, [%rd15];
	fma.rn.f64 	%fd2357, %fd2355, %fd2355, %fd2356;
	st.global.f64 	[%rd15], %fd2357;
	cvta.to.global.u64 	%rd1422, %rd1483;
	add.s64 	%rd1423, %rd1422, %rd1420;
	ld.global.f64 	%fd2358, [%rd1423];
	ld.global.f64 	%fd2359, [%rd1421];
	mul.f64 	%fd2360, %fd2358, %fd2359;
	add.s64 	%rd1424, %rd109, %rd1420;
	st.global.f64 	[%rd1424], %fd2360;
	bra.uni 	$L__BB0_511;
$L__BB0_510:
	ld.global.f64 	%fd2361, [%rd14];
	st.global.f64 	[%rd15], %fd2361;
$L__BB0_511:
	mov.b16 	%rs49, 1;
	st.global.u8 	[%rd17], %rs49;
	mov.b32 	%r1177, 0;
	st.global.u32 	[%rd18], %r1177;
	ld.global.u8 	%rs50, [%rd17];
	setp.eq.s16 	%p449, %rs50, 0;
	@%p449 bra 	$L__BB0_530;
$L__BB0_512:
	ld.param.u32 	%r1320, [_Z9RicianMLEPdS_S_S_S_S_S_S_S_PiS_S_S_S_S_S_S_S_S_S_S_S_S_S_S_S_S_S_S_S_S_S_S_PjS1_S1_S1_S1_PbS2_S2_S2_S2_S2_ddddjjjjjddjjjj_param_55];
	setp.eq.s32 	%p450, %r1320, 0;
	ld.global.u32 	%r1178, [%rd18];
	add.s32 	%r1179, %r1178, 1;
	st.global.u32 	[%rd18], %r1179;
	ld.global.f64 	%fd2363, [%rd19];
	st.global.f64 	[%rd20], %fd2363;
	mov.b64 	%rd1425, 0;
	st.global.u64 	[%rd21], %rd1425;
	mov.f64 	%fd2714, 0d0000000000000000;
	@%p450 bra 	$L__BB0_527;
	mov.b32 	%r1578, 0;
$L__BB0_514:
	ld.param.u64 	%rd1495, [_Z9RicianMLEPdS_S_S_S_S_S_S_S_PiS_S_S_S_S_S_S_S_S_S_S_S_S_S_S_S_S_S_S_S_S_S_S_PjS1_S1_S1_S1_PbS2_S2_S2_S2_S2_ddddjjjjjddjjjj_param_14];
	cvt.u64.u32 	%rd1426, %r1578;
	add.s64 	%rd1427, %rd27, %rd1426;
	shl.b64 	%rd1428, %rd1427, 3;
	add.s64 	%rd1429, %rd109, %rd1428;
	ld.global.f64 	%fd2364, [%rd1429];
	ld.global.f64 	%fd2365, [%rd19];
	div.rn.f64 	%fd310, %fd2364, %fd2365;
	cvta.to.global.u64 	%rd1430, %rd1495;
	add.s64 	%rd1431, %rd1430, %rd1428;
	st.global.f64 	[%rd1431], %fd310;
	abs.f64 	%fd311, %fd310;
	setp.geu.f64 	%p451, %fd311, 0d400E000000000000;
	@%p451 bra 	$L__BB0_519;
	div.rn.f64 	%fd2378, %fd310, 0d400E000000000000;
	mul.f64 	%fd2379, %fd2378, %fd2378;
	fma.rn.f64 	%fd2380, %fd2379, 0d3F353DA9D9ADB0D3, 0d3F68B395992EE59C;
	fma.rn.f64 	%fd2381, %fd2379, %fd2380, 0d3F9B39B5835A121A;
	fma.rn.f64 	%fd2382, %fd2379, %fd2381, 0d3FC34F07FAF62AEA;
	fma.rn.f64 	%fd2383, %fd2379, %fd2382, 0d3FE07AC98FAB8428;
	fma.rn.f64 	%fd2384, %fd2379, %fd2383, 0d3FEC1FFF5991ECA7;
	fma.rn.f64 	%fd312, %fd2379, %fd2384, 0d3FE0000000000000;
	neg.f64 	%fd2385, %fd311;
	fma.rn.f64 	%fd2386, %fd311, 0dBFF71547652B82FE, 0d4338000000000000;
	{
	.reg .b32 %temp; 
	mov.b64 	{%r348, %temp}, %fd2386;
	}
	mov.f64 	%fd2387, 0dC338000000000000;
	add.rn.f64 	%fd2388, %fd2386, %fd2387;
	fma.rn.f64 	%fd2389, %fd2388, 0dBFE62E42FEFA39EF, %fd2385;
	fma.rn.f64 	%fd2390, %fd2388, 0dBC7ABC9E3B39803F, %fd2389;
	fma.rn.f64 	%fd2391, %fd2390, 0d3E5ADE1569CE2BDF, 0d3E928AF3FCA213EA;
	fma.rn.f64 	%fd2392, %fd2391, %fd2390, 0d3EC71DEE62401315;
	fma.rn.f64 	%fd2393, %fd2392, %fd2390, 0d3EFA01997C89EB71;
	fma.rn.f64 	%fd2394, %fd2393, %fd2390, 0d3F2A01A014761F65;
	fma.rn.f64 	%fd2395, %fd2394, %fd2390, 0d3F56C16C1852B7AF;
	fma.rn.f64 	%fd2396, %fd2395, %fd2390, 0d3F81111111122322;
	fma.rn.f64 	%fd2397, %fd2396, %fd2390, 0d3FA55555555502A1;
	fma.rn.f64 	%fd2398, %fd2397, %fd2390, 0d3FC5555555555511;
	fma.rn.f64 	%fd2399, %fd2398, %fd2390, 0d3FE000000000000B;
	fma.rn.f64 	%fd2400, %fd2399, %fd2390, 0d3FF0000000000000;
	fma.rn.f64 	%fd2401, %fd2400, %fd2390, 0d3FF0000000000000;
	{
	.reg .b32 %temp; 
	mov.b64 	{%r349, %temp}, %fd2401;
	}
	{
	.reg .b32 %temp; 
	mov.b64 	{%temp, %r350}, %fd2401;
	}
	shl.b32 	%r1181, %r348, 20;
	add.s32 	%r1182, %r1181, %r350;
	mov.b64 	%fd2710, {%r349, %r1182};
	{
	.reg .b32 %temp; 
	mov.b64 	{%temp, %r1183}, %fd2385;
	}
	mov.b32 	%f49, %r1183;
	abs.f32 	%f24, %f49;
	setp.lt.f32 	%p452, %f24, 0f4086232B;
	@%p452 bra 	$L__BB0_518;
	setp.ne.f64 	%p453, %fd310, 0d0000000000000000;
	mov.f64 	%fd2402, 0d7FF0000000000000;
	sub.f64 	%fd2403, %fd2402, %fd311;
	selp.f64 	%fd2710, 0d0000000000000000, %fd2403, %p453;
	setp.geu.f32 	%p454, %f24, 0f40874800;
	@%p454 bra 	$L__BB0_518;
	shr.u32 	%r1184, %r348, 31;
	add.s32 	%r1185, %r348, %r1184;
	shr.s32 	%r1186, %r1185, 1;
	shl.b32 	%r1187, %r1186, 20;
	add.s32 	%r1188, %r350, %r1187;
	mov.b64 	%fd2404, {%r349, %r1188};
	sub.s32 	%r1189, %r348, %r1186;
	shl.b32 	%r1190, %r1189, 20;
	add.s32 	%r1191, %r1190, 1072693248;
	mov.b32 	%r1192, 0;
	mov.b64 	%fd2405, {%r1192, %r1191};
	mul.f64 	%fd2710, %fd2405, %fd2404;
$L__BB0_518:
	mul.f64 	%fd2406, %fd311, %fd312;
	mul.f64 	%fd2711, %fd2406, %fd2710;
	bra.uni 	$L__BB0_520;
$L__BB0_519:
	mov.f64 	%fd2366, 0d400E000000000000;
	div.rn.f64 	%fd2367, %fd2366, %fd311;
	fma.rn.f64 	%fd2368, %fd2367, 0dBF7134A34AC8503B, 0d3F924E3A4AA99C71;
	fma.rn.f64 	%fd2369, %fd2367, %fd2368, 0dBF9DA5E2FE119350;
	fma.rn.f64 	%fd2370, %fd2367, %fd2369, 0d3F9760A9381D27D9;
	fma.rn.f64 	%fd2371, %fd2367, %fd2370, 0dBF852051AF1F3CDC;
	fma.rn.f64 	%fd2372, %fd2367, %fd2371, 0d3F5AD64FD85A7496;
	fma.rn.f64 	%fd2373, %fd2367, %fd2372, 0dBF6DA81156948C3F;
	fma.rn.f64 	%fd2374, %fd2367, %fd2373, 0dBFA46B2ECD1CFEBE;
	fma.rn.f64 	%fd2375, %fd2367, %fd2374, 0d3FD988453365DE00;
	sqrt.rn.f64 	%fd2376, %fd311;
	rcp.rn.f64 	%fd2377, %fd2376;
	mul.f64 	%fd2711, %fd2377, %fd2375;
$L__BB0_520:
	setp.lt.f64 	%p456, %fd310, 0d0000000000000000;
	neg.f64 	%fd2407, %fd2711;
	selp.f64 	%fd320, %fd2407, %fd2711, %p456;
	@%p451 bra 	$L__BB0_525;
	div.rn.f64 	%fd2420, %fd310, 0d400E000000000000;
	mul.f64 	%fd2421, %fd2420, %fd2420;
	fma.rn.f64 	%fd2422, %fd2421, 0d3F72C3D75AC54874, 0d3FA278A88849E5FD;
	fma.rn.f64 	%fd2423, %fd2421, %fd2422, 0d3FD105B474E732AA;
	fma.rn.f64 	%fd2424, %fd2421, %fd2423, 0d3FF34ED83FC7962C;
	fma.rn.f64 	%fd2425, %fd2421, %fd2424, 0d4008B833B89430A4;
	fma.rn.f64 	%fd2426, %fd2421, %fd2425, 0d400C1FFEE6248CA7;
	fma.rn.f64 	%fd321, %fd2421, %fd2426, 0d3FF0000000000000;
	neg.f64 	%fd2427, %fd311;
	fma.rn.f64 	%fd2428, %fd311, 0dBFF71547652B82FE, 0d4338000000000000;
	{
	.reg .b32 %temp; 
	mov.b64 	{%r351, %temp}, %fd2428;
	}
	mov.f64 	%fd2429, 0dC338000000000000;
	add.rn.f64 	%fd2430, %fd2428, %fd2429;
	fma.rn.f64 	%fd2431, %fd2430, 0dBFE62E42FEFA39EF, %fd2427;
	fma.rn.f64 	%fd2432, %fd2430, 0dBC7ABC9E3B39803F, %fd2431;
	fma.rn.f64 	%fd2433, %fd2432, 0d3E5ADE1569CE2BDF, 0d3E928AF3FCA213EA;
	fma.rn.f64 	%fd2434, %fd2433, %fd2432, 0d3EC71DEE62401315;
	fma.rn.f64 	%fd2435, %fd2434, %fd2432, 0d3EFA01997C89EB71;
	fma.rn.f64 	%fd2436, %fd2435, %fd2432, 0d3F2A01A014761F65;
	fma.rn.f64 	%fd2437, %fd2436, %fd2432, 0d3F56C16C1852B7AF;
	fma.rn.f64 	%fd2438, %fd2437, %fd2432, 0d3F81111111122322;
	fma.rn.f64 	%fd2439, %fd2438, %fd2432, 0d3FA55555555502A1;
	fma.rn.f64 	%fd2440, %fd2439, %fd2432, 0d3FC5555555555511;
	fma.rn.f64 	%fd2441, %fd2440, %fd2432, 0d3FE000000000000B;
	fma.rn.f64 	%fd2442, %fd2441, %fd2432, 0d3FF0000000000000;
	fma.rn.f64 	%fd2443, %fd2442, %fd2432, 0d3FF0000000000000;
	{
	.reg .b32 %temp; 
	mov.b64 	{%r352, %temp}, %fd2443;
	}
	{
	.reg .b32 %temp; 
	mov.b64 	{%temp, %r353}, %fd2443;
	}
	shl.b32 	%r1193, %r351, 20;
	add.s32 	%r1194, %r1193, %r353;
	mov.b64 	%fd2712, {%r352, %r1194};
	{
	.reg .b32 %temp; 
	mov.b64 	{%temp, %r1195}, %fd2427;
	}
	mov.b32 	%f50, %r1195;
	abs.f32 	%f25, %f50;
	setp.lt.f32 	%p457, %f25, 0f4086232B;
	@%p457 bra 	$L__BB0_524;
	setp.ne.f64 	%p458, %fd310, 0d0000000000000000;
	mov.f64 	%fd2444, 0d7FF0000000000000;
	sub.f64 	%fd2445, %fd2444, %fd311;
	selp.f64 	%fd2712, 0d0000000000000000, %fd2445, %p458;
	setp.geu.f32 	%p459, %f25, 0f40874800;
	@%p459 bra 	$L__BB0_524;
	shr.u32 	%r1196, %r351, 31;
	add.s32 	%r1197, %r351, %r1196;
	shr.s32 	%r1198, %r1197, 1;
	shl.b32 	%r1199, %r1198, 20;
	add.s32 	%r1200, %r353, %r1199;
	mov.b64 	%fd2446, {%r352, %r1200};
	sub.s32 	%r1201, %r351, %r1198;
	shl.b32 	%r1202, %r1201, 20;
	add.s32 	%r1203, %r1202, 1072693248;
	mov.b32 	%r1204, 0;
	mov.b64 	%fd2447, {%r1204, %r1203};
	mul.f64 	%fd2712, %fd2447, %fd2446;
$L__BB0_524:
	mul.f64 	%fd2713, %fd321, %fd2712;
	bra.uni 	$L__BB0_526;
$L__BB0_525:
	mov.f64 	%fd2408, 0d400E000000000000;
	div.rn.f64 	%fd2409, %fd2408, %fd311;
	sqrt.rn.f64 	%fd2410, %fd311;
	rcp.rn.f64 	%fd2411, %fd2410;
	fma.rn.f64 	%fd2412, %fd2409, 0d3F70125EFD3B7F88, 0dBF90DF2BCA084C55;
	fma.rn.f64 	%fd2413, %fd2409, %fd2412, 0d3F9AFCE6F0E55AE3;
	fma.rn.f64 	%fd2414, %fd2409, %fd2413, 0dBF9512271EFDC716;
	fma.rn.f64 	%fd2415, %fd2409, %fd2414, 0d3F82C3F38A50D154;
	fma.rn.f64 	%fd2416, %fd2409, %fd2415, 0dBF59D0C14E13894A;
	fma.rn.f64 	%fd2417, %fd2409, %fd2416, 0d3F6275482B92D5DB;
	fma.rn.f64 	%fd2418, %fd2409, %fd2417, 0d3F8B35A5FF2D9D1C;
	fma.rn.f64 	%fd2419, %fd2409, %fd2418, 0d3FD988453365DE00;
	mul.f64 	%fd2713, %fd2411, %fd2419;
$L__BB0_526:
	ld.param.u32 	%r1321, [_Z9RicianMLEPdS_S_S_S_S_S_S_S_PiS_S_S_S_S_S_S_S_S_S_S_S_S_S_S_S_S_S_S_S_S_S_S_PjS1_S1_S1_S1_PbS2_S2_S2_S2_S2_ddddjjjjjddjjjj_param_55];
	mul.f64 	%fd2448, %fd310, %fd320;
	div.rn.f64 	%fd2449, %fd2448, %fd2713;
	ld.global.f64 	%fd2450, [%rd21];
	add.f64 	%fd2714, %fd2450, %fd2449;
	st.global.f64 	[%rd21], %fd2714;
	add.s32 	%r1578, %r1578, 1;
	setp.ne.s32 	%p460, %r1578, %r1321;
	@%p460 bra 	$L__BB0_514;
$L__BB0_527:
	ld.param.u32 	%r1322, [_Z9RicianMLEPdS_S_S_S_S_S_S_S_PiS_S_S_S_S_S_S_S_S_S_S_S_S_S_S_S_S_S_S_S_S_S_S_PjS1_S1_S1_S1_PbS2_S2_S2_S2_S2_ddddjjjjjddjjjj_param_55];
	ld.param.u32 	%r1218, [_Z9RicianMLEPdS_S_S_S_S_S_S_S_PiS_S_S_S_S_S_S_S_S_S_S_S_S_S_S_S_S_S_S_S_S_S_S_PjS1_S1_S1_S1_PbS2_S2_S2_S2_S2_ddddjjjjjddjjjj_param_48];
	ld.global.f64 	%fd2451, [%rd15];
	mul.f64 	%fd2452, %fd2451, 0d3FE0000000000000;
	cvt.rn.f64.u32 	%fd2453, %r1322;
	add.f64 	%fd2454, %fd2714, %fd2453;
	div.rn.f64 	%fd331, %fd2452, %fd2454;
	st.global.f64 	[%rd19], %fd331;
	ld.global.u32 	%r1205, [%rd18];
	setp.ge.u32 	%p462, %r1205, %r1218;
	mov.pred 	%p479, 0;
	@%p462 bra 	$L__BB0_529;
	ld.param.f64 	%fd2590, [_Z9RicianMLEPdS_S_S_S_S_S_S_S_PiS_S_S_S_S_S_S_S_S_S_S_S_S_S_S_S_S_S_S_S_S_S_S_PjS1_S1_S1_S1_PbS2_S2_S2_S2_S2_ddddjjjjjddjjjj_param_44];
	ld.global.f64 	%fd2455, [%rd20];
	sub.f64 	%fd2456, %fd331, %fd2455;
	abs.f64 	%fd2457, %fd2456;
	setp.gt.f64 	%p479, %fd2457, %fd2590;
$L__BB0_529:
	selp.u16 	%rs51, 1, 0, %p479;
	st.global.u8 	[%rd17], %rs51;
	@%p479 bra 	$L__BB0_512;
$L__BB0_530:
	ld.param.u32 	%r1374, [_Z9RicianMLEPdS_S_S_S_S_S_S_S_PiS_S_S_S_S_S_S_S_S_S_S_S_S_S_S_S_S_S_S_S_S_S_S_PjS1_S1_S1_S1_PbS2_S2_S2_S2_S2_ddddjjjjjddjjjj_param_56];
	setp.eq.s32 	%p463, %r1374, 0;
	mov.b64 	%rd1432, 0;
	st.global.u64 	[%rd47], %rd1432;
	st.global.u64 	[%rd48], %rd1432;
	@%p463 bra 	$L__BB0_542;
	ld.param.u32 	%r1375, [_Z9RicianMLEPdS_S_S_S_S_S_S_S_PiS_S_S_S_S_S_S_S_S_S_S_S_S_S_S_S_S_S_S_S_S_S_S_PjS1_S1_S1_S1_PbS2_S2_S2_S2_S2_ddddjjjjjddjjjj_param_56];
	add.s32 	%r1207, %r1375, -1;
	setp.lt.u32 	%p464, %r1207, 7;
	mov.b32 	%r1581, 0;
	@%p464 bra 	$L__BB0_534;
	mov.b32 	%r1579, 0;
$L__BB0_533:
	.pragma "nounroll";
	ld.param.u32 	%r1376, [_Z9RicianMLEPdS_S_S_S_S_S_S_S_PiS_S_S_S_S_S_S_S_S_S_S_S_S_S_S_S_S_S_S_S_S_S_S_PjS1_S1_S1_S1_PbS2_S2_S2_S2_S2_ddddjjjjjddjjjj_param_56];
	ld.param.u64 	%rd1475, [_Z9RicianMLEPdS_S_S_S_S_S_S_S_PiS_S_S_S_S_S_S_S_S_S_S_S_S_S_S_S_S_S_S_S_S_S_S_PjS1_S1_S1_S1_PbS2_S2_S2_S2_S2_ddddjjjjjddjjjj_param_10];
	cvt.u64.u32 	%rd1433, %r1579;
	add.s64 	%rd1434, %rd26, %rd1433;
	cvta.to.global.u64 	%rd1435, %rd1475;
	shl.b64 	%rd1436, %rd1434, 3;
	add.s64 	%rd1437, %rd1435, %rd1436;
	ld.global.f64 	%fd2458, [%rd1437];
	ld.global.f64 	%fd2459, [%rd47];
	fma.rn.f64 	%fd2460, %fd2458, %fd2458, %fd2459;
	st.global.f64 	[%rd47], %fd2460;
	mul.wide.u32 	%rd1438, %r1579, 8;
	add.s64 	%rd1439, %rd28, %rd1438;
	ld.global.f64 	%fd2461, [%rd1439];
	ld.global.f64 	%fd2462, [%rd1437];
	sub.f64 	%fd2463, %fd2461, %fd2462;
	ld.global.f64 	%fd2464, [%rd48];
	fma.rn.f64 	%fd2465, %fd2463, %fd2463, %fd2464;
	st.global.f64 	[%rd48], %fd2465;
	ld.global.f64 	%fd2466, [%rd1437+8];
	ld.global.f64 	%fd2467, [%rd47];
	fma.rn.f64 	%fd2468, %fd2466, %fd2466, %fd2467;
	st.global.f64 	[%rd47], %fd2468;
	ld.global.f64 	%fd2469, [%rd1439+8];
	ld.global.f64 	%fd2470, [%rd1437+8];
	sub.f64 	%fd2471, %fd2469, %fd2470;
	ld.global.f64 	%fd2472, [%rd48];
	fma.rn.f64 	%fd2473, %fd2471, %fd2471, %fd2472;
	st.global.f64 	[%rd48], %fd2473;
	ld.global.f64 	%fd2474, [%rd1437+16];
	ld.global.f64 	%fd2475, [%rd47];
	fma.rn.f64 	%fd2476, %fd2474, %fd2474, %fd2475;
	st.global.f64 	[%rd47], %fd2476;
	ld.global.f64 	%fd2477, [%rd1439+16];
	ld.global.f64 	%fd2478, [%rd1437+16];
	sub.f64 	%fd2479, %fd2477, %fd2478;
	ld.global.f64 	%fd2480, [%rd48];
	fma.rn.f64 	%fd2481, %fd2479, %fd2479, %fd2480;
	st.global.f64 	[%rd48], %fd2481;
	ld.global.f64 	%fd2482, [%rd1437+24];
	ld.global.f64 	%fd2483, [%rd47];
	fma.rn.f64 	%fd2484, %fd2482, %fd2482, %fd2483;
	st.global.f64 	[%rd47], %fd2484;
	ld.global.f64 	%fd2485, [%rd1439+24];
	ld.global.f64 	%fd2486, [%rd1437+24];
	sub.f64 	%fd2487, %fd2485, %fd2486;
	ld.global.f64 	%fd2488, [%rd48];
	fma.rn.f64 	%fd2489, %fd2487, %fd2487, %fd2488;
	st.global.f64 	[%rd48], %fd2489;
	ld.global.f64 	%fd2490, [%rd1437+32];
	ld.global.f64 	%fd2491, [%rd47];
	fma.rn.f64 	%fd2492, %fd2490, %fd2490, %fd2491;
	st.global.f64 	[%rd47], %fd2492;
	ld.global.f64 	%fd2493, [%rd1439+32];
	ld.global.f64 	%fd2494, [%rd1437+32];
	sub.f64 	%fd2495, %fd2493, %fd2494;
	ld.global.f64 	%fd2496, [%rd48];
	fma.rn.f64 	%fd2497, %fd2495, %fd2495, %fd2496;
	st.global.f64 	[%rd48], %fd2497;
	ld.global.f64 	%fd2498, [%rd1437+40];
	ld.global.f64 	%fd2499, [%rd47];
	fma.rn.f64 	%fd2500, %fd2498, %fd2498, %fd2499;
	st.global.f64 	[%rd47], %fd2500;
	ld.global.f64 	%fd2501, [%rd1439+40];
	ld.global.f64 	%fd2502, [%rd1437+40];
	sub.f64 	%fd2503, %fd2501, %fd2502;
	ld.global.f64 	%fd2504, [%rd48];
	fma.rn.f64 	%fd2505, %fd2503, %fd2503, %fd2504;
	st.global.f64 	[%rd48], %fd2505;
	ld.global.f64 	%fd2506, [%rd1437+48];
	ld.global.f64 	%fd2507, [%rd47];
	fma.rn.f64 	%fd2508, %fd2506, %fd2506, %fd2507;
	st.global.f64 	[%rd47], %fd2508;
	ld.global.f64 	%fd2509, [%rd1439+48];
	ld.global.f64 	%fd2510, [%rd1437+48];
	sub.f64 	%fd2511, %fd2509, %fd2510;
	ld.global.f64 	%fd2512, [%rd48];
	fma.rn.f64 	%fd2513, %fd2511, %fd2511, %fd2512;
	st.global.f64 	[%rd48], %fd2513;
	ld.global.f64 	%fd2514, [%rd1437+56];
	ld.global.f64 	%fd2515, [%rd47];
	fma.rn.f64 	%fd2516, %fd2514, %fd2514, %fd2515;
	st.global.f64 	[%rd47], %fd2516;
	ld.global.f64 	%fd2517, [%rd1439+56];
	ld.global.f64 	%fd2518, [%rd1437+56];
	sub.f64 	%fd2519, %fd2517, %fd2518;
	ld.global.f64 	%fd2520, [%rd48];
	fma.rn.f64 	%fd2521, %fd2519, %fd2519, %fd2520;
	st.global.f64 	[%rd48], %fd2521;
	add.s32 	%r1579, %r1579, 8;
	and.b32  	%r1581, %r1376, -8;
	setp.ne.s32 	%p465, %r1579, %r1581;
	@%p465 bra 	$L__BB0_533;
$L__BB0_534:
	ld.param.u32 	%r1377, [_Z9RicianMLEPdS_S_S_S_S_S_S_S_PiS_S_S_S_S_S_S_S_S_S_S_S_S_S_S_S_S_S_S_S_S_S_S_PjS1_S1_S1_S1_PbS2_S2_S2_S2_S2_ddddjjjjjddjjjj_param_56];
	and.b32  	%r1209, %r1377, 7;
	setp.eq.s32 	%p466, %r1209, 0;
	@%p466 bra 	$L__BB0_542;
	ld.param.u32 	%r1378, [_Z9RicianMLEPdS_S_S_S_S_S_S_S_PiS_S_S_S_S_S_S_S_S_S_S_S_S_S_S_S_S_S_S_S_S_S_S_PjS1_S1_S1_S1_PbS2_S2_S2_S2_S2_ddddjjjjjddjjjj_param_56];
	and.b32  	%r1210, %r1378, 7;
	add.s32 	%r1211, %r1210, -1;
	setp.lt.u32 	%p467, %r1211, 3;
	@%p467 bra 	$L__BB0_537;
	ld.param.u64 	%rd1476, [_Z9RicianMLEPdS_S_S_S_S_S_S_S_PiS_S_S_S_S_S_S_S_S_S_S_S_S_S_S_S_S_S_S_S_S_S_S_PjS1_S1_S1_S1_PbS2_S2_S2_S2_S2_ddddjjjjjddjjjj_param_10];
	cvt.u64.u32 	%rd1440, %r1581;
	add.s64 	%rd1441, %rd26, %rd1440;
	cvta.to.global.u64 	%rd1442, %rd1476;
	shl.b64 	%rd1443, %rd1441, 3;
	add.s64 	%rd1444, %rd1442, %rd1443;
	ld.global.f64 	%fd2522, [%rd1444];
	ld.global.f64 	%fd2523, [%rd47];
	fma.rn.f64 	%fd2524, %fd2522, %fd2522, %fd2523;
	st.global.f64 	[%rd47], %fd2524;
	mul.wide.u32 	%rd1445, %r1581, 8;
	add.s64 	%rd1446, %rd28, %rd1445;
	ld.global.f64 	%fd2525, [%rd1446];
	ld.global.f64 	%fd2526, [%rd1444];
	sub.f64 	%fd2527, %fd2525, %fd2526;
	ld.global.f64 	%fd2528, [%rd48];
	fma.rn.f64 	%fd2529, %fd2527, %fd2527, %fd2528;
	st.global.f64 	[%rd48], %fd2529;
	ld.global.f64 	%fd2530, [%rd1444+8];
	ld.global.f64 	%fd2531, [%rd47];
	fma.rn.f64 	%fd2532, %fd2530, %fd2530, %fd2531;
	st.global.f64 	[%rd47], %fd2532;
	ld.global.f64 	%fd2533, [%rd1446+8];
	ld.global.f64 	%fd2534, [%rd1444+8];
	sub.f64 	%fd2535, %fd2533, %fd2534;
	ld.global.f64 	%fd2536, [%rd48];
	fma.rn.f64 	%fd2537, %fd2535, %fd2535, %fd2536;
	st.global.f64 	[%rd48], %fd2537;
	ld.global.f64 	%fd2538, [%rd1444+16];
	ld.global.f64 	%fd2539, [%rd47];
	fma.rn.f64 	%fd2540, %fd2538, %fd2538, %fd2539;
	st.global.f64 	[%rd47], %fd2540;
	ld.global.f64 	%fd2541, [%rd1446+16];
	ld.global.f64 	%fd2542, [%rd1444+16];
	sub.f64 	%fd2543, %fd2541, %fd2542;
	ld.global.f64 	%fd2544, [%rd48];
	fma.rn.f64 	%fd2545, %fd2543, %fd2543, %fd2544;
	st.global.f64 	[%rd48], %fd2545;
	ld.global.f64 	%fd2546, [%rd1444+24];
	ld.global.f64 	%fd2547, [%rd47];
	fma.rn.f64 	%fd2548, %fd2546, %fd2546, %fd2547;
	st.global.f64 	[%rd47], %fd2548;
	ld.global.f64 	%fd2549, [%rd1446+24];
	ld.global.f64 	%fd2550, [%rd1444+24];
	sub.f64 	%fd2551, %fd2549, %fd2550;
	ld.global.f64 	%fd2552, [%rd48];
	fma.rn.f64 	%fd2553, %fd2551, %fd2551, %fd2552;
	st.global.f64 	[%rd48], %fd2553;
	add.s32 	%r1581, %r1581, 4;
$L__BB0_537:
	ld.param.u32 	%r1379, [_Z9RicianMLEPdS_S_S_S_S_S_S_S_PiS_S_S_S_S_S_S_S_S_S_S_S_S_S_S_S_S_S_S_S_S_S_S_PjS1_S1_S1_S1_PbS2_S2_S2_S2_S2_ddddjjjjjddjjjj_param_56];
	and.b32  	%r1212, %r1379, 3;
	setp.eq.s32 	%p468, %r1212, 0;
	@%p468 bra 	$L__BB0_542;
	ld.param.u32 	%r1380, [_Z9RicianMLEPdS_S_S_S_S_S_S_S_PiS_S_S_S_S_S_S_S_S_S_S_S_S_S_S_S_S_S_S_S_S_S_S_PjS1_S1_S1_S1_PbS2_S2_S2_S2_S2_ddddjjjjjddjjjj_param_56];
	and.b32  	%r1213, %r1380, 3;
	setp.eq.s32 	%p469, %r1213, 1;
	@%p469 bra 	$L__BB0_540;
	ld.param.u64 	%rd1477, [_Z9RicianMLEPdS_S_S_S_S_S_S_S_PiS_S_S_S_S_S_S_S_S_S_S_S_S_S_S_S_S_S_S_S_S_S_S_PjS1_S1_S1_S1_PbS2_S2_S2_S2_S2_ddddjjjjjddjjjj_param_10];
	cvt.u64.u32 	%rd1447, %r1581;
	add.s64 	%rd1448, %rd26, %rd1447;
	cvta.to.global.u64 	%rd1449, %rd1477;
	shl.b64 	%rd1450, %rd1448, 3;
	add.s64 	%rd1451, %rd1449, %rd1450;
	ld.global.f64 	%fd2554, [%rd1451];
	ld.global.f64 	%fd2555, [%rd47];
	fma.rn.f64 	%fd2556, %fd2554, %fd2554, %fd2555;
	st.global.f64 	[%rd47], %fd2556;
	mul.wide.u32 	%rd1452, %r1581, 8;
	add.s64 	%rd1453, %rd28, %rd1452;
	ld.global.f64 	%fd2557, [%rd1453];
	ld.global.f64 	%fd2558, [%rd1451];
	sub.f64 	%fd2559, %fd2557, %fd2558;
	ld.global.f64 	%fd2560, [%rd48];
	fma.rn.f64 	%fd2561, %fd2559, %fd2559, %fd2560;
	st.global.f64 	[%rd48], %fd2561;
	ld.global.f64 	%fd2562, [%rd1451+8];
	ld.global.f64 	%fd2563, [%rd47];
	fma.rn.f64 	%fd2564, %fd2562, %fd2562, %fd2563;
	st.global.f64 	[%rd47], %fd2564;
	ld.global.f64 	%fd2565, [%rd1453+8];
	ld.global.f64 	%fd2566, [%rd1451+8];
	sub.f64 	%fd2567, %fd2565, %fd2566;
	ld.global.f64 	%fd2568, [%rd48];
	fma.rn.f64 	%fd2569, %fd2567, %fd2567, %fd2568;
	st.global.f64 	[%rd48], %fd2569;
	add.s32 	%r1581, %r1581, 2;
$L__BB0_540:
	ld.param.u32 	%r1381, [_Z9RicianMLEPdS_S_S_S_S_S_S_S_PiS_S_S_S_S_S_S_S_S_S_S_S_S_S_S_S_S_S_S_S_S_S_S_PjS1_S1_S1_S1_PbS2_S2_S2_S2_S2_ddddjjjjjddjjjj_param_56];
	and.b32  	%r1214, %r1381, 1;
	setp.eq.b32 	%p470, %r1214, 1;
	not.pred 	%p471, %p470;
	@%p471 bra 	$L__BB0_542;
	ld.param.u64 	%rd1478, [_Z9RicianMLEPdS_S_S_S_S_S_S_S_PiS_S_S_S_S_S_S_S_S_S_S_S_S_S_S_S_S_S_S_S_S_S_S_PjS1_S1_S1_S1_PbS2_S2_S2_S2_S2_ddddjjjjjddjjjj_param_10];
	cvt.u64.u32 	%rd1454, %r1581;
	add.s64 	%rd1455, %rd26, %rd1454;
	cvta.to.global.u64 	%rd1456, %rd1478;
	shl.b64 	%rd1457, %rd1455, 3;
	add.s64 	%rd1458, %rd1456, %rd1457;
	ld.global.f64 	%fd2570, [%rd1458];
	ld.global.f64 	%fd2571, [%rd47];
	fma.rn.f64 	%fd2572, %fd2570, %fd2570, %fd2571;
	st.global.f64 	[%rd47], %fd2572;
	mul.wide.u32 	%rd1459, %r1581, 8;
	add.s64 	%rd1460, %rd28, %rd1459;
	ld.global.f64 	%fd2573, [%rd1460];
	ld.global.f64 	%fd2574, [%rd1458];
	sub.f64 	%fd2575, %fd2573, %fd2574;
	ld.global.f64 	%fd2576, [%rd48];
	fma.rn.f64 	%fd2577, %fd2575, %fd2575, %fd2576;
	st.global.f64 	[%rd48], %fd2577;
$L__BB0_542:
	ld.param.f64 	%fd2591, [_Z9RicianMLEPdS_S_S_S_S_S_S_S_PiS_S_S_S_S_S_S_S_S_S_S_S_S_S_S_S_S_S_S_S_S_S_S_PjS1_S1_S1_S1_PbS2_S2_S2_S2_S2_ddddjjjjjddjjjj_param_44];
	ld.global.f64 	%fd2578, [%rd47];
	sqrt.rn.f64 	%fd2579, %fd2578;
	st.global.f64 	[%rd47], %fd2579;
	ld.global.f64 	%fd2580, [%rd48];
	sqrt.rn.f64 	%fd332, %fd2580;
	st.global.f64 	[%rd48], %fd332;
	ld.global.f64 	%fd2581, [%rd19];
	ld.global.f64 	%fd2582, [%rd25];
	sub.f64 	%fd2583, %fd2581, %fd2582;
	div.rn.f64 	%fd2584, %fd2583, %fd2582;
	abs.f64 	%fd2585, %fd2584;
	setp.gt.f64 	%p472, %fd2585, %fd2591;
	@%p472 bra 	$L__BB0_544;
	ld.param.f64 	%fd2593, [_Z9RicianMLEPdS_S_S_S_S_S_S_S_PiS_S_S_S_S_S_S_S_S_S_S_S_S_S_S_S_S_S_S_S_S_S_S_PjS1_S1_S1_S1_PbS2_S2_S2_S2_S2_ddddjjjjjddjjjj_param_46];
	ld.global.f64 	%fd2586, [%rd47];
	div.rn.f64 	%fd2587, %fd332, %fd2586;
	setp.leu.f64 	%p474, %fd2587, %fd2593;
	mov.pred 	%p480, 0;
	@%p474 bra 	$L__BB0_545;
$L__BB0_544:
	ld.param.u32 	%r1219, [_Z9RicianMLEPdS_S_S_S_S_S_S_S_PiS_S_S_S_S_S_S_S_S_S_S_S_S_S_S_S_S_S_S_S_S_S_S_PjS1_S1_S1_S1_PbS2_S2_S2_S2_S2_ddddjjjjjddjjjj_param_49];
	ld.global.u32 	%r1215, [%rd24];
	setp.lt.u32 	%p480, %r1215, %r1219;
$L__BB0_545:
	selp.u16 	%rs52, 1, 0, %p480;
	st.global.u8 	[%rd23], %rs52;
	@%p480 bra 	$L__BB0_64;
$L__BB0_546:
	ret;
$L__BB0_547:
	ld.param.u32 	%r1222, [_Z9RicianMLEPdS_S_S_S_S_S_S_S_PiS_S_S_S_S_S_S_S_S_S_S_S_S_S_S_S_S_S_S_S_S_S_S_PjS1_S1_S1_S1_PbS2_S2_S2_S2_S2_ddddjjjjjddjjjj_param_51];
	ld.global.u32 	%r1111, [%rd41];
	setp.lt.u32 	%p478, %r1111, %r1222;
	bra.uni 	$L__BB0_480;

}


// ===== COMPILED SASS (sm_100) =====

	.target	sm_100

	.elftype	@"ET_EXEC"


//--------------------- .note.nv.tkinfo           --------------------------
	.section	.note.nv.tkinfo,"",@"SHT_NOTE"
	.sectionflags	@"SHF_NOTE_NV_TKINFO"
	.tkinfo
        /*0018*/ 	.word	0x00000002
        /*0030*/ 	.string	""
        /*0030*/ 	.string	"ptxas"
        /*0030*/ 	.string	"Cuda compilation tools, release 13.0, V13.0.88"
        /*0030*/ 	.string	"Build cuda_13.0.r13.0/compiler.36424714_0"
        /*0030*/ 	.string	"-arch sm_100 -m 64 "



//--------------------- .note.nv.cuinfo           --------------------------
	.section	.note.nv.cuinfo,"",@"SHT_NOTE"
	.sectionflags	@"SHF_NOTE_NV_CUINFO"
        /*0018*/ 	.short	0x0002
        /*001a*/ 	.short	0x0064
        /*001c*/ 	.short	0x0082
	.zero		2


//--------------------- .nv.info                  --------------------------
	.section	.nv.info,"",@"SHT_CUDA_INFO"
	.align	4


	//----- nvinfo : EIATTR_REGCOUNT
	.align		4
        /*0000*/ 	.byte	0x04, 0x2f
        /*0002*/ 	.short	(.L_1 - .L_0)
	.align		4
.L_0:
        /*0004*/ 	.word	index@(_Z9RicianMLEPdS_S_S_S_S_S_S_S_PiS_S_S_S_S_S_S_S_S_S_S_S_S_S_S_S_S_S_S_S_S_S_S_PjS1_S1_S1_S1_PbS2_S2_S2_S2_S2_ddddjjjjjddjjjj)
        /*0008*/ 	.word	0x0000007c


	//----- nvinfo : EIATTR_FRAME_SIZE
	.align		4
.L_1:
        /*000c*/ 	.byte	0x04, 0x11
        /*000e*/ 	.short	(.L_3 - .L_2)
	.align		4
.L_2:
        /*0010*/ 	.word	index@($__internal_2_$__cuda_sm20_dsqrt_rn_f64_mediumpath_v1)
        /*0014*/ 	.word	0x00000000


	//----- nvinfo : EIATTR_FRAME_SIZE
	.align		4
.L_3:
        /*0018*/ 	.byte	0x04, 0x11
        /*001a*/ 	.short	(.L_5 - .L_4)
	.align		4
.L_4:
        /*001c*/ 	.word	index@($__internal_1_$__cuda_sm20_div_rn_f64_full)
        /*0020*/ 	.word	0x00000000


	//----- nvinfo : EIATTR_FRAME_SIZE
	.align		4
.L_5:
        /*0024*/ 	.byte	0x04, 0x11
        /*0026*/ 	.short	(.L_7 - .L_6)
	.align		4
.L_6:
        /*0028*/ 	.word	index@($__internal_0_$__cuda_sm20_dblrcp_rn_slowpath_v3)
        /*002c*/ 	.word	0x00000000


	//----- nvinfo : EIATTR_FRAME_SIZE
	.align		4
.L_7:
        /*0030*/ 	.byte	0x04, 0x11
        /*0032*/ 	.short	(.L_9 - .L_8)
	.align		4
.L_8:
        /*0034*/ 	.word	index@(_Z9RicianMLEPdS_S_S_S_S_S_S_S_PiS_S_S_S_S_S_S_S_S_S_S_S_S_S_S_S_S_S_S_S_S_S_S_PjS1_S1_S1_S1_PbS2_S2_S2_S2_S2_ddddjjjjjddjjjj)
        /*0038*/ 	.word	0x00000000


	//----- nvinfo : EIATTR_MIN_STACK_SIZE
	.align		4
.L_9:
        /*003c*/ 	.byte	0x04, 0x12
        /*003e*/ 	.short	(.L_11 - .L_10)
	.align		4
.L_10:
        /*0040*/ 	.word	index@(_Z9RicianMLEPdS_S_S_S_S_S_S_S_PiS_S_S_S_S_S_S_S_S_S_S_S_S_S_S_S_S_S_S_S_S_S_S_PjS1_S1_S1_S1_PbS2_S2_S2_S2_S2_ddddjjjjjddjjjj)
        /*0044*/ 	.word	0x00000000
.L_11:


//--------------------- .nv.compat                --------------------------
	.section	.nv.compat,"",@"SHT_CUDA_COMPAT_INFO"
	.align	4
        /*0000*/ 	.byte	0x02, 0x09, 0x00, 0x00, 0x02, 0x02, 0x01, 0x00, 0x02, 0x05, 0x05, 0x00, 0x03, 0x07, 0x01, 0x01
        /*0010*/ 	.byte	0x02, 0x03, 0x00, 0x00, 0x02, 0x06, 0x01, 0x00, 0x04, 0x0b, 0x08, 0x00, 0x01, 0x00, 0x00, 0x00
        /*0020*/ 	.byte	0x00, 0x00, 0x00, 0x00


//--------------------- .nv.info._Z9RicianMLEPdS_S_S_S_S_S_S_S_PiS_S_S_S_S_S_S_S_S_S_S_S_S_S_S_S_S_S_S_S_S_S_S_PjS1_S1_S1_S1_PbS2_S2_S2_S2_S2_ddddjjjjjddjjjj --------------------------
	.section	.nv.info._Z9RicianMLEPdS_S_S_S_S_S_S_S_PiS_S_S_S_S_S_S_S_S_S_S_S_S_S_S_S_S_S_S_S_S_S_S_PjS1_S1_S1_S1_PbS2_S2_S2_S2_S2_ddddjjjjjddjjjj,"",@"SHT_CUDA_INFO"
	.sectionflags	@""
	.align	4


	//----- nvinfo : EIATTR_CUDA_API_VERSION
	.align		4
        /*0000*/ 	.byte	0x04, 0x37
        /*0002*/ 	.short	(.L_13 - .L_12)
.L_12:
        /*0004*/ 	.word	0x00000082


	//----- nvinfo : EIATTR_KPARAM_INFO
	.align		4
.L_13:
        /*0008*/ 	.byte	0x04, 0x17
        /*000a*/ 	.short	(.L_15 - .L_14)
.L_14:
        /*000c*/ 	.word	0x00000000
        /*0010*/ 	.short	0x003a
        /*0012*/ 	.short	0x01b4
        /*0014*/ 	.byte	0x00, 0xf0, 0x11, 0x00


	//----- nvinfo : EIATTR_KPARAM_INFO
	.align		4
.L_15:
        /*0018*/ 	.byte	0x04, 0x17
        /*001a*/ 	.short	(.L_17 - .L_16)
.L_16:
        /*001c*/ 	.word	0x00000000
        /*0020*/ 	.short	0x0039
        /*0022*/ 	.short	0x01b0
        /*0024*/ 	.byte	0x00, 0xf0, 0x11, 0x00


	//----- nvinfo : EIATTR_KPARAM_INFO
	.align		4
.L_17:
        /*0028*/ 	.byte	0x04, 0x17
        /*002a*/ 	.short	(.L_19 - .L_18)
.L_18:
        /*002c*/ 	.word	0x00000000
        /*0030*/ 	.short	0x0038
        /*0032*/ 	.short	0x01ac
        /*0034*/ 	.byte	0x00, 0xf0, 0x11, 0x00


	//----- nvinfo : EIATTR_KPARAM_INFO
	.align		4
.L_19:
        /*0038*/ 	.byte	0x04, 0x17
        /*003a*/ 	.short	(.L_21 - .L_20)
.L_20:
        /*003c*/ 	.word	0x00000000
        /*0040*/ 	.short	0x0037
        /*0042*/ 	.short	0x01a8
        /*0044*/ 	.byte	0x00, 0xf0, 0x11, 0x00


	//----- nvinfo : EIATTR_KPARAM_INFO
	.align		4
.L_21:
        /*0048*/ 	.byte	0x04, 0x17
        /*004a*/ 	.short	(.L_23 - .L_22)
.L_22:
        /*004c*/ 	.word	0x00000000
        /*0050*/ 	.short	0x0036
        /*0052*/ 	.short	0x01a0
        /*0054*/ 	.byte	0x00, 0xf0, 0x21, 0x00


	//----- nvinfo : EIATTR_KPARAM_INFO
	.align		4
.L_23:
        /*0058*/ 	.byte	0x04, 0x17
        /*005a*/ 	.short	(.L_25 - .L_24)
.L_24:
        /*005c*/ 	.word	0x00000000
        /*0060*/ 	.short	0x0035
        /*0062*/ 	.short	0x0198
        /*0064*/ 	.byte	0x00, 0xf0, 0x21, 0x00


	//----- nvinfo : EIATTR_KPARAM_INFO
	.align		4
.L_25:
        /*0068*/ 	.byte	0x04, 0x17
        /*006a*/ 	.short	(.L_27 - .L_26)
.L_26:
        /*006c*/ 	.word	0x00000000
        /*0070*/ 	.short	0x0034
        /*0072*/ 	.short	0x0190
        /*0074*/ 	.byte	0x00, 0xf0, 0x11, 0x00


	//----- nvinfo : EIATTR_KPARAM_INFO
	.align		4
.L_27:
        /*0078*/ 	.byte	0x04, 0x17
        /*007a*/ 	.short	(.L_29 - .L_28)
.L_28:
        /*007c*/ 	.word	0x00000000
        /*0080*/ 	.short	0x0033
        /*0082*/ 	.short	0x018c
        /*0084*/ 	.byte	0x00, 0xf0, 0x11, 0x00


	//----- nvinfo : EIATTR_KPARAM_INFO
	.align		4
.L_29:
        /*0088*/ 	.byte	0x04, 0x17
        /*008a*/ 	.short	(.L_31 - .L_30)
.L_30:
        /*008c*/ 	.word	0x00000000
        /*0090*/ 	.short	0x0032
        /*0092*/ 	.short	0x0188
        /*0094*/ 	.byte	0x00, 0xf0, 0x11, 0x00


	//----- nvinfo : EIATTR_KPARAM_INFO
	.align		4
.L_31:
        /*0098*/ 	.byte	0x04, 0x17
        /*009a*/ 	.short	(.L_33 - .L_32)
.L_32:
        /*009c*/ 	.word	0x00000000
        /*00a0*/ 	.short	0x0031
        /*00a2*/ 	.short	0x0184
        /*00a4*/ 	.byte	0x00, 0xf0, 0x11, 0x00


	//----- nvinfo : EIATTR_KPARAM_INFO
	.align		4
.L_33:
        /*00a8*/ 	.byte	0x04, 0x17
        /*00aa*/ 	.short	(.L_35 - .L_34)
.L_34:
        /*00ac*/ 	.word	0x00000000
        /*00b0*/ 	.short	0x0030
        /*00b2*/ 	.short	0x0180
        /*00b4*/ 	.byte	0x00, 0xf0, 0x11, 0x00


	//----- nvinfo : EIATTR_KPARAM_INFO
	.align		4
.L_35:
        /*00b8*/ 	.byte	0x04, 0x17
        /*00ba*/ 	.short	(.L_37 - .L_36)
.L_36:
        /*00bc*/ 	.word	0x00000000
        /*00c0*/ 	.short	0x002f
        /*00c2*/ 	.short	0x0178
        /*00c4*/ 	.byte	0x00, 0xf0, 0x21, 0x00


	//----- nvinfo : EIATTR_KPARAM_INFO
	.align		4
.L_37:
        /*00c8*/ 	.byte	0x04, 0x17
        /*00ca*/ 	.short	(.L_39 - .L_38)
.L_38:
        /*00cc*/ 	.word	0x00000000
        /*00d0*/ 	.short	0x002e
        /*00d2*/ 	.short	0x0170
        /*00d4*/ 	.byte	0x00, 0xf0, 0x21, 0x00


	//----- nvinfo : EIATTR_KPARAM_INFO
	.align		4
.L_39:
        /*00d8*/ 	.byte	0x04, 0x17
        /*00da*/ 	.short	(.L_41 - .L_40)
.L_40:
        /*00dc*/ 	.word	0x00000000
        /*00e0*/ 	.short	0x002d
        /*00e2*/ 	.short	0x0168
        /*00e4*/ 	.byte	0x00, 0xf0, 0x21, 0x00


	//----- nvinfo : EIATTR_KPARAM_INFO
	.align		4
.L_41:
        /*00e8*/ 	.byte	0x04, 0x17
        /*00ea*/ 	.short	(.L_43 - .L_42)
.L_42:
        /*00ec*/ 	.word	0x00000000
        /*00f0*/ 	.short	0x002c
        /*00f2*/ 	.short	0x0160
        /*00f4*/ 	.byte	0x00, 0xf0, 0x21, 0x00


	//----- nvinfo : EIATTR_KPARAM_INFO
	.align		4
.L_43:
        /*00f8*/ 	.byte	0x04, 0x17
        /*00fa*/ 	.short	(.L_45 - .L_44)
.L_44:
        /*00fc*/ 	.word	0x00000000
        /*0100*/ 	.short	0x002b
        /*0102*/ 	.short	0x0158
        /*0104*/ 	.byte	0x00, 0xf5, 0x21, 0x00


	//----- nvinfo : EIATTR_KPARAM_INFO
	.align		4
.L_45:
        /*0108*/ 	.byte	0x04, 0x17
        /*010a*/ 	.short	(.L_47 - .L_46)
.L_46:
        /*010c*/ 	.word	0x00000000
        /*0110*/ 	.short	0x002a
        /*0112*/ 	.short	0x0150
        /*0114*/ 	.byte	0x00, 0xf5, 0x21, 0x00


	//----- nvinfo : EIATTR_KPARAM_INFO
	.align		4
.L_47:
        /*0118*/ 	.byte	0x04, 0x17
        /*011a*/ 	.short	(.L_49 - .L_48)
.L_48:
        /*011c*/ 	.word	0x00000000
        /*0120*/ 	.short	0x0029
        /*0122*/ 	.short	0x0148
        /*0124*/ 	.byte	0x00, 0xf5, 0x21, 0x00


	//----- nvinfo : EIATTR_KPARAM_INFO
	.align		4
.L_49:
        /*0128*/ 	.byte	0x04, 0x17
        /*012a*/ 	.short	(.L_51 - .L_50)
.L_50:
        /*012c*/ 	.word	0x00000000
        /*0130*/ 	.short	0x0028
        /*0132*/ 	.short	0x0140
        /*0134*/ 	.byte	0x00, 0xf5, 0x21, 0x00


	//----- nvinfo : EIATTR_KPARAM_INFO
	.align		4
.L_51:
        /*0138*/ 	.byte	0x04, 0x17
        /*013a*/ 	.short	(.L_53 - .L_52)
.L_52:
        /*013c*/ 	.word	0x00000000
        /*0140*/ 	.short	0x0027
        /*0142*/ 	.short	0x0138
        /*0144*/ 	.byte	0x00, 0xf5, 0x21, 0x00


	//----- nvinfo : EIATTR_KPARAM_INFO
	.align		4
.L_53:
        /*0148*/ 	.byte	0x04, 0x17
        /*014a*/ 	.short	(.L_55 - .L_54)
.L_54:
        /*014c*/ 	.word	0x00000000
        /*0150*/ 	.short	0x0026
        /*0152*/ 	.short	0x0130
        /*0154*/ 	.byte	0x00, 0xf5, 0x21, 0x00


	//----- nvinfo : EIATTR_KPARAM_INFO
	.align		4
.L_55:
        /*0158*/ 	.byte	0x04, 0x17
        /*015a*/ 	.short	(.L_57 - .L_56)
.L_56:
        /*015c*/ 	.word	0x00000000
        /*0160*/ 	.short	0x0025
        /*0162*/ 	.short	0x0128
        /*0164*/ 	.byte	0x00, 0xf5, 0x21, 0x00


	//----- nvinfo : EIATTR_KPARAM_INFO
	.align		4
.L_57:
        /*0168*/ 	.byte	0x04, 0x17
        /*016a*/ 	.short	(.L_59 - .L_58)
.L_58:
        /*016c*/ 	.word	0x00000000
        /*0170*/ 	.short	0x0024
        /*0172*/ 	.short	0x0120
        /*0174*/ 	.byte	0x00, 0xf5, 0x21, 0x00


	//----- nvinfo : EIATTR_KPARAM_INFO
	.align		4
.L_59:
        /*0178*/ 	.byte	0x04, 0x17
        /*017a*/ 	.short	(.L_61 - .L_60)
.L_60:
        /*017c*/ 	.word	0x00000000
        /*0180*/ 	.short	0x0023
        /*0182*/ 	.short	0x0118
        /*0184*/ 	.byte	0x00, 0xf5, 0x21, 0x00


	//----- nvinfo : EIATTR_KPARAM_INFO
	.align		4
.L_61:
        /*0188*/ 	.byte	0x04, 0x17
        /*018a*/ 	.short	(.L_63 - .L_62)
.L_62:
        /*018c*/ 	.word	0x00000000
        /*0190*/ 	.short	0x0022
        /*0192*/ 	.short	0x0110
        /*0194*/ 	.byte	0x00, 0xf5, 0x21, 0x00


	//----- nvinfo : EIATTR_KPARAM_INFO
	.align		4
.L_63:
        /*0198*/ 	.byte	0x04, 0x17
        /*019a*/ 	.short	(.L_65 - .L_64)
.L_64:
        /*019c*/ 	.word	0x00000000
        /*01a0*/ 	.short	0x0021
        /*01a2*/ 	.short	0x0108
        /*01a4*/ 	.byte	0x00, 0xf5, 0x21, 0x00


	//----- nvinfo : EIATTR_KPARAM_INFO
	.align		4
.L_65:
        /*01a8*/ 	.byte	0x04, 0x17
        /*01aa*/ 	.short	(.L_67 - .L_66)
.L_66:
        /*01ac*/ 	.word	0x00000000
        /*01b0*/ 	.short	0x0020
        /*01b2*/ 	.short	0x0100
        /*01b4*/ 	.byte	0x00, 0xf5, 0x21, 0x00


	//----- nvinfo : EIATTR_KPARAM_INFO
	.align		4
.L_67:
        /*01b8*/ 	.byte	0x04, 0x17
        /*01ba*/ 	.short	(.L_69 - .L_68)
.L_68:
        /*01bc*/ 	.word	0x00000000
        /*01c0*/ 	.short	0x001f
        /*01c2*/ 	.short	0x00f8
        /*01c4*/ 	.byte	0x00, 0xf5, 0x21, 0x00


	//----- nvinfo : EIATTR_KPARAM_INFO
	.align		4
.L_69:
        /*01c8*/ 	.byte	0x04, 0x17
        /*01ca*/ 	.short	(.L_71 - .L_70)
.L_70:
        /*01cc*/ 	.word	0x00000000
        /*01d0*/ 	.short	0x001e
        /*01d2*/ 	.short	0x00f0
        /*01d4*/ 	.byte	0x00, 0xf5, 0x21, 0x00


	//----- nvinfo : EIATTR_KPARAM_INFO
	.align		4
.L_71:
        /*01d8*/ 	.byte	0x04, 0x17
        /*01da*/ 	.short	(.L_73 - .L_72)
.L_72:
        /*01dc*/ 	.word	0x00000000
        /*01e0*/ 	.short	0x001d
        /*01e2*/ 	.short	0x00e8
        /*01e4*/ 	.byte	0x00, 0xf5, 0x21, 0x00


	//----- nvinfo : EIATTR_KPARAM_INFO
	.align		4
.L_73:
        /*01e8*/ 	.byte	0x04, 0x17
        /*01ea*/ 	.short	(.L_75 - .L_74)
.L_74:
        /*01ec*/ 	.word	0x00000000
        /*01f0*/ 	.short	0x001c
        /*01f2*/ 	.short	0x00e0
        /*01f4*/ 	.byte	0x00, 0xf5, 0x21, 0x00


	//----- nvinfo : EIATTR_KPARAM_INFO
	.align		4
.L_75:
        /*01f8*/ 	.byte	0x04, 0x17
        /*01fa*/ 	.short	(.L_77 - .L_76)
.L_76:
        /*01fc*/ 	.word	0x00000000
        /*0200*/ 	.short	0x001b
        /*0202*/ 	.short	0x00d8
        /*0204*/ 	.byte	0x00, 0xf5, 0x21, 0x00


	//----- nvinfo : EIATTR_KPARAM_INFO
	.align		4
.L_77:
        /*0208*/ 	.byte	0x04, 0x17
        /*020a*/ 	.short	(.L_79 - .L_78)
.L_78:
        /*020c*/ 	.word	0x00000000
        /*0210*/ 	.short	0x001a
        /*0212*/ 	.short	0x00d0
        /*0214*/ 	.byte	0x00, 0xf5, 0x21, 0x00


	//----- nvinfo : EIATTR_KPARAM_INFO
	.align		4
.L_79:
        /*0218*/ 	.byte	0x04, 0x17
        /*021a*/ 	.short	(.L_81 - .L_80)
.L_80:
        /*021c*/ 	.word	0x00000000
        /*0220*/ 	.short	0x0019
        /*0222*/ 	.short	0x00c8
        /*0224*/ 	.byte	0x00, 0xf5, 0x21, 0x00


	//----- nvinfo : EIATTR_KPARAM_INFO
	.align		4
.L_81:
        /*0228*/ 	.byte	0x04, 0x17
        /*022a*/ 	.short	(.L_83 - .L_82)
.L_82:
        /*022c*/ 	.word	0x00000000
        /*0230*/ 	.short	0x0018
        /*0232*/ 	.short	0x00c0
        /*0234*/ 	.byte	0x00, 0xf5, 0x21, 0x00


	//----- nvinfo : EIATTR_KPARAM_INFO
	.align		4
.L_83:
        /*0238*/ 	.byte	0x04, 0x17
        /*023a*/ 	.short	(.L_85 - .L_84)
.L_84:
        /*023c*/ 	.word	0x00000000
        /*0240*/ 	.short	0x0017
        /*0242*/ 	.short	0x00b8
        /*0244*/ 	.byte	0x00, 0xf5, 0x21, 0x00


	//----- nvinfo : EIATTR_KPARAM_INFO
	.align		4
.L_85:
        /*0248*/ 	.byte	0x04, 0x17
        /*024a*/ 	.short	(.L_87 - .L_86)
.L_86:
        /*024c*/ 	.word	0x00000000
        /*0250*/ 	.short	0x0016
        /*0252*/ 	.short	0x00b0
        /*0254*/ 	.byte	0x00, 0xf5, 0x21, 0x00


	//----- nvinfo : EIATTR_KPARAM_INFO
	.align		4
.L_87:
        /*0258*/ 	.byte	0x04, 0x17
        /*025a*/ 	.short	(.L_89 - .L_88)
.L_88:
        /*025c*/ 	.word	0x00000000
        /*0260*/ 	.short	0x0015
        /*0262*/ 	.short	0x00a8
        /*0264*/ 	.byte	0x00, 0xf5, 0x21, 0x00


	//----- nvinfo : EIATTR_KPARAM_INFO
	.align		4
.L_89:
        /*0268*/ 	.byte	0x04, 0x17
        /*026a*/ 	.short	(.L_91 - .L_90)
.L_90:
        /*026c*/ 	.word	0x00000000
        /*0270*/ 	.short	0x0014
        /*0272*/ 	.short	0x00a0
        /*0274*/ 	.byte	0x00, 0xf5, 0x21, 0x00


	//----- nvinfo : EIATTR_KPARAM_INFO
	.align		4
.L_91:
        /*0278*/ 	.byte	0x04, 0x17
        /*027a*/ 	.short	(.L_93 - .L_92)
.L_92:
        /*027c*/ 	.word	0x00000000
        /*0280*/ 	.short	0x0013
        /*0282*/ 	.short	0x0098
        /*0284*/ 	.byte	0x00, 0xf5, 0x21, 0x00


	//----- nvinfo : EIATTR_KPARAM_INFO
	.align		4
.L_93:
        /*0288*/ 	.byte	0x04, 0x17
        /*028a*/ 	.short	(.L_95 - .L_94)
.L_94:
        /*028c*/ 	.word	0x00000000
        /*0290*/ 	.short	0x0012
        /*0292*/ 	.short	0x0090
        /*0294*/ 	.byte	0x00, 0xf5, 0x21, 0x00


	//----- nvinfo : EIATTR_KPARAM_INFO
	.align		4
.L_95:
        /*0298*/ 	.byte	0x04, 0x17
        /*029a*/ 	.short	(.L_97 - .L_96)
.L_96:
        /*029c*/ 	.word	0x00000000
        /*02a0*/ 	.short	0x0011
        /*02a2*/ 	.short	0x0088
        /*02a4*/ 	.byte	0x00, 0xf5, 0x21, 0x00


	//----- nvinfo : EIATTR_KPARAM_INFO
	.align		4
.L_97:
        /*02a8*/ 	.byte	0x04, 0x17
        /*02aa*/ 	.short	(.L_99 - .L_98)
.L_98:
        /*02ac*/ 	.word	0x00000000
        /*02b0*/ 	.short	0x0010
        /*02b2*/ 	.short	0x0080
        /*02b4*/ 	.byte	0x00, 0xf5, 0x21, 0x00


	//----- nvinfo : EIATTR_KPARAM_INFO
	.align		4
.L_99:
        /*02b8*/ 	.byte	0x04, 0x17
        /*02ba*/ 	.short	(.L_101 - .L_100)
.L_100:
        /*02bc*/ 	.word	0x00000000
        /*02c0*/ 	.short	0x000f
        /*02c2*/ 	.short	0x0078
        /*02c4*/ 	.byte	0x00, 0xf5, 0x21, 0x00


	//----- nvinfo : EIATTR_KPARAM_INFO
	.align		4
.L_101:
        /*02c8*/ 	.byte	0x04, 0x17
        /*02ca*/ 	.short	(.L_103 - .L_102)
.L_102:
        /*02cc*/ 	.word	0x00000000
        /*02d0*/ 	.short	0x000e
        /*02d2*/ 	.short	0x0070
        /*02d4*/ 	.byte	0x00, 0xf5, 0x21, 0x00


	//----- nvinfo : EIATTR_KPARAM_INFO
	.align		4
.L_103:
        /*02d8*/ 	.byte	0x04, 0x17
        /*02da*/ 	.short	(.L_105 - .L_104)
.L_104:
        /*02dc*/ 	.word	0x00000000
        /*02e0*/ 	.short	0x000d
        /*02e2*/ 	.short	0x0068
        /*02e4*/ 	.byte	0x00, 0xf5, 0x21, 0x00


	//----- nvinfo : EIATTR_KPARAM_INFO
	.align		4
.L_105:
        /*02e8*/ 	.byte	0x04, 0x17
        /*02ea*/ 	.short	(.L_107 - .L_106)
.L_106:
        /*02ec*/ 	.word	0x00000000
        /*02f0*/ 	.short	0x000c
        /*02f2*/ 	.short	0x0060
        /*02f4*/ 	.byte	0x00, 0xf5, 0x21, 0x00


	//----- nvinfo : EIATTR_KPARAM_INFO
	.align		4
.L_107:
        /*02f8*/ 	.byte	0x04, 0x17
        /*02fa*/ 	.short	(.L_109 - .L_108)
.L_108:
        /*02fc*/ 	.word	0x00000000
        /*0300*/ 	.short	0x000b
        /*0302*/ 	.short	0x0058
        /*0304*/ 	.byte	0x00, 0xf5, 0x21, 0x00


	//----- nvinfo : EIATTR_KPARAM_INFO
	.align		4
.L_109:
        /*0308*/ 	.byte	0x04, 0x17
        /*030a*/ 	.short	(.L_111 - .L_110)
.L_110:
        /*030c*/ 	.word	0x00000000
        /*0310*/ 	.short	0x000a
        /*0312*/ 	.short	0x0050
        /*0314*/ 	.byte	0x00, 0xf5, 0x21, 0x00


	//----- nvinfo : EIATTR_KPARAM_INFO
	.align		4
.L_111:
        /*0318*/ 	.byte	0x04, 0x17
        /*031a*/ 	.short	(.L_113 - .L_112)
.L_112:
        /*031c*/ 	.word	0x00000000
        /*0320*/ 	.short	0x0009
        /*0322*/ 	.short	0x0048
        /*0324*/ 	.byte	0x00, 0xf5, 0x21, 0x00


	//----- nvinfo : EIATTR_KPARAM_INFO
	.align		4
.L_113:
        /*0328*/ 	.byte	0x04, 0x17
        /*032a*/ 	.short	(.L_115 - .L_114)
.L_114:
        /*032c*/ 	.word	0x00000000
        /*0330*/ 	.short	0x0008
        /*0332*/ 	.short	0x0040
        /*0334*/ 	.byte	0x00, 0xf5, 0x21, 0x00


	//----- nvinfo : EIATTR_KPARAM_INFO
	.align		4
.L_115:
        /*0338*/ 	.byte	0x04, 0x17
        /*033a*/ 	.short	(.L_117 - .L_116)
.L_116:
        /*033c*/ 	.word	0x00000000
        /*0340*/ 	.short	0x0007
        /*0342*/ 	.short	0x0038
        /*0344*/ 	.byte	0x00, 0xf5, 0x21, 0x00


	//----- nvinfo : EIATTR_KPARAM_INFO
	.align		4
.L_117:
        /*0348*/ 	.byte	0x04, 0x17
        /*034a*/ 	.short	(.L_119 - .L_118)
.L_118:
        /*034c*/ 	.word	0x00000000
        /*0350*/ 	.short	0x0006
        /*0352*/ 	.short	0x0030
        /*0354*/ 	.byte	0x00, 0xf5, 0x21, 0x00


	//----- nvinfo : EIATTR_KPARAM_INFO
	.align		4
.L_119:
        /*0358*/ 	.byte	0x04, 0x17
        /*035a*/ 	.short	(.L_121 - .L_120)
.L_120:
        /*035c*/ 	.word	0x00000000
        /*0360*/ 	.short	0x0005
        /*0362*/ 	.short	0x0028
        /*0364*/ 	.byte	0x00, 0xf5, 0x21, 0x00


	//----- nvinfo : EIATTR_KPARAM_INFO
	.align		4
.L_121:
        /*0368*/ 	.byte	0x04, 0x17
        /*036a*/ 	.short	(.L_123 - .L_122)
.L_122:
        /*036c*/ 	.word	0x00000000
        /*0370*/ 	.short	0x0004
        /*0372*/ 	.short	0x0020
        /*0374*/ 	.byte	0x00, 0xf5, 0x21, 0x00


	//----- nvinfo : EIATTR_KPARAM_INFO
	.align		4
.L_123:
        /*0378*/ 	.byte	0x04, 0x17
        /*037a*/ 	.short	(.L_125 - .L_124)
.L_124:
        /*037c*/ 	.word	0x00000000
        /*0380*/ 	.short	0x0003
        /*0382*/ 	.short	0x0018
        /*0384*/ 	.byte	0x00, 0xf5, 0x21, 0x00


	//----- nvinfo : EIATTR_KPARAM_INFO
	.align		4
.L_125:
        /*0388*/ 	.byte	0x04, 0x17
        /*038a*/ 	.short	(.L_127 - .L_126)
.L_126:
        /*038c*/ 	.word	0x00000000
        /*0390*/ 	.short	0x0002
        /*0392*/ 	.short	0x0010
        /*0394*/ 	.byte	0x00, 0xf5, 0x21, 0x00


	//----- nvinfo : EIATTR_KPARAM_INFO
	.align		4
.L_127:
        /*0398*/ 	.byte	0x04, 0x17
        /*039a*/ 	.short	(.L_129 - .L_128)
.L_128:
        /*039c*/ 	.word	0x00000000
        /*03a0*/ 	.short	0x0001
        /*03a2*/ 	.short	0x0008
        /*03a4*/ 	.byte	0x00, 0xf5, 0x21, 0x00


	//----- nvinfo : EIATTR_KPARAM_INFO
	.align		4
.L_129:
        /*03a8*/ 	.byte	0x04, 0x17
        /*03aa*/ 	.short	(.L_131 - .L_130)
.L_130:
        /*03ac*/ 	.word	0x00000000
        /*03b0*/ 	.short	0x0000
        /*03b2*/ 	.short	0x0000
        /*03b4*/ 	.byte	0x00, 0xf5, 0x21, 0x00


	//----- nvinfo : EIATTR_SPARSE_MMA_MASK
	.align		4
.L_131:
        /*03b8*/ 	.byte	0x03, 0x50
        /*03ba*/ 	.short	0x0000


	//----- nvinfo : EIATTR_MAXREG_COUNT
	.align		4
        /*03bc*/ 	.byte	0x03, 0x1b
        /*03be*/ 	.short	0x00ff


	//----- nvinfo : EIATTR_MERCURY_ISA_VERSION
	.align		4
        /*03c0*/ 	.byte	0x03, 0x5f
        /*03c2*/ 	.short	0x0101


	//----- nvinfo : EIATTR_VRC_CTA_INIT_COUNT
	.align		4
        /*03c4*/ 	.byte	0x02, 0x4a
	.zero		1
	.zero		1


	//----- nvinfo : EIATTR_EXIT_INSTR_OFFSETS
	.align		4
        /*03c8*/ 	.byte	0x04, 0x1c
        /*03ca*/ 	.short	(.L_133 - .L_132)


	//   ....[0]....
.L_132:
        /*03cc*/ 	.word	0x00000100


	//   ....[1]....
        /*03d0*/ 	.word	0x000216a0


	//----- nvinfo : EIATTR_CRS_STACK_SIZE
	.align		4
.L_133:
        /*03d4*/ 	.byte	0x04, 0x1e
        /*03d6*/ 	.short	(.L_135 - .L_134)
.L_134:
        /*03d8*/ 	.word	0x00000000


	//----- nvinfo : EIATTR_CBANK_PARAM_SIZE
	.align		4
.L_135:
        /*03dc*/ 	.byte	0x03, 0x19
        /*03de*/ 	.short	0x01b8


	//----- nvinfo : EIATTR_PARAM_CBANK
	.align		4
        /*03e0*/ 	.byte	0x04, 0x0a
        /*03e2*/ 	.short	(.L_137 - .L_136)
	.align		4
.L_136:
        /*03e4*/ 	.word	index@(.nv.constant0._Z9RicianMLEPdS_S_S_S_S_S_S_S_PiS_S_S_S_S_S_S_S_S_S_S_S_S_S_S_S_S_S_S_S_S_S_S_PjS1_S1_S1_S1_PbS2_S2_S2_S2_S2_ddddjjjjjddjjjj)
        /*03e8*/ 	.short	0x0380
        /*03ea*/ 	.short	0x01b8


	//----- nvinfo : EIATTR_SW_WAR
	.align		4
.L_137:
        /*03ec*/ 	.byte	0x04, 0x36
        /*03ee*/ 	.short	(.L_139 - .L_138)
.L_138:
        /*03f0*/ 	.word	0x00000008
.L_139:


//--------------------- .nv.callgraph             --------------------------
	.section	.nv.callgraph,"",@"SHT_CUDA_CALLGRAPH"
	.align	4
	.sectionentsize	8
	.align		4
        /*0000*/ 	.word	0x00000000
	.align		4
        /*0004*/ 	.word	0xffffffff
	.align		4
        /*0008*/ 	.word	0x00000000
	.align		4
        /*000c*/ 	.word	0xfffffffe
	.align		4
        /*0010*/ 	.word	0x00000000
	.align		4
        /*0014*/ 	.word	0xfffffffd
	.align		4
        /*0018*/ 	.word	0x00000000
	.align		4
        /*001c*/ 	.word	0xfffffffc


//--------------------- .text._Z9RicianMLEPdS_S_S_S_S_S_S_S_PiS_S_S_S_S_S_S_S_S_S_S_S_S_S_S_S_S_S_S_S_S_S_S_PjS1_S1_S1_S1_PbS2_S2_S2_S2_S2_ddddjjjjjddjjjj --------------------------
	.section	.text._Z9RicianMLEPdS_S_S_S_S_S_S_S_PiS_S_S_S_S_S_S_S_S_S_S_S_S_S_S_S_S_S_S_S_S_S_S_PjS1_S1_S1_S1_PbS2_S2_S2_S2_S2_ddddjjjjjddjjjj,"ax",@progbits
	.align	128
        .global         _Z9RicianMLEPdS_S_S_S_S_S_S_S_PiS_S_S_S_S_S_S_S_S_S_S_S_S_S_S_S_S_S_S_S_S_S_S_PjS1_S1_S1_S1_PbS2_S2_S2_S2_S2_ddddjjjjjddjjjj
        .type           _Z9RicianMLEPdS_S_S_S_S_S_S_S_PiS_S_S_S_S_S_S_S_S_S_S_S_S_S_S_S_S_S_S_S_S_S_S_PjS1_S1_S1_S1_PbS2_S2_S2_S2_S2_ddddjjjjjddjjjj,@function
        .size           _Z9RicianMLEPdS_S_S_S_S_S_S_S_PiS_S_S_S_S_S_S_S_S_S_S_S_S_S_S_S_S_S_S_S_S_S_S_PjS1_S1_S1_S1_PbS2_S2_S2_S2_S2_ddddjjjjjddjjjj,(.L_x_429 - _Z9RicianMLEPdS_S_S_S_S_S_S_S_PiS_S_S_S_S_S_S_S_S_S_S_S_S_S_S_S_S_S_S_S_S_S_S_PjS1_S1_S1_S1_PbS2_S2_S2_S2_S2_ddddjjjjjddjjjj)
        .other          _Z9RicianMLEPdS_S_S_S_S_S_S_S_PiS_S_S_S_S_S_S_S_S_S_S_S_S_S_S_S_S_S_S_S_S_S_S_PjS1_S1_S1_S1_PbS2_S2_S2_S2_S2_ddddjjjjjddjjjj,@"STO_CUDA_ENTRY STV_DEFAULT"
_Z9RicianMLEPdS_S_S_S_S_S_S_S_PiS_S_S_S_S_S_S_S_S_S_S_S_S_S_S_S_S_S_S_S_S_S_S_PjS1_S1_S1_S1_PbS2_S2_S2_S2_S2_ddddjjjjjddjjjj:
.text._Z9RicianMLEPdS_S_S_S_S_S_S_S_PiS_S_S_S_S_S_S_S_S_S_S_S_S_S_S_S_S_S_S_S_S_S_S_PjS1_S1_S1_S1_PbS2_S2_S2_S2_S2_ddddjjjjjddjjjj:
[----:B------:R-:W-:Y:S01]  /*0000*/  LDC R1, c[0x0][0x37c] ;  /* 0x0000df00ff017b82 */ /* 0x000fe20000000800 */
[----:B------:R-:W0:Y:S01]  /*0010*/  S2R R80, SR_TID.X ;  /* 0x0000000000507919 */ /* 0x000e220000002100 */
[----:B------:R-:W1:Y:S06]  /*0020*/  LDCU UR6, c[0x0][0x370] ;  /* 0x00006e00ff0677ac */ /* 0x000e6c0008000800 */
[----:B------:R-:W-:Y:S01]  /*0030*/  S2UR UR4, SR_CTAID.X ;  /* 0x00000000000479c3 */ /* 0x000fe20000002500 */
[----:B------:R-:W0:Y:S01]  /*0040*/  S2R R81, SR_TID.Y ;  /* 0x0000000000517919 */ /* 0x000e220000002200 */
[----:B------:R-:W0:Y:S01]  /*0050*/  LDCU UR7, c[0x0][0x360] ;  /* 0x00006c00ff0777ac */ /* 0x000e220008000800 */
[----:B------:R-:W2:Y:S05]  /*0060*/  LDCU UR8, c[0x0][0x534] ;  /* 0x0000a680ff0877ac */ /* 0x000eaa0008000800 */
[----:B------:R-:W1:Y:S08]  /*0070*/  S2UR UR5, SR_CTAID.Y ;  /* 0x00000000000579c3 */ /* 0x000e700000002600 */
[----:B------:R-:W3:Y:S01]  /*0080*/  LDC R3, c[0x0][0x364] ;  /* 0x0000d900ff037b82 */ /* 0x000ee20000000800 */
[----:B-1----:R-:W-:Y:S01]  /*0090*/  UIMAD UR4, UR5, UR6, UR4 ;  /* 0x00000006050472a4 */ /* 0x002fe2000f8e0204 */
[----:B0-----:R-:W-:-:S02]  /*00a0*/  IMAD R80, R81, UR7, R80 ;  /* 0x0000000751507c24 */ /* 0x001fc4000f8e0250 */
[----:B------:R-:W-:Y:S02]  /*00b0*/  IMAD.MOV.U32 R81, RZ, RZ, RZ ;  /* 0x000000ffff517224 */ /* 0x000fe400078e00ff */
[----:B---3--:R-:W-:-:S04]  /*00c0*/  IMAD R3, R3, UR7, RZ ;  /* 0x0000000703037c24 */ /* 0x008fc8000f8e02ff */
[----:B------:R-:W-:-:S03]  /*00d0*/  IMAD.WIDE.U32 R80, R3, UR4, R80 ;  /* 0x0000000403507c25 */ /* 0x000fc6000f8e0050 */
[----:B--2---:R-:W-:-:S04]  /*00e0*/  ISETP.GE.U32.AND P0, PT, R80, UR8, PT ;  /* 0x0000000850007c0c */ /* 0x004fc8000bf06070 */
[----:B------:R-:W-:-:S13]  /*00f0*/  ISETP.GE.U32.AND.EX P0, PT, R81, RZ, PT, P0 ;  /* 0x000000ff5100720c */ /* 0x000fda0003f06100 */
[----:B------:R-:W-:Y:S05]  /*0100*/  @P0 EXIT ;  /* 0x000000000000094d */ /* 0x000fea0003800000 */
[----:B------:R-:W0:Y:S01]  /*0110*/  LDCU UR7, c[0x0][0x528] ;  /* 0x0000a500ff0777ac */ /* 0x000e220008000800 */
[----:B------:R-:W1:Y:S01]  /*0120*/  LDCU.64 UR8, c[0x0][0x358] ;  /* 0x00006b00ff0877ac */ /* 0x000e620008000a00 */
[----:B0-----:R-:W-:-:S09]  /*0130*/  UISETP.NE.AND UP0, UPT, UR7, URZ, UPT ;  /* 0x000000ff0700728c */ /* 0x001fd2000bf05270 */
[----:B-1----:R-:W-:Y:S05]  /*0140*/  BRA.U !UP0, `(.L_x_0) ;  /* 0x0000001908287547 */ /* 0x002fea000b800000 */
[----:B------:R-:W0:Y:S01]  /*0150*/  LDCU UR5, c[0x0][0x52c] ;  /* 0x0000a580ff0577ac */ /* 0x000e220008000800 */
[----:B------:R-:W-:Y:S02]  /*0160*/  IMAD R7, R81, UR7, RZ ;  /* 0x0000000751077c24 */ /* 0x000fe4000f8e02ff */
[----:B------:R-:W-:-:S04]  /*0170*/  IMAD.WIDE.U32 R2, R80, UR7, RZ ;  /* 0x0000000750027c25 */ /* 0x000fc8000f8e00ff */
[----:B------:R-:W-:Y:S01]  /*0180*/  IMAD.IADD R0, R3, 0x1, R7 ;  /* 0x0000000103007824 */ /* 0x000fe200078e0207 */
[----:B0-----:R-:W-:Y:S02]  /*0190*/  UISETP.NE.AND UP0, UPT, UR5, URZ, UPT ;  /* 0x000000ff0500728c */ /* 0x001fe4000bf05270 */
[----:B------:R-:W-:Y:S02]  /*01a0*/  IMAD R9, R81, UR5, RZ ;  /* 0x0000000551097c24 */ /* 0x000fe4000f8e02ff */
[----:B------:R-:W-:-:S04]  /*01b0*/  IMAD.WIDE.U32 R4, R80, UR5, RZ ;  /* 0x0000000550047c25 */ /* 0x000fc8000f8e00ff */
[----:B------:R-:W-:Y:S01]  /*01c0*/  IMAD.IADD R8, R5, 0x1, R9 ;  /* 0x0000000105087824 */ /* 0x000fe200078e0209 */
[----:B------:R-:W-:Y:S06]  /*01d0*/  BRA.U UP0, `(.L_x_1) ;  /* 0x0000000900a47547 */ /* 0x000fec000b800000 */
[----:B------:R-:W-:Y:S01]  /*01e0*/  UISETP.NE.AND UP0, UPT, UR7, 0x1, UPT ;  /* 0x000000010700788c */ /* 0x000fe2000bf05270 */
[----:B------:R-:W-:Y:S01]  /*01f0*/  UMOV UR4, URZ ;  /* 0x000000ff00047c82 */ /* 0x000fe20008000000 */
[----:B------:R-:W-:-:S07]  /*0200*/  UMOV UR5, URZ ;  /* 0x000000ff00057c82 */ /* 0x000fce0008000000 */
[----:B------:R-:W-:Y:S05]  /*0210*/  BRA.U !UP0, `(.L_x_2) ;  /* 0x0000000508cc7547 */ /* 0x000fea000b800000 */
[----:B------:R-:W-:Y:S01]  /*0220*/  IMAD.MOV.U32 R4, RZ, RZ, 0x0 ;  /* 0x00000000ff047424 */ /* 0x000fe200078e00ff */
[----:B------:R-:W-:Y:S01]  /*0230*/  UMOV UR4, 0xfefa39ef ;  /* 0xfefa39ef00047882 */ /* 0x000fe20000000000 */
[----:B------:R-:W-:Y:S01]  /*0240*/  IMAD.MOV.U32 R5, RZ, RZ, 0x43380000 ;  /* 0x43380000ff057424 */ /* 0x000fe200078e00ff */
[----:B------:R-:W-:Y:S01]  /*0250*/  UMOV UR5, 0x3fe62e42 ;  /* 0x3fe62e4200057882 */ /* 0x000fe20000000000 */
[----:B------:R-:W-:-:S04]  /*0260*/  ULOP3.LUT UR6, UR7, 0xfffffffe, URZ, 0xc0, !UPT ;  /* 0xfffffffe07067892 */ /* 0x000fc8000f8ec0ff */
[----:B------:R-:W-:Y:S01]  /*0270*/  DADD R4, -R4, 6.75539944105574400000e+15 ;  /* 0x4338000004047429 */ /* 0x000fe20000000100 */
[----:B------:R-:W-:-:S07]  /*0280*/  UISETP.GT.AND UP0, UPT, UR6, URZ, UPT ;  /* 0x000000ff0600728c */ /* 0x000fce000bf04270 */
[----:B------:R-:W-:Y:S01]  /*0290*/  DFMA R6, R4, -UR4, RZ ;  /* 0x8000000404067c2b */ /* 0x000fe200080000ff */
[----:B------:R-:W-:Y:S01]  /*02a0*/  UMOV UR4, 0x3b39803f ;  /* 0x3b39803f00047882 */ /* 0x000fe20000000000 */
[----:B------:R-:W-:-:S06]  /*02b0*/  UMOV UR5, 0x3c7abc9e ;  /* 0x3c7abc9e00057882 */ /* 0x000fcc0000000000 */
[----:B------:R-:W-:Y:S01]  /*02c0*/  DFMA R6, R4, -UR4, R6 ;  /* 0x8000000404067c2b */ /* 0x000fe20008000006 */
[----:B------:R-:W-:Y:S01]  /*02d0*/  UMOV UR4, 0x69ce2bdf ;  /* 0x69ce2bdf00047882 */ /* 0x000fe20000000000 */
[----:B------:R-:W-:Y:S01]  /*02e0*/  IMAD.MOV.U32 R4, RZ, RZ, -0x35dec16 ;  /* 0xfca213eaff047424 */ /* 0x000fe200078e00ff */
[----:B------:R-:W-:Y:S01]  /*02f0*/  UMOV UR5, 0x3e5ade15 ;  /* 0x3e5ade1500057882 */ /* 0x000fe20000000000 */
[----:B------:R-:W-:-:S06]  /*0300*/  IMAD.MOV.U32 R5, RZ, RZ, 0x3e928af3 ;  /* 0x3e928af3ff057424 */ /* 0x000fcc00078e00ff */
[----:B------:R-:W-:Y:S01]  /*0310*/  DFMA R4, R6, UR4, R4 ;  /* 0x0000000406047c2b */ /* 0x000fe20008000004 */
[----:B------:R-:W-:Y:S01]  /*0320*/  UMOV UR4, 0x62401315 ;  /* 0x6240131500047882 */ /* 0x000fe20000000000 */
[----:B------:R-:W-:-:S06]  /*0330*/  UMOV UR5, 0x3ec71dee ;  /* 0x3ec71dee00057882 */ /* 0x000fcc0000000000 */
[----:B------:R-:W-:Y:S01]  /*0340*/  DFMA R4, R6, R4, UR4 ;  /* 0x0000000406047e2b */ /* 0x000fe20008000004 */
        /* <DEDUP_REMOVED lines=21> */
[----:B------:R-:W-:-:S07]  /*04a0*/  UMOV UR4, URZ ;  /* 0x000000ff00047c82 */ /* 0x000fce0008000000 */
[----:B------:R-:W-:-:S08]  /*04b0*/  DFMA R4, R6, R4, 1 ;  /* 0x3ff000000604742b */ /* 0x000fd00000000004 */
[----:B------:R-:W-:Y:S01]  /*04c0*/  DFMA R4, R6, R4, 1 ;  /* 0x3ff000000604742b */ /* 0x000fe20000000004 */
[----:B------:R-:W-:Y:S10]  /*04d0*/  BRA.U !UP0, `(.L_x_3) ;  /* 0x0000000108e87547 */ /* 0x000ff4000b800000 */
[----:B------:R-:W-:Y:S02]  /*04e0*/  UIADD3 UR5, UPT, UPT, UR6, -UR4, URZ ;  /* 0x8000000406057290 */ /* 0x000fe4000fffe0ff */
[----:B------:R-:W-:Y:S02]  /*04f0*/  UPLOP3.LUT UP0, UPT, UPT, UPT, UPT, 0x80, 0x8 ;  /* 0x000000000008789c */ /* 0x000fe40003f0f070 */
[----:B------:R-:W-:-:S09]  /*0500*/  UISETP.GT.AND UP1, UPT, UR5, 0x6, UPT ;  /* 0x000000060500788c */ /* 0x000fd2000bf24270 */
[----:B------:R-:W-:Y:S05]  /*0510*/  BRA.U !UP1, `(.L_x_4) ;  /* 0x0000000109847547 */ /* 0x000fea000b800000 */
[----:B------:R-:W0:Y:S01]  /*0520*/  LDCU.64 UR14, c[0x0][0x3e0] ;  /* 0x00007c00ff0e77ac */ /* 0x000e220008000a00 */
[----:B------:R-:W-:Y:S02]  /*0530*/  UIADD3 UR12, UPT, UPT, UR6, -0x6, URZ ;  /* 0xfffffffa060c7890 */ /* 0x000fe4000fffe0ff */
[----:B------:R-:W-:-:S11]  /*0540*/  UPLOP3.LUT UP0, UPT, UPT, UPT, UPT, 0x40, 0x4 ;  /* 0x000000000004789c */ /* 0x000fd60003f0e870 */
.L_x_5:
[----:B------:R-:W-:Y:S02]  /*0550*/  UIADD3 UR5, UPT, UPT, UR4, 0x2, URZ ;  /* 0x0000000204057890 */ /* 0x000fe4000fffe0ff */
[C---:B-1----:R-:W-:Y:S01]  /*0560*/  IADD3 R7, P0, PT, R2.reuse, UR4, RZ ;  /* 0x0000000402077c10 */ /* 0x042fe2000ff1e0ff */
[----:B------:R-:W-:Y:S02]  /*0570*/  UIADD3 UR10, UPT, UPT, UR4, 0x4, URZ ;  /* 0x00000004040a7890 */ /* 0x000fe4000fffe0ff */
[----:B------:R-:W-:Y:S02]  /*0580*/  UIADD3 UR11, UPT, UPT, UR4, 0x6, URZ ;  /* 0x00000006040b7890 */ /* 0x000fe4000fffe0ff */
[----:B------:R-:W-:Y:S01]  /*0590*/  IMAD.X R8, RZ, RZ, R0, P0 ;  /* 0x000000ffff087224 */ /* 0x000fe200000e0600 */
[----:B------:R-:W-:Y:S01]  /*05a0*/  IADD3 R9, P1, PT, R2, UR5, RZ ;  /* 0x0000000502097c10 */ /* 0x000fe2000ff3e0ff */
[----:B------:R-:W-:Y:S01]  /*05b0*/  UIADD3 UR4, UPT, UPT, UR4, 0x8, URZ ;  /* 0x0000000804047890 */ /* 0x000fe2000fffe0ff */
[----:B0-----:R-:W-:-:S02]  /*05c0*/  LEA R6, P0, R7, UR14, 0x3 ;  /* 0x0000000e07067c11 */ /* 0x001fc4000f8018ff */
[C---:B------:R-:W-:Y:S01]  /*05d0*/  IADD3 R11, P2, PT, R2.reuse, UR10, RZ ;  /* 0x0000000a020b7c10 */ /* 0x040fe2000ff5e0ff */
[----:B------:R-:W-:Y:S01]  /*05e0*/  IMAD.X R18, RZ, RZ, R0, P1 ;  /* 0x000000ffff127224 */ /* 0x000fe200008e0600 */
[----:B------:R-:W-:Y:S01]  /*05f0*/  IADD3 R13, P3, PT, R2, UR11, RZ ;  /* 0x0000000b020d7c10 */ /* 0x000fe2000ff7e0ff */
[----:B------:R-:W-:Y:S01]  /*0600*/  UISETP.GE.AND UP1, UPT, UR4, UR12, UPT ;  /* 0x0000000c0400728c */ /* 0x000fe2000bf26270 */
[----:B------:R-:W-:Y:S01]  /*0610*/  LEA.HI.X R7, R7, UR15, R8, 0x3, P0 ;  /* 0x0000000f07077c11 */ /* 0x000fe200080f1c08 */
[--C-:B------:R-:W-:Y:S01]  /*0620*/  IMAD.X R16, RZ, RZ, R0.reuse, P2 ;  /* 0x000000ffff107224 */ /* 0x100fe200010e0600 */
[----:B------:R-:W-:Y:S01]  /*0630*/  LEA R8, P0, R9, UR14, 0x3 ;  /* 0x0000000e09087c11 */ /* 0x000fe2000f8018ff */
[----:B------:R-:W-:Y:S01]  /*0640*/  IMAD.X R14, RZ, RZ, R0, P3 ;  /* 0x000000ffff0e7224 */ /* 0x000fe200018e0600 */
[----:B------:R-:W-:Y:S01]  /*0650*/  LEA R10, P1, R11, UR14, 0x3 ;  /* 0x0000000e0b0a7c11 */ /* 0x000fe2000f8218ff */
[----:B------:R1:W-:Y:S01]  /*0660*/  STG.E.64 desc[UR8][R6.64], R4 ;  /* 0x0000000406007986 */ /* 0x0003e2000c101b08 */
[----:B------:R-:W-:-:S02]  /*0670*/  LEA R12, P2, R13, UR14, 0x3 ;  /* 0x0000000e0d0c7c11 */ /* 0x000fc4000f8418ff */
[----:B------:R-:W-:Y:S01]  /*0680*/  LEA.HI.X R9, R9, UR15, R18, 0x3, P0 ;  /* 0x0000000f09097c11 */ /* 0x000fe200080f1c12 */
[----:B------:R1:W-:Y:S01]  /*0690*/  STG.E.64 desc[UR8][R6.64+0x8], R4 ;  /* 0x0000080406007986 */ /* 0x0003e2000c101b08 */
[----:B------:R-:W-:Y:S02]  /*06a0*/  LEA.HI.X R11, R11, UR15, R16, 0x3, P1 ;  /* 0x0000000f0b0b7c11 */ /* 0x000fe400088f1c10 */
[----:B------:R-:W-:Y:S01]  /*06b0*/  LEA.HI.X R13, R13, UR15, R14, 0x3, P2 ;  /* 0x0000000f0d0d7c11 */ /* 0x000fe200090f1c0e */
[----:B------:R1:W-:Y:S04]  /*06c0*/  STG.E.64 desc[UR8][R8.64], R4 ;  /* 0x0000000408007986 */ /* 0x0003e8000c101b08 */
[----:B------:R1:W-:Y:S04]  /*06d0*/  STG.E.64 desc[UR8][R8.64+0x8], R4 ;  /* 0x0000080408007986 */ /* 0x0003e8000c101b08 */
[----:B------:R1:W-:Y:S04]  /*06e0*/  STG.E.64 desc[UR8][R10.64], R4 ;  /* 0x000000040a007986 */ /* 0x0003e8000c101b08 */
[----:B------:R1:W-:Y:S04]  /*06f0*/  STG.E.64 desc[UR8][R10.64+0x8], R4 ;  /* 0x000008040a007986 */ /* 0x0003e8000c101b08 */
[----:B------:R1:W-:Y:S04]  /*0700*/  STG.E.64 desc[UR8][R12.64], R4 ;  /* 0x000000040c007986 */ /* 0x0003e8000c101b08 */
[----:B------:R1:W-:Y:S01]  /*0710*/  STG.E.64 desc[UR8][R12.64+0x8], R4 ;  /* 0x000008040c007986 */ /* 0x0003e2000c101b08 */
[----:B------:R-:W-:Y:S05]  /*0720*/  BRA.U !UP1, `(.L_x_5) ;  /* 0xfffffffd09887547 */ /* 0x000fea000b83ffff */
.L_x_4:
[----:B------:R-:W-:-:S04]  /*0730*/  UIADD3 UR5, UPT, UPT, UR6, -UR4, URZ ;  /* 0x8000000406057290 */ /* 0x000fc8000fffe0ff */
[----:B------:R-:W-:-:S09]  /*0740*/  UISETP.GT.AND UP1, UPT, UR5, 0x2, UPT ;  /* 0x000000020500788c */ /* 0x000fd2000bf24270 */
[----:B------:R-:W-:Y:S05]  /*0750*/  BRA.U !UP1, `(.L_x_6) ;  /* 0x0000000109407547 */ /* 0x000fea000b800000 */
[----:B------:R-:W0:Y:S01]  /*0760*/  LDCU.64 UR10, c[0x0][0x3e0] ;  /* 0x00007c00ff0a77ac */ /* 0x000e220008000a00 */
[----:B-1----:R-:W-:Y:S01]  /*0770*/  IADD3 R7, P0, PT, R2, UR4, RZ ;  /* 0x0000000402077c10 */ /* 0x002fe2000ff1e0ff */
[----:B------:R-:W-:-:S04]  /*0780*/  UIADD3 UR5, UPT, UPT, UR4, 0x2, URZ ;  /* 0x0000000204057890 */ /* 0x000fc8000fffe0ff */
[----:B------:R-:W-:Y:S01]  /*0790*/  IMAD.X R12, RZ, RZ, R0, P0 ;  /* 0x000000ffff0c7224 */ /* 0x000fe200000e0600 */
[----:B------:R-:W-:Y:S02]  /*07a0*/  UIADD3 UR4, UPT, UPT, UR4, 0x4, URZ ;  /* 0x0000000404047890 */ /* 0x000fe4000fffe0ff */
[----:B------:R-:W-:Y:S01]  /*07b0*/  UPLOP3.LUT UP0, UPT, UPT, UPT, UPT, 0x40, 0x4 ;  /* 0x000000000004789c */ /* 0x000fe20003f0e870 */
[----:B------:R-:W-:-:S05]  /*07c0*/  IADD3 R9, P1, PT, R2, UR5, RZ ;  /* 0x0000000502097c10 */ /* 0x000fca000ff3e0ff */
[----:B------:R-:W-:Y:S01]  /*07d0*/  IMAD.X R10, RZ, RZ, R0, P1 ;  /* 0x000000ffff0a7224 */ /* 0x000fe200008e0600 */
[----:B0-----:R-:W-:Y:S02]  /*07e0*/  LEA R6, P0, R7, UR10, 0x3 ;  /* 0x0000000a07067c11 */ /* 0x001fe4000f8018ff */
[----:B------:R-:W-:Y:S02]  /*07f0*/  LEA R8, P1, R9, UR10, 0x3 ;  /* 0x0000000a09087c11 */ /* 0x000fe4000f8218ff */
[----:B------:R-:W-:Y:S02]  /*0800*/  LEA.HI.X R7, R7, UR11, R12, 0x3, P0 ;  /* 0x0000000b07077c11 */ /* 0x000fe400080f1c0c */
[----:B------:R-:W-:-:S03]  /*0810*/  LEA.HI.X R9, R9, UR11, R10, 0x3, P1 ;  /* 0x0000000b09097c11 */ /* 0x000fc600088f1c0a */
[----:B------:R0:W-:Y:S04]  /*0820*/  STG.E.64 desc[UR8][R6.64], R4 ;  /* 0x0000000406007986 */ /* 0x0001e8000c101b08 */
[----:B------:R0:W-:Y:S04]  /*0830*/  STG.E.64 desc[UR8][R6.64+0x8], R4 ;  /* 0x0000080406007986 */ /* 0x0001e8000c101b08 */
[----:B------:R0:W-:Y:S04]  /*0840*/  STG.E.64 desc[UR8][R8.64], R4 ;  /* 0x0000000408007986 */ /* 0x0001e8000c101b08 */
[----:B------:R0:W-:Y:S02]  /*0850*/  STG.E.64 desc[UR8][R8.64+0x8], R4 ;  /* 0x0000080408007986 */ /* 0x0001e4000c101b08 */
.L_x_6:
[----:B------:R-:W-:-:S09]  /*0860*/  UISETP.NE.OR UP0, UPT, UR4, UR6, UP0 ;  /* 0x000000060400728c */ /* 0x000fd20008705670 */
[----:B------:R-:W-:Y:S05]  /*0870*/  BRA.U !UP0, `(.L_x_7) ;  /* 0x00000001082c7547 */ /* 0x000fea000b800000 */
.L_x_3:
[----:B------:R-:W2:Y:S01]  /*0880*/  LDCU.64 UR10, c[0x0][0x3e0] ;  /* 0x00007c00ff0a77ac */ /* 0x000ea20008000a00 */
[----:B------:R-:W-:Y:S01]  /*0890*/  NOP ;  /* 0x0000000000007918 */ /* 0x000fe20000000000 */
.L_x_8:
[----:B01-3--:R-:W-:Y:S01]  /*08a0*/  IADD3 R7, P0, PT, R2, UR4, RZ ;  /* 0x0000000402077c10 */ /* 0x00bfe2000ff1e0ff */
[----:B------:R-:W-:-:S04]  /*08b0*/  UIADD3 UR4, UPT, UPT, UR4, 0x2, URZ ;  /* 0x0000000204047890 */ /* 0x000fc8000fffe0ff */
[----:B------:R-:W-:Y:S01]  /*08c0*/  IMAD.X R8, RZ, RZ, R0, P0 ;  /* 0x000000ffff087224 */ /* 0x000fe200000e0600 */
[----:B--2---:R-:W-:Y:S01]  /*08d0*/  LEA R6, P0, R7, UR10, 0x3 ;  /* 0x0000000a07067c11 */ /* 0x004fe2000f8018ff */
[----:B------:R-:W-:-:S03]  /*08e0*/  UISETP.NE.AND UP0, UPT, UR4, UR6, UPT ;  /* 0x000000060400728c */ /* 0x000fc6000bf05270 */
[----:B------:R-:W-:-:S05]  /*08f0*/  LEA.HI.X R7, R7, UR11, R8, 0x3, P0 ;  /* 0x0000000b07077c11 */ /* 0x000fca00080f1c08 */
[----:B------:R3:W-:Y:S04]  /*0900*/  STG.E.64 desc[UR8][R6.64], R4 ;  /* 0x0000000406007986 */ /* 0x0007e8000c101b08 */
[----:B------:R3:W-:Y:S01]  /*0910*/  STG.E.64 desc[UR8][R6.64+0x8], R4 ;  /* 0x0000080406007986 */ /* 0x0007e2000c101b08 */
[----:B------:R-:W-:Y:S05]  /*0920*/  BRA.U UP0, `(.L_x_8) ;  /* 0xfffffffd00dc7547 */ /* 0x000fea000b83ffff */
.L_x_7:
[----:B------:R-:W-:Y:S01]  /*0930*/  UMOV UR4, UR6 ;  /* 0x0000000600047c82 */ /* 0x000fe20008000000 */
[----:B------:R-:W-:-:S05]  /*0940*/  UMOV UR5, URZ ;  /* 0x000000ff00057c82 */ /* 0x000fca0008000000 */
.L_x_2:
[----:B------:R-:W-:-:S04]  /*0950*/  ULOP3.LUT UR6, UR7, 0x1, URZ, 0xc0, !UPT ;  /* 0x0000000107067892 */ /* 0x000fc8000f8ec0ff */
[----:B------:R-:W-:-:S09]  /*0960*/  UISETP.NE.U32.AND UP0, UPT, UR6, 0x1, UPT ;  /* 0x000000010600788c */ /* 0x000fd2000bf05070 */
[----:B------:R-:W-:Y:S05]  /*0970*/  BRA.U UP0, `(.L_x_0) ;  /* 0x00000011001c7547 */ /* 0x000fea000b800000 */
[----:B01-3--:R-:W-:Y:S01]  /*0980*/  IMAD.MOV.U32 R4, RZ, RZ, 0x0 ;  /* 0x00000000ff047424 */ /* 0x00bfe200078e00ff */
[----:B------:R-:W-:Y:S01]  /*0990*/  UMOV UR10, 0xfefa39ef ;  /* 0xfefa39ef000a7882 */ /* 0x000fe20000000000 */
[----:B------:R-:W-:Y:S01]  /*09a0*/  IMAD.MOV.U32 R5, RZ, RZ, 0x43380000 ;  /* 0x43380000ff057424 */ /* 0x000fe200078e00ff */
[----:B------:R-:W-:Y:S01]  /*09b0*/  UMOV UR11, 0x3fe62e42 ;  /* 0x3fe62e42000b7882 */ /* 0x000fe20000000000 */
[----:B------:R-:W-:Y:S01]  /*09c0*/  UMOV UR12, 0xb ;  /* 0x0000000b000c7882 */ /* 0x000fe20000000000 */
[----:B------:R-:W-:Y:S01]  /*09d0*/  UMOV UR13, 0x3fe00000 ;  /* 0x3fe00000000d7882 */ /* 0x000fe20000000000 */
[----:B------:R-:W-:Y:S02]  /*09e0*/  IADD3 R3, P0, PT, R2, UR4, RZ ;  /* 0x0000000402037c10 */ /* 0x000fe4000ff1e0ff */
[----:B------:R-:W-:Y:S02]  /*09f0*/  DADD R4, -R4, 6.75539944105574400000e+15 ;  /* 0x4338000004047429 */ /* 0x000fe40000000100 */
[----:B------:R-:W-:-:S06]  /*0a00*/  IADD3.X R0, PT, PT, R0, UR5, RZ, P0, !PT ;  /* 0x0000000500007c10 */ /* 0x000fcc00087fe4ff */
        /* <DEDUP_REMOVED lines=29> */
[C---:B------:R-:W-:Y:S01]  /*0be0*/  DFMA R4, R6.reuse, R4, UR10 ;  /* 0x0000000a06047e2b */ /* 0x040fe20008000004 */
[----:B------:R-:W0:Y:S07]  /*0bf0*/  LDCU.64 UR10, c[0x0][0x3e0] ;  /* 0x00007c00ff0a77ac */ /* 0x000e2e0008000a00 */
[----:B------:R-:W-:-:S08]  /*0c00*/  DFMA R4, R6, R4, UR12 ;  /* 0x0000000c06047e2b */ /* 0x000fd00008000004 */
[----:B------:R-:W-:Y:S01]  /*0c10*/  DFMA R4, R6, R4, 1 ;  /* 0x3ff000000604742b */ /* 0x000fe20000000004 */
[----:B0-----:R-:W-:-:S04]  /*0c20*/  LEA R2, P0, R3, UR10, 0x3 ;  /* 0x0000000a03027c11 */ /* 0x001fc8000f8018ff */
[----:B------:R-:W-:-:S03]  /*0c30*/  LEA.HI.X R3, R3, UR11, R0, 0x3, P0 ;  /* 0x0000000b03037c11 */ /* 0x000fc600080f1c00 */
[----:B------:R-:W-:-:S07]  /*0c40*/  DFMA R4, R6, R4, 1 ;  /* 0x3ff000000604742b */ /* 0x000fce0000000004 */
[----:B------:R2:W-:Y:S01]  /*0c50*/  STG.E.64 desc[UR8][R2.64], R4 ;  /* 0x0000000402007986 */ /* 0x0005e2000c101b08 */
[----:B------:R-:W-:Y:S05]  /*0c60*/  BRA `(.L_x_0) ;  /* 0x0000000c00607947 */ /* 0x000fea0003800000 */
.L_x_1:
[----:B------:R-:W-:Y:S02]  /*0c70*/  ULOP3.LUT UR6, UR5, 0x7, URZ, 0xc0, !UPT ;  /* 0x0000000705067892 */ /* 0x000fe4000f8ec0ff */
[----:B------:R-:W-:Y:S02]  /*0c80*/  ULOP3.LUT UR10, UR5, 0x3, URZ, 0xc0, !UPT ;  /* 0x00000003050a7892 */ /* 0x000fe4000f8ec0ff */
[----:B------:R-:W-:Y:S01]  /*0c90*/  ULOP3.LUT UR5, UR5, 0xfffffff8, URZ, 0xc0, !UPT ;  /* 0xfffffff805057892 */ /* 0x000fe2000f8ec0ff */
[----:B------:R-:W-:-:S11]  /*0ca0*/  UMOV UR4, URZ ;  /* 0x000000ff00047c82 */ /* 0x000fd60008000000 */
.L_x_16:
[----:B0-----:R-:W0:Y:S01]  /*0cb0*/  LDCU.64 UR12, c[0x0][0x3e0] ;  /* 0x00007c00ff0c77ac */ /* 0x001e220008000a00 */
[----:B------:R-:W-:Y:S01]  /*0cc0*/  IADD3 R7, P0, PT, R2, UR4, RZ ;  /* 0x0000000402077c10 */ /* 0x000fe2000ff1e0ff */
[----:B------:R-:W-:Y:S01]  /*0cd0*/  IMAD.MOV.U32 R9, RZ, RZ, RZ ;  /* 0x000000ffff097224 */ /* 0x000fe200078e00ff */
[----:B------:R-:W1:Y:S03]  /*0ce0*/  LDCU UR11, c[0x0][0x52c] ;  /* 0x0000a580ff0b77ac */ /* 0x000e660008000800 */
[----:B------:R-:W-:Y:S01]  /*0cf0*/  IMAD.X R10, RZ, RZ, R0, P0 ;  /* 0x000000ffff0a7224 */ /* 0x000fe200000e0600 */
[----:B0-----:R-:W-:-:S04]  /*0d00*/  LEA R6, P0, R7, UR12, 0x3 ;  /* 0x0000000c07067c11 */ /* 0x001fc8000f8018ff */
[----:B------:R-:W-:Y:S01]  /*0d10*/  LEA.HI.X R7, R7, UR13, R10, 0x3, P0 ;  /* 0x0000000d07077c11 */ /* 0x000fe200080f1c0a */
[----:B-1----:R-:W-:Y:S01]  /*0d20*/  UISETP.GE.U32.AND UP0, UPT, UR11, 0x8, UPT ;  /* 0x000000080b00788c */ /* 0x002fe2000bf06070 */
[----:B------:R-:W-:-:S03]  /*0d30*/  CS2R R10, SRZ ;  /* 0x00000000000a7805 */ /* 0x000fc6000001ff00 */
[----:B------:R0:W-:Y:S05]  /*0d40*/  STG.E.64 desc[UR8][R6.64], RZ ;  /* 0x000000ff06007986 */ /* 0x0001ea000c101b08 */
[----:B------:R-:W-:Y:S05]  /*0d50*/  BRA.U !UP0, `(.L_x_9) ;  /* 0x0000000108f47547 */ /* 0x000fea000b800000 */
[----:B------:R-:W-:Y:S01]  /*0d60*/  IMAD.MOV.U32 R9, RZ, RZ, RZ ;  /* 0x000000ffff097224 */ /* 0x000fe200078e00ff */
[----:B------:R-:W-:Y:S01]  /*0d70*/  CS2R R10, SRZ ;  /* 0x00000000000a7805 */ /* 0x000fe2000001ff00 */
[----:B------:R-:W1:Y:S06]  /*0d80*/  LDCU.64 UR12, c[0x0][0x380] ;  /* 0x00007000ff0c77ac */ /* 0x000e6c0008000a00 */
.L_x_10:
[----:B------:R-:W2:Y:S01]  /*0d90*/  LDC R26, c[0x0][0x528] ;  /* 0x00014a00ff1a7b82 */ /* 0x000ea20000000800 */
[----:B------:R-:W-:-:S05]  /*0da0*/  IADD3 R12, P0, PT, R9, R4, RZ ;  /* 0x00000004090c7210 */ /* 0x000fca0007f1e0ff */
[----:B------:R-:W-:Y:S01]  /*0db0*/  IMAD.X R13, RZ, RZ, R8, P0 ;  /* 0x000000ffff0d7224 */ /* 0x000fe200000e0608 */
[C---:B-1----:R-:W-:Y:S01]  /*0dc0*/  LEA R14, P0, R12.reuse, UR12, 0x3 ;  /* 0x0000000c0c0e7c11 */ /* 0x042fe2000f8018ff */
[----:B------:R-:W1:Y:S03]  /*0dd0*/  LDC.64 R24, c[0x0][0x390] ;  /* 0x0000e400ff187b82 */ /* 0x000e660000000a00 */
[----:B------:R-:W-:-:S05]  /*0de0*/  LEA.HI.X R15, R12, UR13, R13, 0x3, P0 ;  /* 0x0000000d0c0f7c11 */ /* 0x000fca00080f1c0d */
[----:B---3--:R-:W3:Y:S01]  /*0df0*/  LDG.E.64 R16, desc[UR8][R14.64] ;  /* 0x000000080e107981 */ /* 0x008ee2000c1e1b00 */
[----:B--2---:R-:W-:-:S04]  /*0e00*/  IMAD R19, R9, R26, UR4 ;  /* 0x0000000409137e24 */ /* 0x004fc8000f8e021a */
[----:B-1----:R-:W-:-:S06]  /*0e10*/  IMAD.WIDE.U32 R12, R19, 0x8, R24 ;  /* 0x00000008130c7825 */ /* 0x002fcc00078e0018 */
[----:B------:R-:W3:Y:S01]  /*0e20*/  LDG.E.64 R12, desc[UR8][R12.64] ;  /* 0x000000080c0c7981 */ /* 0x000ee2000c1e1b00 */
[----:B------:R-:W-:Y:S01]  /*0e30*/  IMAD.IADD R21, R19, 0x1, R26 ;  /* 0x0000000113157824 */ /* 0x000fe200078e021a */
[----:B---3--:R-:W-:-:S03]  /*0e40*/  DFMA R16, R12, R16, R10 ;  /* 0x000000100c10722b */ /* 0x008fc6000000000a */
[----:B------:R-:W-:-:S04]  /*0e50*/  IMAD.WIDE.U32 R10, R21, 0x8, R24 ;  /* 0x00000008150a7825 */ /* 0x000fc800078e0018 */
[----:B------:R1:W-:Y:S04]  /*0e60*/  STG.E.64 desc[UR8][R6.64], R16 ;  /* 0x0000001006007986 */ /* 0x0003e8000c101b08 */
[----:B------:R-:W2:Y:S04]  /*0e70*/  LDG.E.64 R10, desc[UR8][R10.64] ;  /* 0x000000080a0a7981 */ /* 0x000ea8000c1e1b00 */
[----:B------:R-:W2:Y:S01]  /*0e80*/  LDG.E.64 R18, desc[UR8][R14.64+0x8] ;  /* 0x000008080e127981 */ /* 0x000ea2000c1e1b00 */
[----:B------:R-:W-:-:S04]  /*0e90*/  IMAD.IADD R23, R21, 0x1, R26 ;  /* 0x0000000115177824 */ /* 0x000fc800078e021a */
[----:B------:R-:W-:Y:S01]  /*0ea0*/  IMAD.WIDE.U32 R20, R23, 0x8, R24 ;  /* 0x0000000817147825 */ /* 0x000fe200078e0018 */
[----:B--2---:R-:W-:-:S07]  /*0eb0*/  DFMA R18, R10, R18, R16 ;  /* 0x000000120a12722b */ /* 0x004fce0000000010 */
[----:B------:R2:W-:Y:S04]  /*0ec0*/  STG.E.64 desc[UR8][R6.64], R18 ;  /* 0x0000001206007986 */ /* 0x0005e8000c101b08 */
[----:B------:R-:W3:Y:S04]  /*0ed0*/  LDG.E.64 R20, desc[UR8][R20.64] ;  /* 0x0000000814147981 */ /* 0x000ee8000c1e1b00 */
[----:B------:R-:W3:Y:S01]  /*0ee0*/  LDG.E.64 R12, desc[UR8][R14.64+0x10] ;  /* 0x000010080e0c7981 */ /* 0x000ee2000c1e1b00 */
[----:B------:R-:W-:-:S04]  /*0ef0*/  IMAD.IADD R23, R23, 0x1, R26 ;  /* 0x0000000117177824 */ /* 0x000fc800078e021a */
[----:B-1----:R-:W-:Y:S01]  /*0f00*/  IMAD.WIDE.U32 R16, R23, 0x8, R24 ;  /* 0x0000000817107825 */ /* 0x002fe200078e0018 */
[----:B---3--:R-:W-:-:S07]  /*0f10*/  DFMA R12, R20, R12, R18 ;  /* 0x0000000c140c722b */ /* 0x008fce0000000012 */
[----:B------:R1:W-:Y:S04]  /*0f20*/  STG.E.64 desc[UR8][R6.64], R12 ;  /* 0x0000000c06007986 */ /* 0x0003e8000c101b08 */
[----:B------:R-:W3:Y:S04]  /*0f30*/  LDG.E.64 R16, desc[UR8][R16.64] ;  /* 0x0000000810107981 */ /* 0x000ee8000c1e1b00 */
[----:B------:R-:W3:Y:S01]  /*0f40*/  LDG.E.64 R10, desc[UR8][R14.64+0x18] ;  /* 0x000018080e0a7981 */ /* 0x000ee2000c1e1b00 */
[----:B------:R-:W-:-:S04]  /*0f50*/  IMAD.IADD R23, R23, 0x1, R26 ;  /* 0x0000000117177824 */ /* 0x000fc800078e021a */
[----:B--2---:R-:W-:Y:S01]  /*0f60*/  IMAD.WIDE.U32 R18, R23, 0x8, R24 ;  /* 0x0000000817127825 */ /* 0x004fe200078e0018 */
[----:B---3--:R-:W-:-:S07]  /*0f70*/  DFMA R10, R16, R10, R12 ;  /* 0x0000000a100a722b */ /* 0x008fce000000000c */
        /* <DEDUP_REMOVED lines=10> */
[----:B------:R-:W-:Y:S01]  /*1020*/  IMAD.WIDE.U32 R22, R27, 0x8, R24 ;  /* 0x000000081b167825 */ /* 0x000fe200078e0018 */
[----:B---3--:R-:W-:-:S07]  /*1030*/  DFMA R16, R12, R16, R20 ;  /* 0x000000100c10722b */ /* 0x008fce0000000014 */
[----:B------:R3:W-:Y:S04]  /*1040*/  STG.E.64 desc[UR8][R6.64], R16 ;  /* 0x0000001006007986 */ /* 0x0007e8000c101b08 */
[----:B------:R-:W4:Y:S04]  /*1050*/  LDG.E.64 R22, desc[UR8][R22.64] ;  /* 0x0000000816167981 */ /* 0x000f28000c1e1b00 */
[----:B--2---:R-:W4:Y:S01]  /*1060*/  LDG.E.64 R10, desc[UR8][R14.64+0x30] ;  /* 0x000030080e0a7981 */ /* 0x004f22000c1e1b00 */
[----:B------:R-:W-:-:S04]  /*1070*/  IMAD.IADD R27, R27, 0x1, R26 ;  /* 0x000000011b1b7824 */ /* 0x000fc800078e021a */
[----:B-1----:R-:W-:Y:S01]  /*1080*/  IMAD.WIDE.U32 R20, R27, 0x8, R24 ;  /* 0x000000081b147825 */ /* 0x002fe200078e0018 */
[----:B----4-:R-:W-:-:S07]  /*1090*/  DFMA R18, R22, R10, R16 ;  /* 0x0000000a1612722b */ /* 0x010fce0000000010 */
[----:B------:R3:W-:Y:S04]  /*10a0*/  STG.E.64 desc[UR8][R6.64], R18 ;  /* 0x0000001206007986 */ /* 0x0007e8000c101b08 */
[----:B------:R-:W2:Y:S04]  /*10b0*/  LDG.E.64 R20, desc[UR8][R20.64] ;  /* 0x0000000814147981 */ /* 0x000ea8000c1e1b00 */
[----:B------:R-:W2:Y:S01]  /*10c0*/  LDG.E.64 R10, desc[UR8][R14.64+0x38] ;  /* 0x000038080e0a7981 */ /* 0x000ea2000c1e1b00 */
[----:B------:R-:W-:-:S05]  /*10d0*/  VIADD R9, R9, 0x8 ;  /* 0x0000000809097836 */ /* 0x000fca0000000000 */
[----:B------:R-:W-:Y:S01]  /*10e0*/  ISETP.NE.AND P0, PT, R9, UR5, PT ;  /* 0x0000000509007c0c */ /* 0x000fe2000bf05270 */
[----:B--2---:R-:W-:-:S07]  /*10f0*/  DFMA R10, R20, R10, R18 ;  /* 0x0000000a140a722b */ /* 0x004fce0000000012 */
[----:B------:R3:W-:Y:S05]  /*1100*/  STG.E.64 desc[UR8][R6.64], R10 ;  /* 0x0000000a06007986 */ /* 0x0007ea000c101b08 */
[----:B------:R-:W-:Y:S05]  /*1110*/  @P0 BRA `(.L_x_10) ;  /* 0xfffffffc001c0947 */ /* 0x000fea000383ffff */
[----:B------:R-:W-:-:S07]  /*1120*/  IMAD.U32 R9, RZ, RZ, UR5 ;  /* 0x00000005ff097e24 */ /* 0x000fce000f8e00ff */
.L_x_9:
[----:B------:R-:W-:-:S09]  /*1130*/  UISETP.NE.AND UP0, UPT, UR6, URZ, UPT ;  /* 0x000000ff0600728c */ /* 0x000fd2000bf05270 */
[----:B------:R-:W-:Y:S05]  /*1140*/  BRA.U !UP0, `(.L_x_11) ;  /* 0x0000000508247547 */ /* 0x000fea000b800000 */
[----:B------:R-:W-:Y:S02]  /*1150*/  UIADD3 UR7, UPT, UPT, UR6, -0x1, URZ ;  /* 0xffffffff06077890 */ /* 0x000fe4000fffe0ff */
[----:B------:R-:W-:Y:S02]  /*1160*/  UISETP.NE.AND UP1, UPT, UR10, URZ, UPT ;  /* 0x000000ff0a00728c */ /* 0x000fe4000bf25270 */
[----:B------:R-:W-:-:S09]  /*1170*/  UISETP.GE.U32.AND UP0, UPT, UR7, 0x3, UPT ;  /* 0x000000030700788c */ /* 0x000fd2000bf06070 */
[----:B------:R-:W-:Y:S05]  /*1180*/  BRA.U !UP0, `(.L_x_12) ;  /* 0x0000000108807547 */ /* 0x000fea000b800000 */
[----:B------:R-:W3:Y:S01]  /*1190*/  LDC R24, c[0x0][0x528] ;  /* 0x00014a00ff187b82 */ /* 0x000ee20000000800 */
[----:B------:R-:W1:Y:S01]  /*11a0*/  LDCU.64 UR12, c[0x0][0x380] ;  /* 0x00007000ff0c77ac */ /* 0x000e620008000a00 */
[----:B------:R-:W-:-:S05]  /*11b0*/  IADD3 R12, P0, PT, R9, R4, RZ ;  /* 0x00000004090c7210 */ /* 0x000fca0007f1e0ff */
[----:B------:R-:W-:Y:S01]  /*11c0*/  IMAD.X R13, RZ, RZ, R8, P0 ;  /* 0x000000ffff0d7224 */ /* 0x000fe200000e0608 */
[----:B------:R-:W2:Y:S01]  /*11d0*/  LDC.64 R22, c[0x0][0x390] ;  /* 0x0000e400ff167b82 */ /* 0x000ea20000000a00 */
[----:B-1----:R-:W-:-:S04]  /*11e0*/  LEA R14, P0, R12, UR12, 0x3 ;  /* 0x0000000c0c0e7c11 */ /* 0x002fc8000f8018ff */
[----:B------:R-:W-:Y:S01]  /*11f0*/  LEA.HI.X R15, R12, UR13, R13, 0x3, P0 ;  /* 0x0000000d0c0f7c11 */ /* 0x000fe200080f1c0d */
[----:B---3--:R-:W-:-:S04]  /*1200*/  IMAD R19, R9, R24, UR4 ;  /* 0x0000000409137e24 */ /* 0x008fc8000f8e0218 */
[----:B------:R-:W3:Y:S01]  /*1210*/  LDG.E.64 R16, desc[UR8][R14.64] ;  /* 0x000000080e107981 */ /* 0x000ee2000c1e1b00 */
[----:B--2---:R-:W-:-:S06]  /*1220*/  IMAD.WIDE.U32 R12, R19, 0x8, R22 ;  /* 0x00000008130c7825 */ /* 0x004fcc00078e0016 */
        /* <DEDUP_REMOVED lines=19> */
[----:B------:R-:W-:Y:S01]  /*1360*/  VIADD R9, R9, 0x4 ;  /* 0x0000000409097836 */ /* 0x000fe20000000000 */
[----:B---3--:R-:W-:-:S07]  /*1370*/  DFMA R10, R16, R10, R12 ;  /* 0x0000000a100a722b */ /* 0x008fce000000000c */
[----:B------:R2:W-:Y:S04]  /*1380*/  STG.E.64 desc[UR8][R6.64], R10 ;  /* 0x0000000a06007986 */ /* 0x0005e8000c101b08 */
.L_x_12:
[----:B------:R-:W-:Y:S05]  /*1390*/  BRA.U !UP1, `(.L_x_11) ;  /* 0x0000000109907547 */ /* 0x000fea000b800000 */
[----:B------:R-:W-:Y:S02]  /*13a0*/  UISETP.NE.AND UP0, UPT, UR10, 0x1, UPT ;  /* 0x000000010a00788c */ /* 0x000fe4000bf05270 */
[----:B------:R-:W-:-:S07]  /*13b0*/  ULOP3.LUT UP1, URZ, UR11, 0x1, URZ, 0xc0, !UPT ;  /* 0x000000010bff7892 */ /* 0x000fce000f82c0ff */
[----:B------:R-:W-:Y:S05]  /*13c0*/  BRA.U !UP0, `(.L_x_13) ;  /* 0x0000000108507547 */ /* 0x000fea000b800000 */
[----:B------:R-:W1:Y:S01]  /*13d0*/  LDC R22, c[0x0][0x528] ;  /* 0x00014a00ff167b82 */ /* 0x000e620000000800 */
[----:B------:R-:W4:Y:S01]  /*13e0*/  LDCU.64 UR12, c[0x0][0x380] ;  /* 0x00007000ff0c77ac */ /* 0x000f220008000a00 */
[----:B--2---:R-:W-:-:S05]  /*13f0*/  IADD3 R12, P0, PT, R9, R4, RZ ;  /* 0x00000004090c7210 */ /* 0x004fca0007f1e0ff */
[----:B------:R-:W-:Y:S01]  /*1400*/  IMAD.X R13, RZ, RZ, R8, P0 ;  /* 0x000000ffff0d7224 */ /* 0x000fe200000e0608 */
[----:B---3--:R-:W2:Y:S01]  /*1410*/  LDC.64 R16, c[0x0][0x390] ;  /* 0x0000e400ff107b82 */ /* 0x008ea20000000a00 */
[----:B----4-:R-:W-:-:S04]  /*1420*/  LEA R20, P0, R12, UR12, 0x3 ;  /* 0x0000000c0c147c11 */ /* 0x010fc8000f8018ff */
[----:B------:R-:W-:Y:S01]  /*1430*/  LEA.HI.X R21, R12, UR13, R13, 0x3, P0 ;  /* 0x0000000d0c157c11 */ /* 0x000fe200080f1c0d */
[----:B-1----:R-:W-:-:S04]  /*1440*/  IMAD R23, R9, R22, UR4 ;  /* 0x0000000409177e24 */ /* 0x002fc8000f8e0216 */
[----:B------:R-:W3:Y:S01]  /*1450*/  LDG.E.64 R14, desc[UR8][R20.64] ;  /* 0x00000008140e7981 */ /* 0x000ee2000c1e1b00 */
[----:B--2---:R-:W-:-:S05]  /*1460*/  IMAD.WIDE.U32 R18, R23, 0x8, R16 ;  /* 0x0000000817127825 */ /* 0x004fca00078e0010 */
[----:B------:R-:W3:Y:S01]  /*1470*/  LDG.E.64 R12, desc[UR8][R18.64] ;  /* 0x00000008120c7981 */ /* 0x000ee2000c1e1b00 */
[----:B------:R-:W-:-:S04]  /*1480*/  IMAD.IADD R23, R23, 0x1, R22 ;  /* 0x0000000117177824 */ /* 0x000fc800078e0216 */
[----:B------:R-:W-:Y:S01]  /*1490*/  IMAD.WIDE.U32 R16, R23, 0x8, R16 ;  /* 0x0000000817107825 */ /* 0x000fe200078e0010 */
[----:B---3--:R-:W-:-:S07]  /*14a0*/  DFMA R12, R12, R14, R10 ;  /* 0x0000000e0c0c722b */ /* 0x008fce000000000a */
[----:B------:R1:W-:Y:S04]  /*14b0*/  STG.E.64 desc[UR8][R6.64], R12 ;  /* 0x0000000c06007986 */ /* 0x0003e8000c101b08 */
[----:B------:R-:W2:Y:S04]  /*14c0*/  LDG.E.64 R10, desc[UR8][R16.64] ;  /* 0x00000008100a7981 */ /* 0x000ea8000c1e1b00 */
[----:B------:R-:W2:Y:S01]  /*14d0*/  LDG.E.64 R14, desc[UR8][R20.64+0x8] ;  /* 0x00000808140e7981 */ /* 0x000ea2000c1e1b00 */
[----:B------:R-:W-:Y:S01]  /*14e0*/  VIADD R9, R9, 0x2 ;  /* 0x0000000209097836 */ /* 0x000fe20000000000 */
[----:B--2---:R-:W-:-:S07]  /*14f0*/  DFMA R10, R10, R14, R12 ;  /* 0x0000000e0a0a722b */ /* 0x004fce000000000c */
[----:B------:R1:W-:Y:S04]  /*1500*/  STG.E.64 desc[UR8][R6.64], R10 ;  /* 0x0000000a06007986 */ /* 0x0003e8000c101b08 */
.L_x_13:
[----:B------:R-:W-:Y:S05]  /*1510*/  BRA.U !UP1, `(.L_x_11) ;  /* 0x0000000109307547 */ /* 0x000fea000b800000 */
[----:B--23--:R-:W2:Y:S01]  /*1520*/  LDC R18, c[0x0][0x528] ;  /* 0x00014a00ff127b82 */ /* 0x00cea20000000800 */
[----:B------:R-:W3:Y:S01]  /*1530*/  LDCU.64 UR12, c[0x0][0x380] ;  /* 0x00007000ff0c77ac */ /* 0x000ee20008000a00 */
[----:B------:R-:W-:-:S05]  /*1540*/  IADD3 R15, P0, PT, R9, R4, RZ ;  /* 0x00000004090f7210 */ /* 0x000fca0007f1e0ff */
[----:B------:R-:W-:Y:S01]  /*1550*/  IMAD.X R16, RZ, RZ, R8, P0 ;  /* 0x000000ffff107224 */ /* 0x000fe200000e0608 */
[----:B-1----:R-:W1:Y:S01]  /*1560*/  LDC.64 R12, c[0x0][0x390] ;  /* 0x0000e400ff0c7b82 */ /* 0x002e620000000a00 */
[----:B---3--:R-:W-:-:S04]  /*1570*/  LEA R14, P0, R15, UR12, 0x3 ;  /* 0x0000000c0f0e7c11 */ /* 0x008fc8000f8018ff */
[----:B------:R-:W-:Y:S01]  /*1580*/  LEA.HI.X R15, R15, UR13, R16, 0x3, P0 ;  /* 0x0000000d0f0f7c11 */ /* 0x000fe200080f1c10 */
[----:B--2---:R-:W-:-:S05]  /*1590*/  IMAD R9, R9, R18, UR4 ;  /* 0x0000000409097e24 */ /* 0x004fca000f8e0212 */
[----:B------:R-:W2:Y:S01]  /*15a0*/  LDG.E.64 R14, desc[UR8][R14.64] ;  /* 0x000000080e0e7981 */ /* 0x000ea2000c1e1b00 */
[----:B-1----:R-:W-:-:S06]  /*15b0*/  IMAD.WIDE.U32 R12, R9, 0x8, R12 ;  /* 0x00000008090c7825 */ /* 0x002fcc00078e000c */
[----:B------:R-:W2:Y:S02]  /*15c0*/  LDG.E.64 R12, desc[UR8][R12.64] ;  /* 0x000000080c0c7981 */ /* 0x000ea4000c1e1b00 */
[----:B--2---:R-:W-:-:S11]  /*15d0*/  DFMA R10, R12, R14, R10 ;  /* 0x0000000e0c0a722b */ /* 0x004fd6000000000a */
.L_x_11:
[----:B-12---:R-:W-:Y:S01]  /*15e0*/  IMAD.MOV.U32 R12, RZ, RZ, 0x652b82fe ;  /* 0x652b82feff0c7424 */ /* 0x006fe200078e00ff */
[----:B------:R-:W-:Y:S01]  /*15f0*/  UMOV UR12, 0xfefa39ef ;  /* 0xfefa39ef000c7882 */ /* 0x000fe20000000000 */
[----:B------:R-:W-:Y:S01]  /*1600*/  IMAD.MOV.U32 R13, RZ, RZ, 0x3ff71547 ;  /* 0x3ff71547ff0d7424 */ /* 0x000fe200078e00ff */
[----:B------:R-:W-:Y:S01]  /*1610*/  UMOV UR13, 0x3fe62e42 ;  /* 0x3fe62e42000d7882 */ /* 0x000fe20000000000 */
[----:B------:R-:W-:Y:S01]  /*1620*/  FSETP.GEU.AND P0, PT, |R11|, 4.1917929649353027344, PT ;  /* 0x4086232b0b00780b */ /* 0x000fe20003f0e200 */
[----:B------:R-:W-:Y:S03]  /*1630*/  BSSY.RECONVERGENT B0, `(.L_x_14) ;  /* 0x0000036000007945 */ /* 0x000fe60003800200 */
[----:B---3--:R-:W-:-:S08]  /*1640*/  DFMA R16, R10, R12, 6.75539944105574400000e+15 ;  /* 0x433800000a10742b */ /* 0x008fd0000000000c */
[----:B------:R-:W-:-:S08]  /*1650*/  DADD R12, R16, -6.75539944105574400000e+15 ;  /* 0xc3380000100c7429 */ /* 0x000fd00000000000 */
[----:B------:R-:W-:Y:S01]  /*1660*/  DFMA R14, R12, -UR12, R10 ;  /* 0x8000000c0c0e7c2b */ /* 0x000fe2000800000a */
        /* <DEDUP_REMOVED lines=31> */
[----:B------:R-:W-:-:S08]  /*1860*/  DFMA R12, R14, R12, UR12 ;  /* 0x0000000c0e0c7e2b */ /* 0x000fd0000800000c */
[----:B------:R-:W-:-:S08]  /*1870*/  DFMA R12, R14, R12, 1 ;  /* 0x3ff000000e0c742b */ /* 0x000fd0000000000c */
[----:B------:R-:W-:-:S10]  /*1880*/  DFMA R14, R14, R12, 1 ;  /* 0x3ff000000e0e742b */ /* 0x000fd4000000000c */
[----:B------:R-:W-:Y:S02]  /*1890*/  IMAD R13, R16, 0x100000, R15 ;  /* 0x00100000100d7824 */ /* 0x000fe400078e020f */
[----:B------:R-:W-:Y:S01]  /*18a0*/  IMAD.MOV.U32 R12, RZ, RZ, R14 ;  /* 0x000000ffff0c7224 */ /* 0x000fe200078e000e */
[----:B------:R-:W-:Y:S06]  /*18b0*/  @!P0 BRA `(.L_x_15) ;  /* 0x0000000000348947 */ /* 0x000fec0003800000 */
[----:B------:R-:W-:Y:S01]  /*18c0*/  FSETP.GEU.AND P1, PT, |R11|, 4.2275390625, PT ;  /* 0x408748000b00780b */ /* 0x000fe20003f2e200 */
[C---:B------:R-:W-:Y:S02]  /*18d0*/  DADD R12, R10.reuse, +INF ;  /* 0x7ff000000a0c7429 */ /* 0x040fe40000000000 */
[----:B------:R-:W-:-:S08]  /*18e0*/  DSETP.GEU.AND P0, PT, R10, RZ, PT ;  /* 0x000000ff0a00722a */ /* 0x000fd00003f0e000 */
[----:B------:R-:W-:Y:S02]  /*18f0*/  FSEL R12, R12, RZ, P0 ;  /* 0x000000ff0c0c7208 */ /* 0x000fe40000000000 */
[----:B------:R-:W-:Y:S01]  /*1900*/  @!P1 LEA.HI R9, R16, R16, RZ, 0x1 ;  /* 0x0000001010099211 */ /* 0x000fe200078f08ff */
[----:B------:R-:W-:Y:S01]  /*1910*/  @!P1 IMAD.MOV.U32 R10, RZ, RZ, R14 ;  /* 0x000000ffff0a9224 */ /* 0x000fe200078e000e */
[----:B------:R-:W-:Y:S01]  /*1920*/  FSEL R13, R13, RZ, P0 ;  /* 0x000000ff0d0d7208 */ /* 0x000fe20000000000 */
[----:B------:R-:W-:Y:S01]  /*1930*/  @!P1 IMAD.MOV.U32 R14, RZ, RZ, RZ ;  /* 0x000000ffff0e9224 */ /* 0x000fe200078e00ff */
[----:B------:R-:W-:-:S05]  /*1940*/  @!P1 SHF.R.S32.HI R9, RZ, 0x1, R9 ;  /* 0x00000001ff099819 */ /* 0x000fca0000011409 */
[----:B------:R-:W-:Y:S02]  /*1950*/  @!P1 IMAD.IADD R16, R16, 0x1, -R9 ;  /* 0x0000000110109824 */ /* 0x000fe400078e0a09 */
[----:B------:R-:W-:-:S03]  /*1960*/  @!P1 IMAD R11, R9, 0x100000, R15 ;  /* 0x00100000090b9824 */ /* 0x000fc600078e020f */
[----:B------:R-:W-:-:S06]  /*1970*/  @!P1 LEA R15, R16, 0x3ff00000, 0x14 ;  /* 0x3ff00000100f9811 */ /* 0x000fcc00078ea0ff */
[----:B------:R-:W-:-:S11]  /*1980*/  @!P1 DMUL R12, R10, R14 ;  /* 0x0000000e0a0c9228 */ /* 0x000fd60000000000 */
.L_x_15:
[----:B------:R-:W-:Y:S05]  /*1990*/  BSYNC.RECONVERGENT B0 ;  /* 0x0000000000007941 */ /* 0x000fea0003800200 */
.L_x_14:
[----:B------:R-:W1:Y:S01]  /*19a0*/  LDCU UR7, c[0x0][0x528] ;  /* 0x0000a500ff0777ac */ /* 0x000e620008000800 */
[----:B------:R4:W-:Y:S01]  /*19b0*/  STG.E.64 desc[UR8][R6.64], R12 ;  /* 0x0000000c06007986 */ /* 0x0009e2000c101b08 */
[----:B------:R-:W-:-:S04]  /*19c0*/  UIADD3 UR4, UPT, UPT, UR4, 0x1, URZ ;  /* 0x0000000104047890 */ /* 0x000fc8000fffe0ff */
[----:B-1----:R-:W-:-:S09]  /*19d0*/  UISETP.NE.AND UP0, UPT, UR4, UR7, UPT ;  /* 0x000000070400728c */ /* 0x002fd2000bf05270 */
[----:B----4-:R-:W-:Y:S05]  /*19e0*/  BRA.U UP0, `(.L_x_16) ;  /* 0xfffffff100b07547 */ /* 0x010fea000b83ffff */
.L_x_0:
[----:B------:R-:W4:Y:S01]  /*19f0*/  LDCU.64 UR4, c[0x0][0x420] ;  /* 0x00008400ff0477ac */ /* 0x000f220008000a00 */
[C---:B------:R-:W-:Y:S01]  /*1a00*/  IMAD.SHL.U32 R34, R80.reuse, 0x8, RZ ;  /* 0x0000000850227824 */ /* 0x040fe200078e00ff */
[----:B------:R-:W-:-:S04]  /*1a10*/  SHF.L.U64.HI R20, R80, 0x3, R81 ;  /* 0x0000000350147819 */ /* 0x000fc80000010251 */
[----:B----4-:R-:W-:-:S04]  /*1a20*/  IADD3 R22, P0, PT, R34, UR4, RZ ;  /* 0x0000000422167c10 */ /* 0x010fc8000ff1e0ff */
[----:B------:R-:W-:Y:S01]  /*1a30*/  IADD3.X R23, PT, PT, R20, UR5, RZ, P0, !PT ;  /* 0x0000000514177c10 */ /* 0x000fe200087fe4ff */
[----:B------:R-:W4:Y:S04]  /*1a40*/  LDCU.64 UR4, c[0x0][0x410] ;  /* 0x00008200ff0477ac */ /* 0x000f280008000a00 */
[----:B--2---:R-:W2:Y:S01]  /*1a50*/  LDG.E.64 R2, desc[UR8][R22.64] ;  /* 0x0000000816027981 */ /* 0x004ea2000c1e1b00 */
[----:B------:R-:W-:Y:S01]  /*1a60*/  UISETP.NE.AND UP0, UPT, UR7, URZ, UPT ;  /* 0x000000ff0700728c */ /* 0x000fe2000bf05270 */
[----:B----4-:R-:W-:-:S04]  /*1a70*/  IADD3 R24, P0, PT, R34, UR4, RZ ;  /* 0x0000000422187c10 */ /* 0x010fc8000ff1e0ff */
[----:B------:R-:W-:-:S05]  /*1a80*/  IADD3.X R25, PT, PT, R20, UR5, RZ, P0, !PT ;  /* 0x0000000514197c10 */ /* 0x000fca00087fe4ff */
[----:B--2---:R2:W-:Y:S01]  /*1a90*/  STG.E.64 desc[UR8][R24.64], R2 ;  /* 0x0000000218007986 */ /* 0x0045e2000c101b08 */
[----:B------:R-:W-:Y:S05]  /*1aa0*/  BRA.U !UP0, `(.L_x_17) ;  /* 0x0000000d081c7547 */ /* 0x000fea000b800000 */
[----:B------:R-:W-:Y:S02]  /*1ab0*/  UIADD3 UR4, UPT, UPT, UR7, -0x1, URZ ;  /* 0xffffffff07047890 */ /* 0x000fe4000fffe0ff */
[----:B01-3--:R-:W-:Y:S01]  /*1ac0*/  IMAD R5, R81, UR7, RZ ;  /* 0x0000000751057c24 */ /* 0x00bfe2000f8e02ff */
[----:B------:R-:W-:Y:S02]  /*1ad0*/  ULOP3.LUT UR6, UR7, 0x7, URZ, 0xc0, !UPT ;  /* 0x0000000707067892 */ /* 0x000fe4000f8ec0ff */
[----:B--2---:R-:W-:Y:S01]  /*1ae0*/  IMAD.WIDE.U32 R2, R80, UR7, RZ ;  /* 0x0000000750027c25 */ /* 0x004fe2000f8e00ff */
[----:B------:R-:W-:Y:S02]  /*1af0*/  UISETP.GE.U32.AND UP2, UPT, UR4, 0x7, UPT ;  /* 0x000000070400788c */ /* 0x000fe4000bf46070 */
[----:B------:R-:W-:Y:S01]  /*1b00*/  UISETP.NE.AND UP1, UPT, UR6, URZ, UPT ;  /* 0x000000ff0600728c */ /* 0x000fe2000bf25270 */
[----:B------:R-:W-:Y:S01]  /*1b10*/  IMAD.IADD R0, R3, 0x1, R5 ;  /* 0x0000000103007824 */ /* 0x000fe200078e0205 */
[----:B------:R-:W-:-:S05]  /*1b20*/  UMOV UR4, URZ ;  /* 0x000000ff00047c82 */ /* 0x000fca0008000000 */
[----:B------:R-:W-:Y:S05]  /*1b30*/  BRA.U !UP2, `(.L_x_18) ;  /* 0x000000050a487547 */ /* 0x000fea000b800000 */
[----:B------:R-:W0:Y:S01]  /*1b40*/  LDCU.64 UR12, c[0x0][0x408] ;  /* 0x00008100ff0c77ac */ /* 0x000e220008000a00 */
[----:B------:R-:W1:Y:S01]  /*1b50*/  LDCU.64 UR14, c[0x0][0x3e0] ;  /* 0x00007c00ff0e77ac */ /* 0x000e620008000a00 */
[----:B------:R-:W2:Y:S01]  /*1b60*/  LDCU.64 UR10, c[0x0][0x3d8] ;  /* 0x00007b00ff0a77ac */ /* 0x000ea20008000a00 */
[----:B------:R-:W-:Y:S01]  /*1b70*/  ULOP3.LUT UR4, UR7, 0xfffffff8, URZ, 0xc0, !UPT ;  /* 0xfffffff807047892 */ /* 0x000fe2000f8ec0ff */
[----:B------:R-:W-:-:S11]  /*1b80*/  UMOV UR5, URZ ;  /* 0x000000ff00057c82 */ /* 0x000fd60008000000 */
.L_x_19:
[----:B---3--:R-:W-:Y:S01]  /*1b90*/  IADD3 R15, P0, PT, R2, UR5, RZ ;  /* 0x00000005020f7c10 */ /* 0x008fe2000ff1e0ff */
[----:B------:R-:W3:Y:S04]  /*1ba0*/  LDG.E.64 R8, desc[UR8][R24.64] ;  /* 0x0000000818087981 */ /* 0x000ee8000c1e1b00 */
[----:B------:R-:W-:Y:S02]  /*1bb0*/  IMAD.X R4, RZ, RZ, R0, P0 ;  /* 0x000000ffff047224 */ /* 0x000fe400000e0600 */
[----:B------:R-:W-:-:S03]  /*1bc0*/  IMAD.SHL.U32 R14, R15, 0x8, RZ ;  /* 0x000000080f0e7824 */ /* 0x000fc600078e00ff */
[----:B------:R-:W-:Y:S02]  /*1bd0*/  SHF.L.U64.HI R15, R15, 0x3, R4 ;  /* 0x000000030f0f7819 */ /* 0x000fe40000010204 */
[----:B-1----:R-:W-:-:S04]  /*1be0*/  IADD3 R4, P0, PT, R14, UR14, RZ ;  /* 0x0000000e0e047c10 */ /* 0x002fc8000ff1e0ff */
[----:B------:R-:W-:-:S05]  /*1bf0*/  IADD3.X R5, PT, PT, R15, UR15, RZ, P0, !PT ;  /* 0x0000000f0f057c10 */ /* 0x000fca00087fe4ff */
[----:B------:R-:W3:Y:S01]  /*1c00*/  LDG.E.64 R6, desc[UR8][R4.64] ;  /* 0x0000000804067981 */ /* 0x000ee2000c1e1b00 */
[----:B--2---:R-:W-:-:S04]  /*1c10*/  IADD3 R10, P0, PT, R14, UR10, RZ ;  /* 0x0000000a0e0a7c10 */ /* 0x004fc8000ff1e0ff */
[----:B------:R-:W-:Y:S01]  /*1c20*/  IADD3.X R11, PT, PT, R15, UR11, RZ, P0, !PT ;  /* 0x0000000b0f0b7c10 */ /* 0x000fe200087fe4ff */
[----:B---3--:R-:W-:-:S07]  /*1c30*/  DFMA R8, R6, R6, R8 ;  /* 0x000000060608722b */ /* 0x008fce0000000008 */
[----:B------:R1:W-:Y:S04]  /*1c40*/  STG.E.64 desc[UR8][R24.64], R8 ;  /* 0x0000000818007986 */ /* 0x0003e8000c101b08 */
[----:B------:R-:W2:Y:S04]  /*1c50*/  LDG.E.64 R12, desc[UR8][R4.64] ;  /* 0x00000008040c7981 */ /* 0x000ea8000c1e1b00 */
[----:B------:R-:W2:Y:S01]  /*1c60*/  LDG.E.64 R6, desc[UR8][R10.64] ;  /* 0x000000080a067981 */ /* 0x000ea2000c1e1b00 */
[----:B0-----:R-:W-:-:S04]  /*1c70*/  IADD3 R14, P0, PT, R14, UR12, RZ ;  /* 0x0000000c0e0e7c10 */ /* 0x001fc8000ff1e0ff */
[----:B------:R-:W-:Y:S01]  /*1c80*/  IADD3.X R15, PT, PT, R15, UR13, RZ, P0, !PT ;  /* 0x0000000d0f0f7c10 */ /* 0x000fe200087fe4ff */
[----:B--2---:R-:W-:-:S07]  /*1c90*/  DMUL R6, R6, R12 ;  /* 0x0000000c06067228 */ /* 0x004fce0000000000 */
[----:B------:R0:W-:Y:S04]  /*1ca0*/  STG.E.64 desc[UR8][R14.64], R6 ;  /* 0x000000060e007986 */ /* 0x0001e8000c101b08 */
[----:B------:R-:W2:Y:S04]  /*1cb0*/  LDG.E.64 R12, desc[UR8][R4.64+0x8] ;  /* 0x00000808040c7981 */ /* 0x000ea8000c1e1b00 */
[----:B------:R-:W2:Y:S02]  /*1cc0*/  LDG.E.64 R16, desc[UR8][R24.64] ;  /* 0x0000000818107981 */ /* 0x000ea4000c1e1b00 */
[----:B--2---:R-:W-:-:S07]  /*1cd0*/  DFMA R16, R12, R12, R16 ;  /* 0x0000000c0c10722b */ /* 0x004fce0000000010 */
[----:B------:R2:W-:Y:S04]  /*1ce0*/  STG.E.64 desc[UR8][R24.64], R16 ;  /* 0x0000001018007986 */ /* 0x0005e8000c101b08 */
[----:B-1----:R-:W3:Y:S04]  /*1cf0*/  LDG.E.64 R8, desc[UR8][R10.64+0x8] ;  /* 0x000008080a087981 */ /* 0x002ee8000c1e1b00 */
[----:B------:R-:W3:Y:S02]  /*1d00*/  LDG.E.64 R12, desc[UR8][R4.64+0x8] ;  /* 0x00000808040c7981 */ /* 0x000ee4000c1e1b00 */
[----:B---3--:R-:W-:-:S07]  /*1d10*/  DMUL R8, R8, R12 ;  /* 0x0000000c08087228 */ /* 0x008fce0000000000 */
[----:B------:R1:W-:Y:S04]  /*1d20*/  STG.E.64 desc[UR8][R14.64+0x8], R8 ;  /* 0x000008080e007986 */ /* 0x0003e8000c101b08 */
[----:B------:R-:W3:Y:S04]  /*1d30*/  LDG.E.64 R12, desc[UR8][R4.64+0x10] ;  /* 0x00001008040c7981 */ /* 0x000ee8000c1e1b00 */
[----:B------:R-:W3:Y:S02]  /*1d40*/  LDG.E.64 R18, desc[UR8][R24.64] ;  /* 0x0000000818127981 */ /* 0x000ee4000c1e1b00 */
[----:B---3--:R-:W-:-:S07]  /*1d50*/  DFMA R18, R12, R12, R18 ;  /* 0x0000000c0c12722b */ /* 0x008fce0000000012 */
[----:B------:R3:W-:Y:S04]  /*1d60*/  STG.E.64 desc[UR8][R24.64], R18 ;  /* 0x0000001218007986 */ /* 0x0007e8000c101b08 */
[----:B0-----:R-:W4:Y:S04]  /*1d70*/  LDG.E.64 R6, desc[UR8][R10.64+0x10] ;  /* 0x000010080a067981 */ /* 0x001f28000c1e1b00 */
[----:B------:R-:W4:Y:S02]  /*1d80*/  LDG.E.64 R12, desc[UR8][R4.64+0x10] ;  /* 0x00001008040c7981 */ /* 0x000f24000c1e1b00 */
[----:B----4-:R-:W-:-:S07]  /*1d90*/  DMUL R6, R6, R12 ;  /* 0x0000000c06067228 */ /* 0x010fce0000000000 */
[----:B------:R0:W-:Y:S04]  /*1da0*/  STG.E.64 desc[UR8][R14.64+0x10], R6 ;  /* 0x000010060e007986 */ /* 0x0001e8000c101b08 */
[----:B------:R-:W4:Y:S04]  /*1db0*/  LDG.E.64 R12, desc[UR8][R4.64+0x18] ;  /* 0x00001808040c7981 */ /* 0x000f28000c1e1b00 */
[----:B--2---:R-:W4:Y:S02]  /*1dc0*/  LDG.E.64 R16, desc[UR8][R24.64] ;  /* 0x0000000818107981 */ /* 0x004f24000c1e1b00 */
[----:B----4-:R-:W-:-:S07]  /*1dd0*/  DFMA R16, R12, R12, R16 ;  /* 0x0000000c0c10722b */ /* 0x010fce0000000010 */
[----:B------:R2:W-:Y:S04]  /*1de0*/  STG.E.64 desc[UR8][R24.64], R16 ;  /* 0x0000001018007986 */ /* 0x0005e8000c101b08 */
[----:B-1----:R-:W4:Y:S04]  /*1df0*/  LDG.E.64 R8, desc[UR8][R10.64+0x18] ;  /* 0x000018080a087981 */ /* 0x002f28000c1e1b00 */
[----:B------:R-:W4:Y:S02]  /*1e00*/  LDG.E.64 R12, desc[UR8][R4.64+0x18] ;  /* 0x00001808040c7981 */ /* 0x000f24000c1e1b00 */
[----:B----4-:R-:W-:-:S07]  /*1e10*/  DMUL R8, R8, R12 ;  /* 0x0000000c08087228 */ /* 0x010fce0000000000 */
[----:B------:R1:W-:Y:S04]  /*1e20*/  STG.E.64 desc[UR8][R14.64+0x18], R8 ;  /* 0x000018080e007986 */ /* 0x0003e8000c101b08 */
[----:B------:R-:W4:Y:S04]  /*1e30*/  LDG.E.64 R12, desc[UR8][R4.64+0x20] ;  /* 0x00002008040c7981 */ /* 0x000f28000c1e1b00 */
[----:B---3--:R-:W4:Y:S02]  /*1e40*/  LDG.E.64 R18, desc[UR8][R24.64] ;  /* 0x0000000818127981 */ /* 0x008f24000c1e1b00 */
[----:B----4-:R-:W-:-:S07]  /*1e50*/  DFMA R18, R12, R12, R18 ;  /* 0x0000000c0c12722b */ /* 0x010fce0000000012 */
        /* <DEDUP_REMOVED lines=25> */
[----:B-1----:R-:W2:Y:S04]  /*1ff0*/  LDG.E.64 R8, desc[UR8][R10.64+0x38] ;  /* 0x000038080a087981 */ /* 0x002ea8000c1e1b00 */
[----:B------:R-:W2:Y:S01]  /*2000*/  LDG.E.64 R12, desc[UR8][R4.64+0x38] ;  /* 0x00003808040c7981 */ /* 0x000ea2000c1e1b00 */
[----:B------:R-:W-:-:S04]  /*2010*/  UIADD3 UR5, UPT, UPT, UR5, 0x8, URZ ;  /* 0x0000000805057890 */ /* 0x000fc8000fffe0ff */
[----:B------:R-:W-:Y:S01]  /*2020*/  UISETP.NE.AND UP2, UPT, UR5, UR4, UPT ;  /* 0x000000040500728c */ /* 0x000fe2000bf45270 */
[----:B--2---:R-:W-:-:S07]  /*2030*/  DMUL R8, R8, R12 ;  /* 0x0000000c08087228 */ /* 0x004fce0000000000 */
[----:B------:R3:W-:Y:S01]  /*2040*/  STG.E.64 desc[UR8][R14.64+0x38], R8 ;  /* 0x000038080e007986 */ /* 0x0007e2000c101b08 */
[----:B------:R-:W-:Y:S05]  /*2050*/  BRA.U UP2, `(.L_x_19) ;  /* 0xfffffff902cc7547 */ /* 0x000fea000b83ffff */
.L_x_18:
[----:B------:R-:W-:Y:S05]  /*2060*/  BRA.U !UP1, `(.L_x_17) ;  /* 0x0000000509ac7547 */ /* 0x000fea000b800000 */
[----:B------:R-:W-:Y:S02]  /*2070*/  UISETP.GE.U32.AND UP1, UPT, UR6, 0x4, UPT ;  /* 0x000000040600788c */ /* 0x000fe4000bf26070 */
[----:B------:R-:W-:-:S04]  /*2080*/  ULOP3.LUT UR5, UR7, 0x3, URZ, 0xc0, !UPT ;  /* 0x0000000307057892 */ /* 0x000fc8000f8ec0ff */
[----:B------:R-:W-:-:S03]  /*2090*/  UISETP.NE.AND UP2, UPT, UR5, URZ, UPT ;  /* 0x000000ff0500728c */ /* 0x000fc6000bf45270 */
[----:B------:R-:W-:Y:S08]  /*20a0*/  BRA.U !UP1, `(.L_x_20) ;  /* 0x0000000109b87547 */ /* 0x000ff0000b800000 */
[----:B------:R-:W0:Y:S01]  /*20b0*/  LDCU.64 UR10, c[0x0][0x3e0] ;  /* 0x00007c00ff0a77ac */ /* 0x000e220008000a00 */
[----:B---3--:R-:W-:Y:S01]  /*20c0*/  IADD3 R15, P0, PT, R2, UR4, RZ ;  /* 0x00000004020f7c10 */ /* 0x008fe2000ff1e0ff */
[----:B------:R-:W2:Y:S04]  /*20d0*/  LDG.E.64 R8, desc[UR8][R24.64] ;  /* 0x0000000818087981 */ /* 0x000ea8000c1e1b00 */
[----:B------:R-:W-:Y:S02]  /*20e0*/  IMAD.X R4, RZ, RZ, R0, P0 ;  /* 0x000000ffff047224 */ /* 0x000fe400000e0600 */
[----:B------:R-:W-:-:S03]  /*20f0*/  IMAD.SHL.U32 R14, R15, 0x8, RZ ;  /* 0x000000080f0e7824 */ /* 0x000fc600078e00ff */
[----:B------:R-:W-:Y:S02]  /*2100*/  SHF.L.U64.HI R15, R15, 0x3, R4 ;  /* 0x000000030f0f7819 */ /* 0x000fe40000010204 */
[----:B0-----:R-:W-:-:S04]  /*2110*/  IADD3 R4, P0, PT, R14, UR10, RZ ;  /* 0x0000000a0e047c10 */ /* 0x001fc8000ff1e0ff */
[----:B------:R-:W-:Y:S01]  /*2120*/  IADD3.X R5, PT, PT, R15, UR11, RZ, P0, !PT ;  /* 0x0000000b0f057c10 */ /* 0x000fe200087fe4ff */
[----:B------:R-:W0:Y:S04]  /*2130*/  LDCU.64 UR10, c[0x0][0x3d8] ;  /* 0x00007b00ff0a77ac */ /* 0x000e280008000a00 */
[----:B------:R-:W2:Y:S01]  /*2140*/  LDG.E.64 R6, desc[UR8][R4.64] ;  /* 0x0000000804067981 */ /* 0x000ea2000c1e1b00 */
[----:B0-----:R-:W-:-:S04]  /*2150*/  IADD3 R10, P0, PT, R14, UR10, RZ ;  /* 0x0000000a0e0a7c10 */ /* 0x001fc8000ff1e0ff */
[----:B------:R-:W-:Y:S01]  /*2160*/  IADD3.X R11, PT, PT, R15, UR11, RZ, P0, !PT ;  /* 0x0000000b0f0b7c10 */ /* 0x000fe200087fe4ff */
[----:B------:R-:W0:Y:S01]  /*2170*/  LDCU.64 UR10, c[0x0][0x408] ;  /* 0x00008100ff0a77ac */ /* 0x000e220008000a00 */
[----:B--2---:R-:W-:-:S07]  /*2180*/  DFMA R8, R6, R6, R8 ;  /* 0x000000060608722b */ /* 0x004fce0000000008 */
        /* <DEDUP_REMOVED lines=19> */
[----:B0-----:R-:W3:Y:S04]  /*22c0*/  LDG.E.64 R6, desc[UR8][R10.64+0x10] ;  /* 0x000010080a067981 */ /* 0x001ee8000c1e1b00 */
[----:B------:R-:W3:Y:S02]  /*22d0*/  LDG.E.64 R12, desc[UR8][R4.64+0x10] ;  /* 0x00001008040c7981 */ /* 0x000ee4000c1e1b00 */
[----:B---3--:R-:W-:-:S07]  /*22e0*/  DMUL R6, R6, R12 ;  /* 0x0000000c06067228 */ /* 0x008fce0000000000 */
[----:B------:R4:W-:Y:S04]  /*22f0*/  STG.E.64 desc[UR8][R14.64+0x10], R6 ;  /* 0x000010060e007986 */ /* 0x0009e8000c101b08 */
[----:B------:R-:W3:Y:S04]  /*2300*/  LDG.E.64 R12, desc[UR8][R4.64+0x18] ;  /* 0x00001808040c7981 */ /* 0x000ee8000c1e1b00 */
[----:B--2---:R-:W3:Y:S02]  /*2310*/  LDG.E.64 R16, desc[UR8][R24.64] ;  /* 0x0000000818107981 */ /* 0x004ee4000c1e1b00 */
[----:B---3--:R-:W-:-:S07]  /*2320*/  DFMA R16, R12, R12, R16 ;  /* 0x0000000c0c10722b */ /* 0x008fce0000000010 */
[----:B------:R4:W-:Y:S04]  /*2330*/  STG.E.64 desc[UR8][R24.64], R16 ;  /* 0x0000001018007986 */ /* 0x0009e8000c101b08 */
[----:B-1----:R-:W2:Y:S04]  /*2340*/  LDG.E.64 R8, desc[UR8][R10.64+0x18] ;  /* 0x000018080a087981 */ /* 0x002ea8000c1e1b00 */
[----:B------:R-:W2:Y:S01]  /*2350*/  LDG.E.64 R12, desc[UR8][R4.64+0x18] ;  /* 0x00001808040c7981 */ /* 0x000ea2000c1e1b00 */
[----:B------:R-:W-:Y:S01]  /*2360*/  UIADD3 UR4, UPT, UPT, UR4, 0x4, URZ ;  /* 0x0000000404047890 */ /* 0x000fe2000fffe0ff */
[----:B--2---:R-:W-:-:S07]  /*2370*/  DMUL R8, R8, R12 ;  /* 0x0000000c08087228 */ /* 0x004fce0000000000 */
[----:B------:R4:W-:Y:S04]  /*2380*/  STG.E.64 desc[UR8][R14.64+0x18], R8 ;  /* 0x000018080e007986 */ /* 0x0009e8000c101b08 */
.L_x_20:
[----:B------:R-:W-:Y:S05]  /*2390*/  BRA.U !UP2, `(.L_x_17) ;  /* 0x000000010ae07547 */ /* 0x000fea000b800000 */
[----:B------:R-:W-:Y:S02]  /*23a0*/  UISETP.NE.AND UP1, UPT, UR5, 0x1, UPT ;  /* 0x000000010500788c */ /* 0x000fe4000bf25270 */
[----:B------:R-:W-:-:S04]  /*23b0*/  ULOP3.LUT UR6, UR7, 0x1, URZ, 0xc0, !UPT ;  /* 0x0000000107067892 */ /* 0x000fc8000f8ec0ff */
[----:B------:R-:W-:-:S03]  /*23c0*/  UISETP.NE.U32.AND UP2, UPT, UR6, 0x1, UPT ;  /* 0x000000010600788c */ /* 0x000fc6000bf45070 */
[----:B------:R-:W-:Y:S08]  /*23d0*/  BRA.U !UP1, `(.L_x_21) ;  /* 0x0000000109787547 */ /* 0x000ff0000b800000 */
[----:B------:R-:W0:Y:S01]  /*23e0*/  LDCU.64 UR10, c[0x0][0x3e0] ;  /* 0x00007c00ff0a77ac */ /* 0x000e220008000a00 */
[----:B------:R-:W-:Y:S01]  /*23f0*/  IADD3 R4, P0, PT, R2, UR4, RZ ;  /* 0x0000000402047c10 */ /* 0x000fe2000ff1e0ff */
[----:B---34-:R-:W2:Y:S04]  /*2400*/  LDG.E.64 R6, desc[UR8][R24.64] ;  /* 0x0000000818067981 */ /* 0x018ea8000c1e1b00 */
        /* <DEDUP_REMOVED lines=22> */
[----:B-1----:R-:W2:Y:S04]  /*2570*/  LDG.E.64 R6, desc[UR8][R14.64+0x8] ;  /* 0x000008080e067981 */ /* 0x002ea8000c1e1b00 */
[----:B------:R-:W2:Y:S01]  /*2580*/  LDG.E.64 R8, desc[UR8][R12.64+0x8] ;  /* 0x000008080c087981 */ /* 0x000ea2000c1e1b00 */
[----:B------:R-:W-:Y:S01]  /*2590*/  UIADD3 UR4, UPT, UPT, UR4, 0x2, URZ ;  /* 0x0000000204047890 */ /* 0x000fe2000fffe0ff */
[----:B--2---:R-:W-:-:S07]  /*25a0*/  DMUL R6, R6, R8 ;  /* 0x0000000806067228 */ /* 0x004fce0000000000 */
[----:B------:R0:W-:Y:S04]  /*25b0*/  STG.E.64 desc[UR8][R16.64+0x8], R6 ;  /* 0x0000080610007986 */ /* 0x0001e8000c101b08 */
.L_x_21:
[----:B------:R-:W-:Y:S05]  /*25c0*/  BRA.U UP2, `(.L_x_17) ;  /* 0x0000000102547547 */ /* 0x000fea000b800000 */
[----:B------:R-:W1:Y:S01]  /*25d0*/  LDCU.64 UR10, c[0x0][0x3e0] ;  /* 0x00007c00ff0a77ac */ /* 0x000e620008000a00 */
[----:B------:R-:W-:Y:S01]  /*25e0*/  IADD3 R2, P0, PT, R2, UR4, RZ ;  /* 0x0000000402027c10 */ /* 0x000fe2000ff1e0ff */
[----:B0--34-:R-:W2:Y:S01]  /*25f0*/  LDG.E.64 R6, desc[UR8][R24.64] ;  /* 0x0000000818067981 */ /* 0x019ea2000c1e1b00 */
[----:B------:R-:W0:Y:S03]  /*2600*/  LDCU.64 UR4, c[0x0][0x3d8] ;  /* 0x00007b00ff0477ac */ /* 0x000e260008000a00 */
[----:B------:R-:W-:Y:S02]  /*2610*/  IMAD.X R3, RZ, RZ, R0, P0 ;  /* 0x000000ffff037224 */ /* 0x000fe400000e0600 */
[----:B------:R-:W-:-:S03]  /*2620*/  IMAD.SHL.U32 R12, R2, 0x8, RZ ;  /* 0x00000008020c7824 */ /* 0x000fc600078e00ff */
[----:B------:R-:W-:Y:S02]  /*2630*/  SHF.L.U64.HI R0, R2, 0x3, R3 ;  /* 0x0000000302007819 */ /* 0x000fe40000010203 */
[----:B-1----:R-:W-:-:S04]  /*2640*/  IADD3 R2, P0, PT, R12, UR10, RZ ;  /* 0x0000000a0c027c10 */ /* 0x002fc8000ff1e0ff */
[----:B------:R-:W-:-:S05]  /*2650*/  IADD3.X R3, PT, PT, R0, UR11, RZ, P0, !PT ;  /* 0x0000000b00037c10 */ /* 0x000fca00087fe4ff */
        /* <DEDUP_REMOVED lines=12> */
.L_x_17:
[----:B------:R-:W5:Y:S01]  /*2720*/  LDCU.64 UR4, c[0x0][0x4b0] ;  /* 0x00009600ff0477ac */ /* 0x000f620008000a00 */
[C---:B------:R-:W-:Y:S01]  /*2730*/  IMAD.SHL.U32 R54, R80.reuse, 0x4, RZ ;  /* 0x0000000450367824 */ /* 0x040fe200078e00ff */
[C---:B------:R-:W-:Y:S01]  /*2740*/  SHF.L.U64.HI R0, R80.reuse, 0x2, R81 ;  /* 0x0000000250007819 */ /* 0x040fe20000010251 */
[----:B-1----:R-:W-:Y:S01]  /*2750*/  IMAD.MOV.U32 R13, RZ, RZ, 0x1 ;  /* 0x00000001ff0d7424 */ /* 0x002fe200078e00ff */
[----:B------:R-:W1:Y:S01]  /*2760*/  LDCU.64 UR10, c[0x0][0x488] ;  /* 0x00009100ff0a77ac */ /* 0x000e620008000a00 */
[----:B------:R-:W3:Y:S01]  /*2770*/  LDCU.64 UR16, c[0x0][0x388] ;  /* 0x00007100ff1077ac */ /* 0x000ee20008000a00 */
[----:B------:R-:W0:Y:S01]  /*2780*/  LDCU.64 UR18, c[0x0][0x430] ;  /* 0x00008600ff1277ac */ /* 0x000e220008000a00 */
[----:B------:R-:W4:Y:S01]  /*2790*/  LDCU.64 UR20, c[0x0][0x440] ;  /* 0x00008800ff1477ac */ /* 0x000f220008000a00 */
[----:B-----5:R-:W-:Y:S01]  /*27a0*/  IADD3 R26, P0, PT, R80, UR4, RZ ;  /* 0x00000004501a7c10 */ /* 0x020fe2000ff1e0ff */
[----:B------:R-:W2:Y:S01]  /*27b0*/  LDCU UR6, c[0x0][0x528] ;  /* 0x0000a500ff0677ac */ /* 0x000ea20008000800 */
[----:B-1----:R-:W-:-:S02]  /*27c0*/  IADD3 R28, P1, PT, R54, UR10, RZ ;  /* 0x0000000a361c7c10 */ /* 0x002fc4000ff3e0ff */
[----:B------:R-:W-:Y:S01]  /*27d0*/  IADD3.X R27, PT, PT, R81, UR5, RZ, P0, !PT ;  /* 0x00000005511b7c10 */ /* 0x000fe200087fe4ff */
[----:B------:R-:W1:Y:S01]  /*27e0*/  LDCU.64 UR4, c[0x0][0x4e0] ;  /* 0x00009c00ff0477ac */ /* 0x000e620008000a00 */
[----:B------:R-:W-:-:S03]  /*27f0*/  IADD3.X R29, PT, PT, R0, UR11, RZ, P1, !PT ;  /* 0x0000000b001d7c10 */ /* 0x000fc60008ffe4ff */
[----:B------:R1:W-:Y:S01]  /*2800*/  STG.E.U8 desc[UR8][R26.64], R13 ;  /* 0x0000000d1a007986 */ /* 0x0003e2000c101108 */
[C---:B0-----:R-:W-:Y:S01]  /*2810*/  IADD3 R32, P2, PT, R34.reuse, UR18, RZ ;  /* 0x0000001222207c10 */ /* 0x041fe2000ff5e0ff */
[----:B------:R-:W0:Y:S02]  /*2820*/  LDCU UR14, c[0x0][0x500] ;  /* 0x0000a000ff0e77ac */ /* 0x000e240008000800 */
[----:B------:R0:W-:Y:S01]  /*2830*/  STG.E desc[UR8][R28.64], RZ ;  /* 0x000000ff1c007986 */ /* 0x0001e2000c101908 */
[----:B------:R-:W-:Y:S01]  /*2840*/  BSSY.RECONVERGENT B1, `(.L_x_22) ;  /* 0x0000231000017945 */ /* 0x000fe20003800200 */
[----:B------:R-:W0:Y:S02]  /*2850*/  LDCU.64 UR10, c[0x0][0x408] ;  /* 0x00008100ff0a77ac */ /* 0x000e240008000a00 */
[----:B--2---:R-:W2:Y:S01]  /*2860*/  LDG.E.U8 R2, desc[UR8][R26.64] ;  /* 0x000000081a027981 */ /* 0x004ea2000c1e1100 */
[C---:B---3--:R-:W-:Y:S01]  /*2870*/  IADD3 R30, P1, PT, R34.reuse, UR16, RZ ;  /* 0x00000010221e7c10 */ /* 0x048fe2000ff3e0ff */
[----:B------:R-:W3:Y:S01]  /*2880*/  LDCU.64 UR12, c[0x0][0x3f0] ;  /* 0x00007e00ff0c77ac */ /* 0x000ee20008000a00 */
[----:B----4-:R-:W-:-:S02]  /*2890*/  IADD3 R34, P3, PT, R34, UR20, RZ ;  /* 0x0000001422227c10 */ /* 0x010fc4000ff7e0ff */
[C---:B------:R-:W-:Y:S02]  /*28a0*/  IADD3.X R31, PT, PT, R20.reuse, UR17, RZ, P1, !PT ;  /* 0x00000011141f7c10 */ /* 0x040fe40008ffe4ff */
[C---:B------:R-:W-:Y:S02]  /*28b0*/  IADD3.X R33, PT, PT, R20.reuse, UR19, RZ, P2, !PT ;  /* 0x0000001314217c10 */ /* 0x040fe400097fe4ff */
[----:B------:R-:W-:Y:S02]  /*28c0*/  IADD3.X R35, PT, PT, R20, UR21, RZ, P3, !PT ;  /* 0x0000001514237c10 */ /* 0x000fe40009ffe4ff */
[----:B--2---:R-:W-:-:S13]  /*28d0*/  ISETP.NE.AND P0, PT, R2, RZ, PT ;  /* 0x000000ff0200720c */ /* 0x004fda0003f05270 */
[----:B01-3--:R-:W-:Y:S05]  /*28e0*/  @!P0 BRA `(.L_x_23) ;  /* 0x0000002000988947 */ /* 0x00bfea0003800000 */
[----:B------:R-:W0:Y:S01]  /*28f0*/  I2F.F64.U32 R10, UR7 ;  /* 0x00000007000a7d12 */ /* 0x000e220008201800 */
[----:B------:R-:W-:Y:S05]  /*2900*/  BRA.U !UP0, `(.L_x_24) ;  /* 0x0000001d08f07547 */ /* 0x000fea000b800000 */
[----:B------:R-:W-:Y:S01]  /*2910*/  IMAD R5, R81, UR7, RZ ;  /* 0x0000000751057c24 */ /* 0x000fe2000f8e02ff */
[----:B------:R-:W-:Y:S01]  /*2920*/  BSSY.RECONVERGENT B0, `(.L_x_25) ;  /* 0x00001f9000007945 */ /* 0x000fe20003800200 */
[----:B------:R-:W-:-:S04]  /*2930*/  IMAD.WIDE.U32 R2, R80, UR7, RZ ;  /* 0x0000000750027c25 */ /* 0x000fc8000f8e00ff */
[----:B------:R-:W-:-:S07]  /*2940*/  IMAD.IADD R12, R3, 0x1, R5 ;  /* 0x00000001030c7824 */ /* 0x000fce00078e0205 */
.L_x_61:
[----:B------:R-:W2:Y:S02]  /*2950*/  LDG.E R4, desc[UR8][R28.64] ;  /* 0x000000081c047981 */ /* 0x000ea4000c1e1900 */
[----:B--2---:R-:W-:-:S05]  /*2960*/  VIADD R7, R4, 0x1 ;  /* 0x0000000104077836 */ /* 0x004fca0000000000 */
[----:B-1----:R1:W-:Y:S04]  /*2970*/  STG.E desc[UR8][R28.64], R7 ;  /* 0x000000071c007986 */ /* 0x0023e8000c101908 */
[----:B------:R-:W2:Y:S01]  /*2980*/  LDG.E.64 R4, desc[UR8][R30.64] ;  /* 0x000000081e047981 */ /* 0x000ea2000c1e1b00 */
[----:B------:R-:W-:-:S03]  /*2990*/  IMAD.MOV.U32 R13, RZ, RZ, RZ ;  /* 0x000000ffff0d7224 */ /* 0x000fc600078e00ff */
[----:B--2---:R1:W-:Y:S04]  /*29a0*/  STG.E.64 desc[UR8][R32.64], R4 ;  /* 0x0000000420007986 */ /* 0x0043e8000c101b08 */
[----:B------:R1:W-:Y:S02]  /*29b0*/  STG.E.64 desc[UR8][R34.64], RZ ;  /* 0x000000ff22007986 */ /* 0x0003e4000c101b08 */
.L_x_56:
[----:B--2---:R-:W2:Y:S01]  /*29c0*/  LDG.E.64 R92, desc[UR8][R30.64] ;  /* 0x000000081e5c7981 */ /* 0x004ea2000c1e1b00 */
[----:B-1----:R-:W-:-:S05]  /*29d0*/  IADD3 R5, P0, PT, R13, R2, RZ ;  /* 0x000000020d057210 */ /* 0x002fca0007f1e0ff */
[----:B------:R-:W-:Y:S02]  /*29e0*/  IMAD.X R6, RZ, RZ, R12, P0 ;  /* 0x000000ffff067224 */ /* 0x000fe400000e060c */
[----:B------:R-:W-:-:S03]  /*29f0*/  IMAD.SHL.U32 R4, R5, 0x8, RZ ;  /* 0x0000000805047824 */ /* 0x000fc600078e00ff */
[----:B------:R-:W-:Y:S02]  /*2a00*/  SHF.L.U64.HI R5, R5, 0x3, R6 ;  /* 0x0000000305057819 */ /* 0x000fe40000010206 */
[----:B------:R-:W-:-:S04]  /*2a10*/  IADD3 R16, P0, PT, R4, UR10, RZ ;  /* 0x0000000a04107c10 */ /* 0x000fc8000ff1e0ff */
[----:B------:R-:W-:-:S05]  /*2a20*/  IADD3.X R17, PT, PT, R5, UR11, RZ, P0, !PT ;  /* 0x0000000b05117c10 */ /* 0x000fca00087fe4ff */
[----:B------:R-:W3:Y:S01]  /*2a30*/  LDG.E.64 R94, desc[UR8][R16.64] ;  /* 0x00000008105e7981 */ /* 0x000ee2000c1e1b00 */
[----:B------:R-:W-:Y:S01]  /*2a40*/  IMAD.MOV.U32 R6, RZ, RZ, 0x1 ;  /* 0x00000001ff067424 */ /* 0x000fe200078e00ff */
[----:B------:R-:W-:Y:S01]  /*2a50*/  BSSY.RECONVERGENT B3, `(.L_x_26) ;  /* 0x0000014000037945 */ /* 0x000fe20003800200 */
[----:B------:R-:W-:-:S05]  /*2a60*/  VIADD R13, R13, 0x1 ;  /* 0x000000010d0d7836 */ /* 0x000fca0000000000 */
[----:B------:R-:W-:Y:S01]  /*2a70*/  ISETP.NE.AND P0, PT, R13, UR6, PT ;  /* 0x000000060d007c0c */ /* 0x000fe2000bf05270 */
[----:B--2---:R-:W1:Y:S02]  /*2a80*/  MUFU.RCP64H R7, R93 ;  /* 0x0000005d00077308 */ /* 0x004e640000001800 */
[----:B-1----:R-:W-:Y:S01]  /*2a90*/  DFMA R8, -R92, R6, 1 ;  /* 0x3ff000005c08742b */ /* 0x002fe20000000106 */
[----:B---3--:R-:W-:-:S07]  /*2aa0*/  FSETP.GEU.AND P2, PT, |R95|, 6.5827683646048100446e-37, PT ;  /* 0x036000005f00780b */ /* 0x008fce0003f4e200 */
[----:B------:R-:W-:-:S08]  /*2ab0*/  DFMA R8, R8, R8, R8 ;  /* 0x000000080808722b */ /* 0x000fd00000000008 */
[----:B------:R-:W-:-:S08]  /*2ac0*/  DFMA R8, R6, R8, R6 ;  /* 0x000000080608722b */ /* 0x000fd00000000006 */
[----:B------:R-:W-:-:S08]  /*2ad0*/  DFMA R6, -R92, R8, 1 ;  /* 0x3ff000005c06742b */ /* 0x000fd00000000108 */
[----:B------:R-:W-:-:S08]  /*2ae0*/  DFMA R6, R8, R6, R8 ;  /* 0x000000060806722b */ /* 0x000fd00000000008 */
[----:B------:R-:W-:-:S08]  /*2af0*/  DMUL R8, R94, R6 ;  /* 0x000000065e087228 */ /* 0x000fd00000000000 */
[----:B------:R-:W-:-:S08]  /*2b00*/  DFMA R14, -R92, R8, R94 ;  /* 0x000000085c0e722b */ /* 0x000fd0000000015e */
[----:B------:R-:W-:-:S10]  /*2b10*/  DFMA R8, R6, R14, R8 ;  /* 0x0000000e0608722b */ /* 0x000fd40000000008 */
[----:B------:R-:W-:-:S05]  /*2b20*/  FFMA R6, RZ, R93, R9 ;  /* 0x0000005dff067223 */ /* 0x000fca0000000009 */
[----:B------:R-:W-:-:S13]  /*2b30*/  FSETP.GT.AND P1, PT, |R6|, 1.469367938527859385e-39, PT ;  /* 0x001000000600780b */ /* 0x000fda0003f24200 */
[----:B------:R-:W-:Y:S05]  /*2b40*/  @P1 BRA P2, `(.L_x_27) ;  /* 0x0000000000101947 */ /* 0x000fea0001000000 */
[----:B------:R-:W-:-:S07]  /*2b50*/  MOV R18, 0x2b70 ;  /* 0x00002b7000127802 */ /* 0x000fce0000000f00 */
[----:B0-----:R-:W-:Y:S05]  /*2b60*/  CALL.REL.NOINC `($__internal_1_$__cuda_sm20_div_rn_f64_full) ;  /* 0x000001ec00747944 */ /* 0x001fea0003c00000 */
[----:B------:R-:W-:Y:S02]  /*2b70*/  IMAD.MOV.U32 R8, RZ, RZ, R100 ;  /* 0x000000ffff087224 */ /* 0x000fe400078e0064 */
[----:B------:R-:W-:-:S07]  /*2b80*/  IMAD.MOV.U32 R9, RZ, RZ, R101 ;  /* 0x000000ffff097224 */ /* 0x000fce00078e0065 */
.L_x_27:
[----:B------:R-:W-:Y:S05]  /*2b90*/  BSYNC.RECONVERGENT B3 ;  /* 0x0000000000037941 */ /* 0x000fea0003800200 */
.L_x_26:
[----:B------:R-:W-:Y:S01]  /*2ba0*/  IADD3 R6, P1, PT, R4, UR12, RZ ;  /* 0x0000000c04067c10 */ /* 0x000fe2000ff3e0ff */
[----:B------:R-:W-:Y:S03]  /*2bb0*/  BSSY.RECONVERGENT B3, `(.L_x_28) ;  /* 0x00000ca000037945 */ /* 0x000fe60003800200 */
[----:B------:R-:W-:Y:S01]  /*2bc0*/  IADD3.X R7, PT, PT, R5, UR13, RZ, P1, !PT ;  /* 0x0000000d05077c10 */ /* 0x000fe20008ffe4ff */
[----:B------:R-:W-:Y:S02]  /*2bd0*/  DADD R4, -RZ, |R8| ;  /* 0x00000000ff047229 */ /* 0x000fe40000000508 */
[----:B------:R-:W-:Y:S02]  /*2be0*/  DSETP.GEU.AND P1, PT, |R8|, 3.75, PT ;  /* 0x400e00000800742a */ /* 0x000fe40003f2e200 */
[----:B------:R1:W-:-:S12]  /*2bf0*/  STG.E.64 desc[UR8][R6.64], R8 ;  /* 0x0000000806007986 */ /* 0x0003d8000c101b08 */
[----:B------:R-:W-:Y:S05]  /*2c00*/  @P1 BRA `(.L_x_29) ;  /* 0x0000000400ac1947 */ /* 0x000fea0003800000 */
[----:B-1----:R-:W1:Y:S01]  /*2c10*/  MUFU.RCP64H R7, 3.75 ;  /* 0x400e000000077908 */ /* 0x002e620000001800 */
[----:B------:R-:W-:Y:S01]  /*2c20*/  IMAD.MOV.U32 R16, RZ, RZ, 0x0 ;  /* 0x00000000ff107424 */ /* 0x000fe200078e00ff */
[----:B------:R-:W-:Y:S01]  /*2c30*/  FSETP.GEU.AND P2, PT, |R9|, 6.5827683646048100446e-37, PT ;  /* 0x036000000900780b */ /* 0x000fe20003f4e200 */
[----:B------:R-:W-:Y:S01]  /*2c40*/  IMAD.MOV.U32 R17, RZ, RZ, 0x400e0000 ;  /* 0x400e0000ff117424 */ /* 0x000fe200078e00ff */
[----:B------:R-:W-:Y:S01]  /*2c50*/  BSSY.RECONVERGENT B4, `(.L_x_30) ;  /* 0x0000013000047945 */ /* 0x000fe20003800200 */
[----:B------:R-:W-:-:S06]  /*2c60*/  IMAD.MOV.U32 R6, RZ, RZ, 0x1 ;  /* 0x00000001ff067424 */ /* 0x000fcc00078e00ff */
[----:B-1----:R-:W-:-:S08]  /*2c70*/  DFMA R14, R6, -R16, 1 ;  /* 0x3ff00000060e742b */ /* 0x002fd00000000810 */
[----:B------:R-:W-:-:S08]  /*2c80*/  DFMA R14, R14, R14, R14 ;  /* 0x0000000e0e0e722b */ /* 0x000fd0000000000e */
[----:B------:R-:W-:-:S08]  /*2c90*/  DFMA R14, R6, R14, R6 ;  /* 0x0000000e060e722b */ /* 0x000fd00000000006 */
[----:B------:R-:W-:-:S08]  /*2ca0*/  DFMA R6, R14, -R16, 1 ;  /* 0x3ff000000e06742b */ /* 0x000fd00000000810 */
[----:B------:R-:W-:-:S08]  /*2cb0*/  DFMA R6, R14, R6, R14 ;  /* 0x000000060e06722b */ /* 0x000fd0000000000e */
[----:B------:R-:W-:-:S08]  /*2cc0*/  DMUL R100, R6, R8 ;  /* 0x0000000806647228 */ /* 0x000fd00000000000 */
[----:B------:R-:W-:-:S08]  /*2cd0*/  DFMA R14, R100, -3.75, R8 ;  /* 0xc00e0000640e782b */ /* 0x000fd00000000008 */
[----:B------:R-:W-:-:S10]  /*2ce0*/  DFMA R100, R6, R14, R100 ;  /* 0x0000000e0664722b */ /* 0x000fd40000000064 */
[----:B------:R-:W-:-:S05]  /*2cf0*/  FFMA R6, RZ, 2.21875, R101 ;  /* 0x400e0000ff067823 */ /* 0x000fca0000000065 */
[----:B------:R-:W-:-:S13]  /*2d00*/  FSETP.GT.AND P1, PT, |R6|, 1.469367938527859385e-39, PT ;  /* 0x001000000600780b */ /* 0x000fda0003f24200 */
[----:B------:R-:W-:Y:S05]  /*2d10*/  @P1 BRA P2, `(.L_x_31) ;  /* 0x0000000000181947 */ /* 0x000fea0001000000 */
[----:B------:R-:W-:Y:S01]  /*2d20*/  IMAD.MOV.U32 R94, RZ, RZ, R8 ;  /* 0x000000ffff5e7224 */ /* 0x000fe200078e0008 */
[----:B------:R-:W-:Y:S01]  /*2d30*/  MOV R18, 0x2d80 ;  /* 0x00002d8000127802 */ /* 0x000fe20000000f00 */
[----:B------:R-:W-:Y:S02]  /*2d40*/  IMAD.MOV.U32 R95, RZ, RZ, R9 ;  /* 0x000000ffff5f7224 */ /* 0x000fe400078e0009 */
[----:B------:R-:W-:Y:S02]  /*2d50*/  IMAD.MOV.U32 R92, RZ, RZ, RZ ;  /* 0x000000ffff5c7224 */ /* 0x000fe400078e00ff */
[----:B------:R-:W-:-:S07]  /*2d60*/  IMAD.MOV.U32 R93, RZ, RZ, 0x400e0000 ;  /* 0x400e0000ff5d7424 */ /* 0x000fce00078e00ff */
[----:B0-----:R-:W-:Y:S05]  /*2d70*/  CALL.REL.NOINC `($__internal_1_$__cuda_sm20_div_rn_f64_full) ;  /* 0x000001e800f07944 */ /* 0x001fea0003c00000 */
.L_x_31:
[----:B------:R-:W-:Y:S05]  /*2d80*/  BSYNC.RECONVERGENT B4 ;  /* 0x0000000000047941 */ /* 0x000fea0003800200 */
.L_x_30:
[----:B------:R-:W-:Y:S01]  /*2d90*/  IMAD.MOV.U32 R6, RZ, RZ, 0x652b82fe ;  /* 0x652b82feff067424 */ /* 0x000fe200078e00ff */
[----:B------:R-:W-:Y:S01]  /*2da0*/  UMOV UR16, 0xfefa39ef ;  /* 0xfefa39ef00107882 */ /* 0x000fe20000000000 */
[----:B------:R-:W-:Y:S01]  /*2db0*/  IMAD.MOV.U32 R7, RZ, RZ, 0x3ff71547 ;  /* 0x3ff71547ff077424 */ /* 0x000fe200078e00ff */
[----:B------:R-:W-:Y:S01]  /*2dc0*/  UMOV UR17, 0x3fe62e42 ;  /* 0x3fe62e4200117882 */ /* 0x000fe20000000000 */
[----:B------:R-:W-:Y:S01]  /*2dd0*/  UMOV UR18, 0x11122322 ;  /* 0x1112232200127882 */ /* 0x000fe20000000000 */
[----:B------:R-:W-:Y:S01]  /*2de0*/  UMOV UR19, 0x3f811111 ;  /* 0x3f81111100137882 */ /* 0x000fe20000000000 */
[----:B------:R-:W-:Y:S01]  /*2df0*/  DMUL R100, R100, R100 ;  /* 0x0000006464647228 */ /* 0x000fe20000000000 */
[----:B------:R-:W-:Y:S01]  /*2e00*/  IMAD.MOV.U32 R18, RZ, RZ, -0x66d11a64 ;  /* 0x992ee59cff127424 */ /* 0x000fe200078e00ff */
[----:B------:R-:W-:Y:S01]  /*2e10*/  DFMA R20, |R8|, -R6, 6.75539944105574400000e+15 ;  /* 0x433800000814742b */ /* 0x000fe20000000a06 */
[----:B------:R-:W-:Y:S01]  /*2e20*/  IMAD.MOV.U32 R19, RZ, RZ, 0x3f68b395 ;  /* 0x3f68b395ff137424 */ /* 0x000fe200078e00ff */
[----:B------:R-:W-:Y:S06]  /*2e30*/  BSSY.RECONVERGENT B2, `(.L_x_32) ;  /* 0x0000046000027945 */ /* 0x000fec0003800200 */
[----:B------:R-:W-:-:S08]  /*2e40*/  DADD R6, R20, -6.75539944105574400000e+15 ;  /* 0xc338000014067429 */ /* 0x000fd00000000000 */
[----:B------:R-:W-:Y:S01]  /*2e50*/  DFMA R14, R6, -UR16, -|R8| ;  /* 0x80000010060e7c2b */ /* 0x000fe20008000c08 */
        /* <DEDUP_REMOVED lines=24> */
[----:B------:R-:W-:Y:S01]  /*2fe0*/  UMOV UR19, 0x3fa55555 ;  /* 0x3fa5555500137882 */ /* 0x000fe20000000000 */
[----:B------:R-:W-:Y:S01]  /*2ff0*/  DFMA R6, R100, UR16, R18 ;  /* 0x0000001064067c2b */ /* 0x000fe20008000012 */
[----:B------:R-:W-:Y:S01]  /*3000*/  UMOV UR16, 0x835a121a ;  /* 0x835a121a00107882 */ /* 0x000fe20000000000 */
[----:B------:R-:W-:Y:S01]  /*3010*/  UMOV UR17, 0x3f9b39b5 ;  /* 0x3f9b39b500117882 */ /* 0x000fe20000000000 */
[----:B------:R-:W-:Y:S02]  /*3020*/  DADD R18, -RZ, -|R8| ;  /* 0x00000000ff127229 */ /* 0x000fe40000000d08 */
[----:B------:R-:W-:Y:S01]  /*3030*/  DFMA R16, R14, R16, UR18 ;  /* 0x000000120e107e2b */ /* 0x000fe20008000010 */
[----:B------:R-:W-:Y:S01]  /*3040*/  UMOV UR18, 0x55555511 ;  /* 0x5555551100127882 */ /* 0x000fe20000000000 */
[----:B------:R-:W-:Y:S01]  /*3050*/  UMOV UR19, 0x3fc55555 ;  /* 0x3fc5555500137882 */ /* 0x000fe20000000000 */
[----:B------:R-:W-:Y:S01]  /*3060*/  DFMA R6, R100, R6, UR16 ;  /* 0x0000001064067e2b */ /* 0x000fe20008000006 */
[----:B------:R-:W-:Y:S01]  /*3070*/  UMOV UR16, 0xfaf62aea ;  /* 0xfaf62aea00107882 */ /* 0x000fe20000000000 */
[----:B------:R-:W-:-:S03]  /*3080*/  UMOV UR17, 0x3fc34f07 ;  /* 0x3fc34f0700117882 */ /* 0x000fc60000000000 */
[----:B------:R-:W-:Y:S01]  /*3090*/  DFMA R16, R14, R16, UR18 ;  /* 0x000000120e107e2b */ /* 0x000fe20008000010 */
[----:B------:R-:W-:Y:S01]  /*30a0*/  UMOV UR18, 0xb ;  /* 0x0000000b00127882 */ /* 0x000fe20000000000 */
[----:B------:R-:W-:Y:S01]  /*30b0*/  UMOV UR19, 0x3fe00000 ;  /* 0x3fe0000000137882 */ /* 0x000fe20000000000 */
[----:B------:R-:W-:Y:S01]  /*30c0*/  DFMA R6, R100, R6, UR16 ;  /* 0x0000001064067e2b */ /* 0x000fe20008000006 */
[----:B------:R-:W-:Y:S01]  /*30d0*/  UMOV UR16, 0x8fab8428 ;  /* 0x8fab842800107882 */ /* 0x000fe20000000000 */
[----:B------:R-:W-:-:S03]  /*30e0*/  UMOV UR17, 0x3fe07ac9 ;  /* 0x3fe07ac900117882 */ /* 0x000fc60000000000 */
[----:B------:R-:W-:-:S03]  /*30f0*/  DFMA R16, R14, R16, UR18 ;  /* 0x000000120e107e2b */ /* 0x000fc60008000010 */
[----:B------:R-:W-:Y:S01]  /*3100*/  DFMA R6, R100, R6, UR16 ;  /* 0x0000001064067e2b */ /* 0x000fe20008000006 */
[----:B------:R-:W-:Y:S01]  /*3110*/  UMOV UR16, 0x5991eca7 ;  /* 0x5991eca700107882 */ /* 0x000fe20000000000 */
[----:B------:R-:W-:-:S03]  /*3120*/  UMOV UR17, 0x3fec1fff ;  /* 0x3fec1fff00117882 */ /* 0x000fc60000000000 */
[----:B------:R-:W-:-:S03]  /*3130*/  DFMA R16, R14, R16, 1 ;  /* 0x3ff000000e10742b */ /* 0x000fc60000000010 */
[----:B------:R-:W-:-:S05]  /*3140*/  DFMA R6, R100, R6, UR16 ;  /* 0x0000001064067e2b */ /* 0x000fca0008000006 */
[----:B------:R-:W-:Y:S01]  /*3150*/  DFMA R14, R14, R16, 1 ;  /* 0x3ff000000e0e742b */ /* 0x000fe20000000010 */
[----:B------:R-:W-:Y:S02]  /*3160*/  IMAD.MOV.U32 R16, RZ, RZ, R19 ;  /* 0x000000ffff107224 */ /* 0x000fe400078e0013 */
[----:B------:R-:W-:-:S03]  /*3170*/  DFMA R6, R100, R6, 0.5 ;  /* 0x3fe000006406742b */ /* 0x000fc60000000006 */
[----:B------:R-:W-:-:S05]  /*3180*/  FSETP.GEU.AND P1, PT, |R16|, 4.1917929649353027344, PT ;  /* 0x4086232b1000780b */ /* 0x000fca0003f2e200 */
[----:B------:R-:W-:Y:S01]  /*3190*/  DMUL R18, R6, |R8| ;  /* 0x4000000806127228 */ /* 0x000fe20000000000 */
[----:B------:R-:W-:Y:S02]  /*31a0*/  IMAD R7, R20, 0x100000, R15 ;  /* 0x0010000014077824 */ /* 0x000fe400078e020f */
[----:B------:R-:W-:-:S05]  /*31b0*/  IMAD.MOV.U32 R6, RZ, RZ, R14 ;  /* 0x000000ffff067224 */ /* 0x000fca00078e000e */
[----:B------:R-:W-:Y:S05]  /*31c0*/  @!P1 BRA `(.L_x_33) ;  /* 0x0000000000309947 */ /* 0x000fea0003800000 */
[----:B------:R-:W-:Y:S01]  /*31d0*/  FSETP.GEU.AND P2, PT, |R16|, 4.2275390625, PT ;  /* 0x408748001000780b */ /* 0x000fe20003f4e200 */
[C---:B------:R-:W-:Y:S02]  /*31e0*/  DADD R36, -|R8|.reuse, +INF ;  /* 0x7ff0000008247429 */ /* 0x040fe40000000300 */
[----:B------:R-:W-:-:S08]  /*31f0*/  DSETP.NE.AND P1, PT, R8, RZ, PT ;  /* 0x000000ff0800722a */ /* 0x000fd00003f25000 */
[----:B------:R-:W-:Y:S02]  /*3200*/  FSEL R7, R37, RZ, !P1 ;  /* 0x000000ff25077208 */ /* 0x000fe40004800000 */
[----:B------:R-:W-:-:S04]  /*3210*/  @!P2 LEA.HI R6, R20, R20, RZ, 0x1 ;  /* 0x000000141406a211 */ /* 0x000fc800078f08ff */
[----:B------:R-:W-:Y:S02]  /*3220*/  @!P2 SHF.R.S32.HI R17, RZ, 0x1, R6 ;  /* 0x00000001ff11a819 */ /* 0x000fe40000011406 */
[----:B------:R-:W-:-:S03]  /*3230*/  FSEL R6, R36, RZ, !P1 ;  /* 0x000000ff24067208 */ /* 0x000fc60004800000 */
[----:B------:R-:W-:Y:S02]  /*3240*/  @!P2 IMAD.IADD R16, R20, 0x1, -R17 ;  /* 0x000000011410a824 */ /* 0x000fe400078e0a11 */
[----:B------:R-:W-:-:S03]  /*3250*/  @!P2 IMAD R15, R17, 0x100000, R15 ;  /* 0x00100000110fa824 */ /* 0x000fc600078e020f */
[----:B------:R-:W-:Y:S01]  /*3260*/  @!P2 LEA R17, R16, 0x3ff00000, 0x14 ;  /* 0x3ff000001011a811 */ /* 0x000fe200078ea0ff */
[----:B------:R-:W-:-:S06]  /*3270*/  @!P2 IMAD.MOV.U32 R16, RZ, RZ, RZ ;  /* 0x000000ffff10a224 */ /* 0x000fcc00078e00ff */
[----:B------:R-:W-:-:S11]  /*3280*/  @!P2 DMUL R6, R14, R16 ;  /* 0x000000100e06a228 */ /* 0x000fd60000000000 */
.L_x_33:
[----:B------:R-:W-:Y:S05]  /*3290*/  BSYNC.RECONVERGENT B2 ;  /* 0x0000000000027941 */ /* 0x000fea0003800200 */
.L_x_32:
[----:B------:R-:W-:Y:S01]  /*32a0*/  DMUL R6, R18, R6 ;  /* 0x0000000612067228 */ /* 0x000fe20000000000 */
[----:B------:R-:W-:Y:S10]  /*32b0*/  BRA `(.L_x_34) ;  /* 0x0000000400647947 */ /* 0x000ff40003800000 */
.L_x_29:
[----:B-1----:R-:W1:Y:S01]  /*32c0*/  MUFU.RCP64H R7, R5 ;  /* 0x0000000500077308 */ /* 0x002e620000001800 */
[----:B------:R-:W-:Y:S01]  /*32d0*/  IMAD.MOV.U32 R6, RZ, RZ, 0x1 ;  /* 0x00000001ff067424 */ /* 0x000fe200078e00ff */
[----:B------:R-:W-:Y:S05]  /*32e0*/  BSSY.RECONVERGENT B4, `(.L_x_35) ;  /* 0x0000012000047945 */ /* 0x000fea0003800200 */
[----:B-1----:R-:W-:-:S08]  /*32f0*/  DFMA R14, R6, -|R8|, 1 ;  /* 0x3ff00000060e742b */ /* 0x002fd00000000c08 */
[----:B------:R-:W-:-:S08]  /*3300*/  DFMA R14, R14, R14, R14 ;  /* 0x0000000e0e0e722b */ /* 0x000fd0000000000e */
[----:B------:R-:W-:-:S08]  /*3310*/  DFMA R14, R6, R14, R6 ;  /* 0x0000000e060e722b */ /* 0x000fd00000000006 */
[----:B------:R-:W-:-:S08]  /*3320*/  DFMA R6, R14, -|R8|, 1 ;  /* 0x3ff000000e06742b */ /* 0x000fd00000000c08 */
[----:B------:R-:W-:-:S08]  /*3330*/  DFMA R6, R14, R6, R14 ;  /* 0x000000060e06722b */ /* 0x000fd0000000000e */
[----:B------:R-:W-:-:S08]  /*3340*/  DMUL R100, R6, 3.75 ;  /* 0x400e000006647828 */ /* 0x000fd00000000000 */
[----:B------:R-:W-:-:S08]  /*3350*/  DFMA R14, R100, -|R8|, 3.75 ;  /* 0x400e0000640e742b */ /* 0x000fd00000000c08 */
[----:B------:R-:W-:-:S10]  /*3360*/  DFMA R100, R6, R14, R100 ;  /* 0x0000000e0664722b */ /* 0x000fd40000000064 */
[----:B------:R-:W-:-:S05]  /*3370*/  FFMA R6, RZ, R5, R101 ;  /* 0x00000005ff067223 */ /* 0x000fca0000000065 */
[----:B------:R-:W-:-:S13]  /*3380*/  FSETP.GT.AND P1, PT, |R6|, 1.469367938527859385e-39, PT ;  /* 0x001000000600780b */ /* 0x000fda0003f24200 */
[----:B------:R-:W-:Y:S05]  /*3390*/  @P1 BRA `(.L_x_36) ;  /* 0x0000000000181947 */ /* 0x000fea0003800000 */
[----:B------:R-:W-:Y:S01]  /*33a0*/  IMAD.MOV.U32 R94, RZ, RZ, RZ ;  /* 0x000000ffff5e7224 */ /* 0x000fe200078e00ff */
[----:B------:R-:W-:Y:S01]  /*33b0*/  MOV R18, 0x3400 ;  /* 0x0000340000127802 */ /* 0x000fe20000000f00 */
[----:B------:R-:W-:Y:S02]  /*33c0*/  IMAD.MOV.U32 R95, RZ, RZ, 0x400e0000 ;  /* 0x400e0000ff5f7424 */ /* 0x000fe400078e00ff */
[----:B------:R-:W-:Y:S02]  /*33d0*/  IMAD.MOV.U32 R92, RZ, RZ, R4 ;  /* 0x000000ffff5c7224 */ /* 0x000fe400078e0004 */
[----:B------:R-:W-:-:S07]  /*33e0*/  IMAD.MOV.U32 R93, RZ, RZ, R5 ;  /* 0x000000ffff5d7224 */ /* 0x000fce00078e0005 */
[----:B0-----:R-:W-:Y:S05]  /*33f0*/  CALL.REL.NOINC `($__internal_1_$__cuda_sm20_div_rn_f64_full) ;  /* 0x000001e400507944 */ /* 0x001fea0003c00000 */
.L_x_36:
[----:B------:R-:W-:Y:S05]  /*3400*/  BSYNC.RECONVERGENT B4 ;  /* 0x0000000000047941 */ /* 0x000fea0003800200 */
.L_x_35:
[----:B------:R-:W-:Y:S01]  /*3410*/  DADD R92, -RZ, |R8| ;  /* 0x00000000ff5c7229 */ /* 0x000fe20000000508 */
[----:B------:R-:W-:Y:S01]  /*3420*/  IMAD.MOV.U32 R6, RZ, RZ, 0x4aa99c71 ;  /* 0x4aa99c71ff067424 */ /* 0x000fe200078e00ff */
[----:B------:R-:W-:Y:S01]  /*3430*/  UMOV UR16, 0x4ac8503b ;  /* 0x4ac8503b00107882 */ /* 0x000fe20000000000 */
[----:B------:R-:W-:Y:S01]  /*3440*/  IMAD.MOV.U32 R7, RZ, RZ, 0x3f924e3a ;  /* 0x3f924e3aff077424 */ /* 0x000fe200078e00ff */
[----:B------:R-:W-:Y:S01]  /*3450*/  UMOV UR17, 0x3f7134a3 ;  /* 0x3f7134a300117882 */ /* 0x000fe20000000000 */
[----:B------:R-:W-:Y:S01]  /*3460*/  VIADD R14, R5, 0xfcb00000 ;  /* 0xfcb00000050e7836 */ /* 0x000fe20000000000 */
[----:B------:R-:W1:Y:S01]  /*3470*/  MUFU.RSQ64H R15, R93 ;  /* 0x0000005d000f7308 */ /* 0x000e620000001c00 */
[----:B------:R-:W-:Y:S01]  /*3480*/  IMAD.MOV.U32 R18, RZ, RZ, 0x0 ;  /* 0x00000000ff127424 */ /* 0x000fe200078e00ff */
[----:B------:R-:W-:Y:S01]  /*3490*/  BSSY.RECONVERGENT B4, `(.L_x_37) ;  /* 0x0000029000047945 */ /* 0x000fe20003800200 */
[----:B------:R-:W-:Y:S01]  /*34a0*/  DFMA R6, R100, -UR16, R6 ;  /* 0x8000001064067c2b */ /* 0x000fe20008000006 */
[----:B------:R-:W-:Y:S01]  /*34b0*/  UMOV UR16, 0xfe119350 ;  /* 0xfe11935000107882 */ /* 0x000fe20000000000 */
[----:B------:R-:W-:Y:S01]  /*34c0*/  UMOV UR17, 0x3f9da5e2 ;  /* 0x3f9da5e200117882 */ /* 0x000fe20000000000 */
[----:B------:R-:W-:Y:S01]  /*34d0*/  IMAD.MOV.U32 R19, RZ, RZ, 0x3fd80000 ;  /* 0x3fd80000ff137424 */ /* 0x000fe200078e00ff */
[----:B------:R-:W-:-:S04]  /*34e0*/  ISETP.GE.U32.AND P1, PT, R14, 0x7ca00000, PT ;  /* 0x7ca000000e00780c */ /* 0x000fc80003f26070 */
[----:B------:R-:W-:Y:S01]  /*34f0*/  DFMA R6, R6, R100, -UR16 ;  /* 0x8000001006067e2b */ /* 0x000fe20008000064 */
[----:B------:R-:W-:Y:S01]  /*3500*/  UMOV UR16, 0x381d27d9 ;  /* 0x381d27d900107882 */ /* 0x000fe20000000000 */
[----:B------:R-:W-:Y:S01]  /*3510*/  UMOV UR17, 0x3f9760a9 ;  /* 0x3f9760a900117882 */ /* 0x000fe20000000000 */
[----:B-1----:R-:W-:-:S05]  /*3520*/  DMUL R16, R14, R14 ;  /* 0x0000000e0e107228 */ /* 0x002fca0000000000 */
[----:B------:R-:W-:Y:S01]  /*3530*/  DFMA R6, R6, R100, UR16 ;  /* 0x0000001006067e2b */ /* 0x000fe20008000064 */
[----:B------:R-:W-:Y:S01]  /*3540*/  UMOV UR16, 0xaf1f3cdc ;  /* 0xaf1f3cdc00107882 */ /* 0x000fe20000000000 */
[----:B------:R-:W-:Y:S01]  /*3550*/  UMOV UR17, 0x3f852051 ;  /* 0x3f85205100117882 */ /* 0x000fe20000000000 */
[----:B------:R-:W-:-:S05]  /*3560*/  DFMA R16, -R16, |R8|, 1 ;  /* 0x3ff000001010742b */ /* 0x000fca0000000508 */
[----:B------:R-:W-:Y:S01]  /*3570*/  DFMA R6, R6, R100, -UR16 ;  /* 0x8000001006067e2b */ /* 0x000fe20008000064 */
[----:B------:R-:W-:Y:S01]  /*3580*/  UMOV UR16, 0xd85a7496 ;  /* 0xd85a749600107882 */ /* 0x000fe20000000000 */
[----:B------:R-:W-:Y:S01]  /*3590*/  UMOV UR17, 0x3f5ad64f ;  /* 0x3f5ad64f00117882 */ /* 0x000fe20000000000 */
[----:B------:R-:W-:Y:S02]  /*35a0*/  DFMA R18, R16, R18, 0.5 ;  /* 0x3fe000001012742b */ /* 0x000fe40000000012 */
[----:B------:R-:W-:-:S03]  /*35b0*/  DMUL R16, R14, R16 ;  /* 0x000000100e107228 */ /* 0x000fc60000000000 */
[----:B------:R-:W-:Y:S01]  /*35c0*/  DFMA R6, R6, R100, UR16 ;  /* 0x0000001006067e2b */ /* 0x000fe20008000064 */
[----:B------:R-:W-:Y:S01]  /*35d0*/  UMOV UR16, 0x56948c3f ;  /* 0x56948c3f00107882 */ /* 0x000fe20000000000 */
[----:B------:R-:W-:-:S03]  /*35e0*/  UMOV UR17, 0x3f6da811 ;  /* 0x3f6da81100117882 */ /* 0x000fc60000000000 */
[----:B------:R-:W-:-:S03]  /*35f0*/  DFMA R18, R18, R16, R14 ;  /* 0x000000101212722b */ /* 0x000fc6000000000e */
[----:B------:R-:W-:Y:S01]  /*3600*/  DFMA R6, R6, R100, -UR16 ;  /* 0x8000001006067e2b */ /* 0x000fe20008000064 */
[----:B------:R-:W-:Y:S01]  /*3610*/  UMOV UR16, 0xcd1cfebe ;  /* 0xcd1cfebe00107882 */ /* 0x000fe20000000000 */
[----:B------:R-:W-:-:S03]  /*3620*/  UMOV UR17, 0x3fa46b2e ;  /* 0x3fa46b2e00117882 */ /* 0x000fc60000000000 */
[----:B------:R-:W-:-:S03]  /*3630*/  DMUL R96, R18, |R8| ;  /* 0x4000000812607228 */ /* 0x000fc60000000000 */
[----:B------:R-:W-:Y:S01]  /*3640*/  DFMA R6, R6, R100, -UR16 ;  /* 0x8000001006067e2b */ /* 0x000fe20008000064 */
[----:B------:R-:W-:Y:S01]  /*3650*/  VIADD R91, R19, 0xfff00000 ;  /* 0xfff00000135b7836 */ /* 0x000fe20000000000 */
[----:B------:R-:W-:Y:S01]  /*3660*/  UMOV UR16, 0x3365de00 ;  /* 0x3365de0000107882 */ /* 0x000fe20000000000 */
[----:B------:R-:W-:Y:S01]  /*3670*/  IMAD.MOV.U32 R90, RZ, RZ, R18 ;  /* 0x000000ffff5a7224 */ /* 0x000fe200078e0012 */
[----:B------:R-:W-:Y:S01]  /*3680*/  UMOV UR17, 0x3fd98845 ;  /* 0x3fd9884500117882 */ /* 0x000fe20000000000 */
[----:B------:R-:W-:-:S03]  /*3690*/  DFMA R94, R96, -R96, |R8| ;  /* 0x80000060605e722b */ /* 0x000fc60000000408 */
[----:B------:R-:W-:-:S05]  /*36a0*/  DFMA R6, R6, R100, UR16 ;  /* 0x0000001006067e2b */ /* 0x000fca0008000064 */
[----:B------:R-:W-:Y:S01]  /*36b0*/  DFMA R16, R94, R90, R96 ;  /* 0x0000005a5e10722b */ /* 0x000fe20000000060 */
[----:B------:R-:W-:Y:S10]  /*36c0*/  @!P1 BRA `(.L_x_38) ;  /* 0x0000000000149947 */ /* 0x000ff40003800000 */
[----:B------:R-:W-:Y:S01]  /*36d0*/  IMAD.MOV.U32 R90, RZ, RZ, R18 ;  /* 0x000000ffff5a7224 */ /* 0x000fe200078e0012 */
[----:B------:R-:W-:Y:S01]  /*36e0*/  MOV R18, 0x3710 ;  /* 0x0000371000127802 */ /* 0x000fe20000000f00 */
[----:B------:R-:W-:-:S07]  /*36f0*/  IMAD.MOV.U32 R100, RZ, RZ, R14 ;  /* 0x000000ffff647224 */ /* 0x000fce00078e000e */
[----:B0-----:R-:W-:Y:S05]  /*3700*/  CALL.REL.NOINC `($__internal_2_$__cuda_sm20_dsqrt_rn_f64_mediumpath_v1) ;  /* 0x000001e400fc7944 */ /* 0x001fea0003c00000 */
[----:B------:R-:W-:-:S07]  /*3710*/  IMAD.MOV.U32 R16, RZ, RZ, R90 ;  /* 0x000000ffff107224 */ /* 0x000fce00078e005a */
.L_x_38:
[----:B------:R-:W-:Y:S05]  /*3720*/  BSYNC.RECONVERGENT B4 ;  /* 0x0000000000047941 */ /* 0x000fea0003800200 */
.L_x_37:
[----:B------:R-:W1:Y:S01]  /*3730*/  MUFU.RCP64H R15, R17 ;  /* 0x00000011000f7308 */ /* 0x000e620000001800 */
[----:B------:R-:W-:Y:S01]  /*3740*/  VIADD R14, R17, 0x300402 ;  /* 0x00300402110e7836 */ /* 0x000fe20000000000 */
[----:B------:R-:W-:Y:S04]  /*3750*/  BSSY.RECONVERGENT B4, `(.L_x_39) ;  /* 0x000000e000047945 */ /* 0x000fe80003800200 */
[----:B------:R-:W-:Y:S01]  /*3760*/  FSETP.GEU.AND P1, PT, |R14|, 5.8789094863358348022e-39, PT ;  /* 0x004004020e00780b */ /* 0x000fe20003f2e200 */
[----:B-1----:R-:W-:-:S08]  /*3770*/  DFMA R18, R14, -R16, 1 ;  /* 0x3ff000000e12742b */ /* 0x002fd00000000810 */
[----:B------:R-:W-:-:S08]  /*3780*/  DFMA R18, R18, R18, R18 ;  /* 0x000000121212722b */ /* 0x000fd00000000012 */
[----:B------:R-:W-:-:S08]  /*3790*/  DFMA R18, R14, R18, R14 ;  /* 0x000000120e12722b */ /* 0x000fd0000000000e */
[----:B------:R-:W-:-:S08]  /*37a0*/  DFMA R20, R18, -R16, 1 ;  /* 0x3ff000001214742b */ /* 0x000fd00000000810 */
[----:B------:R-:W-:Y:S01]  /*37b0*/  DFMA R90, R18, R20, R18 ;  /* 0x00000014125a722b */ /* 0x000fe20000000012 */
[----:B------:R-:W-:Y:S10]  /*37c0*/  @P1 BRA `(.L_x_40) ;  /* 0x0000000000181947 */ /* 0x000ff40003800000 */
[----:B------:R-:W-:Y:S01]  /*37d0*/  LOP3.LUT R90, R17, 0x7fffffff, RZ, 0xc0, !PT ;  /* 0x7fffffff115a7812 */ /* 0x000fe200078ec0ff */
[----:B------:R-:W-:Y:S01]  /*37e0*/  IMAD.MOV.U32 R92, RZ, RZ, R16 ;  /* 0x000000ffff5c7224 */ /* 0x000fe200078e0010 */
[----:B------:R-:W-:-:S03]  /*37f0*/  MOV R18, 0x3820 ;  /* 0x0000382000127802 */ /* 0x000fc60000000f00 */
[----:B------:R-:W-:-:S07]  /*3800*/  VIADD R90, R90, 0xfff00000 ;  /* 0xfff000005a5a7836 */ /* 0x000fce0000000000 */
[----:B0-----:R-:W-:Y:S05]  /*3810*/  CALL.REL.NOINC `($__internal_0_$__cuda_sm20_dblrcp_rn_slowpath_v3) ;  /* 0x000001dc00a47944 */ /* 0x001fea0003c00000 */
[----:B------:R-:W-:-:S07]  /*3820*/  IMAD.MOV.U32 R91, RZ, RZ, R17 ;  /* 0x000000ffff5b7224 */ /* 0x000fce00078e0011 */
.L_x_40:
[----:B------:R-:W-:Y:S05]  /*3830*/  BSYNC.RECONVERGENT B4 ;  /* 0x0000000000047941 */ /* 0x000fea0003800200 */
.L_x_39:
[----:B------:R-:W-:-:S11]  /*3840*/  DMUL R6, R6, R90 ;  /* 0x0000005a06067228 */ /* 0x000fd60000000000 */
.L_x_34:
[----:B------:R-:W-:Y:S05]  /*3850*/  BSYNC.RECONVERGENT B3 ;  /* 0x0000000000037941 */ /* 0x000fea0003800200 */
.L_x_28:
[C---:B------:R-:W-:Y:S01]  /*3860*/  DSETP.GEU.AND P2, PT, |R8|.reuse, 3.75, PT ;  /* 0x400e00000800742a */ /* 0x040fe20003f4e200 */
[----:B------:R-:W-:Y:S01]  /*3870*/  BSSY.RECONVERGENT B3, `(.L_x_41) ;  /* 0x00000c8000037945 */ /* 0x000fe20003800200 */
[----:B------:R-:W-:Y:S02]  /*3880*/  DADD R14, -RZ, -R6 ;  /* 0x00000000ff0e7229 */ /* 0x000fe40000000906 */
[----:B------:R-:W-:-:S08]  /*3890*/  DSETP.GEU.AND P1, PT, R8, RZ, PT ;  /* 0x000000ff0800722a */ /* 0x000fd00003f2e000 */
[----:B------:R-:W-:Y:S02]  /*38a0*/  FSEL R6, R14, R6, !P1 ;  /* 0x000000060e067208 */ /* 0x000fe40004800000 */
[----:B------:R-:W-:Y:S01]  /*38b0*/  FSEL R7, R15, R7, !P1 ;  /* 0x000000070f077208 */ /* 0x000fe20004800000 */
[----:B------:R-:W-:Y:S06]  /*38c0*/  @P2 BRA `(.L_x_42) ;  /* 0x0000000400a42947 */ /* 0x000fec0003800000 */
[----:B------:R-:W1:Y:S01]  /*38d0*/  MUFU.RCP64H R5, 3.75 ;  /* 0x400e000000057908 */ /* 0x000e620000001800 */
        /* <DEDUP_REMOVED lines=22> */
.L_x_44:
[----:B------:R-:W-:Y:S05]  /*3a40*/  BSYNC.RECONVERGENT B4 ;  /* 0x0000000000047941 */ /* 0x000fea0003800200 */
.L_x_43:
[----:B------:R-:W-:Y:S01]  /*3a50*/  IMAD.MOV.U32 R4, RZ, RZ, 0x652b82fe ;  /* 0x652b82feff047424 */ /* 0x000fe200078e00ff */
[----:B------:R-:W-:Y:S01]  /*3a60*/  UMOV UR16, 0xfefa39ef ;  /* 0xfefa39ef00107882 */ /* 0x000fe20000000000 */
[----:B------:R-:W-:Y:S01]  /*3a70*/  IMAD.MOV.U32 R5, RZ, RZ, 0x3ff71547 ;  /* 0x3ff71547ff057424 */ /* 0x000fe200078e00ff */
[----:B------:R-:W-:Y:S01]  /*3a80*/  UMOV UR17, 0x3fe62e42 ;  /* 0x3fe62e4200117882 */ /* 0x000fe20000000000 */
[----:B------:R-:W-:Y:S01]  /*3a90*/  DMUL R100, R100, R100 ;  /* 0x0000006464647228 */ /* 0x000fe20000000000 */
[----:B------:R-:W-:Y:S01]  /*3aa0*/  IMAD.MOV.U32 R18, RZ, RZ, -0x77b61a03 ;  /* 0x8849e5fdff127424 */ /* 0x000fe200078e00ff */
[----:B------:R-:W-:Y:S01]  /*3ab0*/  BSSY.RECONVERGENT B2, `(.L_x_45) ;  /* 0x0000048000027945 */ /* 0x000fe20003800200 */
[----:B------:R-:W-:Y:S01]  /*3ac0*/  IMAD.MOV.U32 R19, RZ, RZ, 0x3fa278a8 ;  /* 0x3fa278a8ff137424 */ /* 0x000fe200078e00ff */
[----:B------:R-:W-:-:S08]  /*3ad0*/  DFMA R20, |R8|, -R4, 6.75539944105574400000e+15 ;  /* 0x433800000814742b */ /* 0x000fd00000000a04 */
        /* <DEDUP_REMOVED lines=29> */
[----:B------:R-:W-:Y:S02]  /*3cb0*/  UMOV UR17, 0x3f72c3d7 ;  /* 0x3f72c3d700117882 */ /* 0x000fe40000000000 */
[----:B------:R-:W-:Y:S01]  /*3cc0*/  DFMA R4, R100, UR16, R18 ;  /* 0x0000001064047c2b */ /* 0x000fe20008000012 */
[----:B------:R-:W-:Y:S01]  /*3cd0*/  UMOV UR16, 0x55555511 ;  /* 0x5555551100107882 */ /* 0x000fe20000000000 */
[----:B------:R-:W-:Y:S01]  /*3ce0*/  UMOV UR17, 0x3fc55555 ;  /* 0x3fc5555500117882 */ /* 0x000fe20000000000 */
[----:B------:R-:W-:Y:S02]  /*3cf0*/  DADD R18, -RZ, -|R8| ;  /* 0x00000000ff127229 */ /* 0x000fe40000000d08 */
[----:B------:R-:W-:Y:S01]  /*3d00*/  DFMA R16, R14, R16, UR16 ;  /* 0x000000100e107e2b */ /* 0x000fe20008000010 */
[----:B------:R-:W-:Y:S01]  /*3d10*/  UMOV UR16, 0x74e732aa ;  /* 0x74e732aa00107882 */ /* 0x000fe20000000000 */
[----:B------:R-:W-:-:S02]  /*3d20*/  UMOV UR17, 0x3fd105b4 ;  /* 0x3fd105b400117882 */ /* 0x000fc40000000000 */
[----:B------:R-:W-:Y:S01]  /*3d30*/  DFMA R4, R100, R4, UR16 ;  /* 0x0000001064047e2b */ /* 0x000fe20008000004 */
[----:B------:R-:W-:Y:S01]  /*3d40*/  UMOV UR16, 0xb ;  /* 0x0000000b00107882 */ /* 0x000fe20000000000 */
[----:B------:R-:W-:Y:S02]  /*3d50*/  UMOV UR17, 0x3fe00000 ;  /* 0x3fe0000000117882 */ /* 0x000fe40000000000 */
[----:B------:R-:W-:Y:S01]  /*3d60*/  DFMA R16, R14, R16, UR16 ;  /* 0x000000100e107e2b */ /* 0x000fe20008000010 */
[----:B------:R-:W-:Y:S01]  /*3d70*/  UMOV UR16, 0x3fc7962c ;  /* 0x3fc7962c00107882 */ /* 0x000fe20000000000 */
[----:B------:R-:W-:Y:S01]  /*3d80*/  UMOV UR17, 0x3ff34ed8 ;  /* 0x3ff34ed800117882 */ /* 0x000fe20000000000 */
[----:B------:R-:W-:Y:S01]  /*3d90*/  FSETP.GEU.AND P1, PT, |R19|, 4.1917929649353027344, PT ;  /* 0x4086232b1300780b */ /* 0x000fe20003f2e200 */
[----:B------:R-:W-:Y:S01]  /*3da0*/  DFMA R4, R100, R4, UR16 ;  /* 0x0000001064047e2b */ /* 0x000fe20008000004 */
[----:B------:R-:W-:Y:S01]  /*3db0*/  UMOV UR16, 0xb89430a4 ;  /* 0xb89430a400107882 */ /* 0x000fe20000000000 */
[----:B------:R-:W-:-:S02]  /*3dc0*/  UMOV UR17, 0x4008b833 ;  /* 0x4008b83300117882 */ /* 0x000fc40000000000 */
[----:B------:R-:W-:-:S04]  /*3dd0*/  DFMA R16, R14, R16, 1 ;  /* 0x3ff000000e10742b */ /* 0x000fc80000000010 */
[----:B------:R-:W-:Y:S01]  /*3de0*/  DFMA R4, R100, R4, UR16 ;  /* 0x0000001064047e2b */ /* 0x000fe20008000004 */
[----:B------:R-:W-:Y:S01]  /*3df0*/  UMOV UR16, 0xe6248ca7 ;  /* 0xe6248ca700107882 */ /* 0x000fe20000000000 */
[----:B------:R-:W-:Y:S02]  /*3e00*/  UMOV UR17, 0x400c1ffe ;  /* 0x400c1ffe00117882 */ /* 0x000fe40000000000 */
[----:B------:R-:W-:-:S04]  /*3e10*/  DFMA R14, R14, R16, 1 ;  /* 0x3ff000000e0e742b */ /* 0x000fc80000000010 */
[----:B------:R-:W-:-:S08]  /*3e20*/  DFMA R4, R100, R4, UR16 ;  /* 0x0000001064047e2b */ /* 0x000fd00008000004 */
[----:B------:R-:W-:Y:S01]  /*3e30*/  DFMA R92, R100, R4, 1 ;  /* 0x3ff00000645c742b */ /* 0x000fe20000000004 */
[----:B------:R-:W-:Y:S02]  /*3e40*/  IMAD R5, R20, 0x100000, R15 ;  /* 0x0010000014057824 */ /* 0x000fe400078e020f */
[----:B------:R-:W-:Y:S01]  /*3e50*/  IMAD.MOV.U32 R4, RZ, RZ, R14 ;  /* 0x000000ffff047224 */ /* 0x000fe200078e000e */
[----:B------:R-:W-:Y:S07]  /*3e60*/  @!P1 BRA `(.L_x_46) ;  /* 0x0000000000309947 */ /* 0x000fee0003800000 */
        /* <DEDUP_REMOVED lines=12> */
.L_x_46:
[----:B------:R-:W-:Y:S05]  /*3f30*/  BSYNC.RECONVERGENT B2 ;  /* 0x0000000000027941 */ /* 0x000fea0003800200 */
.L_x_45:
[----:B------:R-:W-:Y:S01]  /*3f40*/  DMUL R92, R92, R4 ;  /* 0x000000045c5c7228 */ /* 0x000fe20000000000 */
[----:B------:R-:W-:Y:S10]  /*3f50*/  BRA `(.L_x_47) ;  /* 0x0000000400647947 */ /* 0x000ff40003800000 */
.L_x_42:
[----:B------:R-:W-:Y:S01]  /*3f60*/  DADD R92, -RZ, |R8| ;  /* 0x00000000ff5c7229 */ /* 0x000fe20000000508 */
[----:B------:R-:W-:Y:S01]  /*3f70*/  IMAD.MOV.U32 R14, RZ, RZ, 0x1 ;  /* 0x00000001ff0e7424 */ /* 0x000fe200078e00ff */
[----:B------:R-:W-:Y:S04]  /*3f80*/  BSSY.RECONVERGENT B4, `(.L_x_48) ;  /* 0x0000013000047945 */ /* 0x000fe80003800200 */
[----:B------:R-:W1:Y:S02]  /*3f90*/  MUFU.RCP64H R15, R93 ;  /* 0x0000005d000f7308 */ /* 0x000e640000001800 */
        /* <DEDUP_REMOVED lines=13> */
[----:B------:R-:W-:-:S07]  /*4070*/  IMAD.MOV.U32 R95, RZ, RZ, 0x400e0000 ;  /* 0x400e0000ff5f7424 */ /* 0x000fce00078e00ff */
[----:B0-----:R-:W-:Y:S05]  /*4080*/  CALL.REL.NOINC `($__internal_1_$__cuda_sm20_div_rn_f64_full) ;  /* 0x000001d8002c7944 */ /* 0x001fea0003c00000 */
[----:B------:R-:W-:Y:S02]  /*4090*/  IMAD.MOV.U32 R14, RZ, RZ, R100 ;  /* 0x000000ffff0e7224 */ /* 0x000fe400078e0064 */
[----:B------:R-:W-:-:S07]  /*40a0*/  IMAD.MOV.U32 R15, RZ, RZ, R101 ;  /* 0x000000ffff0f7224 */ /* 0x000fce00078e0065 */
.L_x_49:
[----:B------:R-:W-:Y:S05]  /*40b0*/  BSYNC.RECONVERGENT B4 ;  /* 0x0000000000047941 */ /* 0x000fea0003800200 */
.L_x_48:
[----:B------:R-:W-:Y:S01]  /*40c0*/  DADD R92, -RZ, |R8| ;  /* 0x00000000ff5c7229 */ /* 0x000fe20000000508 */
[----:B------:R-:W-:Y:S01]  /*40d0*/  VIADD R100, R5, 0xfcb00000 ;  /* 0xfcb0000005647836 */ /* 0x000fe20000000000 */
[----:B------:R-:W-:Y:S01]  /*40e0*/  BSSY.RECONVERGENT B4, `(.L_x_50) ;  /* 0x0000014000047945 */ /* 0x000fe20003800200 */
[----:B------:R-:W-:Y:S02]  /*40f0*/  IMAD.MOV.U32 R16, RZ, RZ, 0x0 ;  /* 0x00000000ff107424 */ /* 0x000fe400078e00ff */
[----:B------:R-:W-:Y:S01]  /*4100*/  IMAD.MOV.U32 R17, RZ, RZ, 0x3fd80000 ;  /* 0x3fd80000ff117424 */ /* 0x000fe200078e00ff */
[----:B------:R-:W1:Y:S01]  /*4110*/  MUFU.RSQ64H R101, R93 ;  /* 0x0000005d00657308 */ /* 0x000e620000001c00 */
[----:B------:R-:W-:Y:S01]  /*4120*/  ISETP.GE.U32.AND P1, PT, R100, 0x7ca00000, PT ;  /* 0x7ca000006400780c */ /* 0x000fe20003f26070 */
[----:B-1----:R-:W-:-:S08]  /*4130*/  DMUL R4, R100, R100 ;  /* 0x0000006464047228 */ /* 0x002fd00000000000 */
[----:B------:R-:W-:-:S08]  /*4140*/  DFMA R4, -R4, |R8|, 1 ;  /* 0x3ff000000404742b */ /* 0x000fd00000000508 */
[----:B------:R-:W-:Y:S02]  /*4150*/  DFMA R16, R4, R16, 0.5 ;  /* 0x3fe000000410742b */ /* 0x000fe40000000010 */
[----:B------:R-:W-:-:S08]  /*4160*/  DMUL R4, R100, R4 ;  /* 0x0000000464047228 */ /* 0x000fd00000000000 */
[----:B------:R-:W-:-:S08]  /*4170*/  DFMA R4, R16, R4, R100 ;  /* 0x000000041004722b */ /* 0x000fd00000000064 */
[----:B------:R-:W-:Y:S02]  /*4180*/  DMUL R96, R4, |R8| ;  /* 0x4000000804607228 */ /* 0x000fe40000000000 */
[----:B------:R-:W-:Y:S02]  /*4190*/  VIADD R91, R5, 0xfff00000 ;  /* 0xfff00000055b7836 */ /* 0x000fe40000000000 */
[----:B------:R-:W-:-:S04]  /*41a0*/  IMAD.MOV.U32 R90, RZ, RZ, R4 ;  /* 0x000000ffff5a7224 */ /* 0x000fc800078e0004 */
[----:B------:R-:W-:-:S08]  /*41b0*/  DFMA R94, R96, -R96, |R8| ;  /* 0x80000060605e722b */ /* 0x000fd00000000408 */
[----:B------:R-:W-:Y:S01]  /*41c0*/  DFMA R16, R94, R90, R96 ;  /* 0x0000005a5e10722b */ /* 0x000fe20000000060 */
[----:B------:R-:W-:Y:S10]  /*41d0*/  @!P1 BRA `(.L_x_51) ;  /* 0x0000000000109947 */ /* 0x000ff40003800000 */
[----:B------:R-:W-:Y:S01]  /*41e0*/  IMAD.MOV.U32 R90, RZ, RZ, R4 ;  /* 0x000000ffff5a7224 */ /* 0x000fe200078e0004 */
[----:B------:R-:W-:-:S07]  /*41f0*/  MOV R18, 0x4210 ;  /* 0x0000421000127802 */ /* 0x000fce0000000f00 */
[----:B0-----:R-:W-:Y:S05]  /*4200*/  CALL.REL.NOINC `($__internal_2_$__cuda_sm20_dsqrt_rn_f64_mediumpath_v1) ;  /* 0x000001dc003c7944 */ /* 0x001fea0003c00000 */
[----:B------:R-:W-:-:S07]  /*4210*/  IMAD.MOV.U32 R16, RZ, RZ, R90 ;  /* 0x000000ffff107224 */ /* 0x000fce00078e005a */
.L_x_51:
[----:B------:R-:W-:Y:S05]  /*4220*/  BSYNC.RECONVERGENT B4 ;  /* 0x0000000000047941 */ /* 0x000fea0003800200 */
.L_x_50:
        /* <DEDUP_REMOVED lines=16> */
.L_x_53:
[----:B------:R-:W-:Y:S05]  /*4330*/  BSYNC.RECONVERGENT B4 ;  /* 0x0000000000047941 */ /* 0x000fea0003800200 */
.L_x_52:
[----:B------:R-:W-:Y:S01]  /*4340*/  IMAD.MOV.U32 R4, RZ, RZ, -0x35f7b3ab ;  /* 0xca084c55ff047424 */ /* 0x000fe200078e00ff */
[----:B------:R-:W-:Y:S01]  /*4350*/  UMOV UR16, 0xfd3b7f88 ;  /* 0xfd3b7f8800107882 */ /* 0x000fe20000000000 */
[----:B------:R-:W-:Y:S01]  /*4360*/  IMAD.MOV.U32 R5, RZ, RZ, 0x3f90df2b ;  /* 0x3f90df2bff057424 */ /* 0x000fe200078e00ff */
[----:B------:R-:W-:-:S05]  /*4370*/  UMOV UR17, 0x3f70125e ;  /* 0x3f70125e00117882 */ /* 0x000fca0000000000 */
[----:B------:R-:W-:Y:S01]  /*4380*/  DFMA R4, R14, UR16, -R4 ;  /* 0x000000100e047c2b */ /* 0x000fe20008000804 */
[----:B------:R-:W-:Y:S01]  /*4390*/  UMOV UR16, 0xf0e55ae3 ;  /* 0xf0e55ae300107882 */ /* 0x000fe20000000000 */
[----:B------:R-:W-:-:S06]  /*43a0*/  UMOV UR17, 0x3f9afce6 ;  /* 0x3f9afce600117882 */ /* 0x000fcc0000000000 */
[----:B------:R-:W-:Y:S01]  /*43b0*/  DFMA R4, R4, R14, UR16 ;  /* 0x0000001004047e2b */ /* 0x000fe2000800000e */
[----:B------:R-:W-:Y:S01]  /*43c0*/  UMOV UR16, 0x1efdc716 ;  /* 0x1efdc71600107882 */ /* 0x000fe20000000000 */
[----:B------:R-:W-:-:S06]  /*43d0*/  UMOV UR17, 0x3f951227 ;  /* 0x3f95122700117882 */ /* 0x000fcc0000000000 */
[----:B------:R-:W-:Y:S01]  /*43e0*/  DFMA R4, R4, R14, -UR16 ;  /* 0x8000001004047e2b */ /* 0x000fe2000800000e */
        /* <DEDUP_REMOVED lines=15> */
[----:B------:R-:W-:-:S11]  /*44e0*/  DMUL R92, R4, R90 ;  /* 0x0000005a045c7228 */ /* 0x000fd60000000000 */
.L_x_47:
[----:B------:R-:W-:Y:S05]  /*44f0*/  BSYNC.RECONVERGENT B3 ;  /* 0x0000000000037941 */ /* 0x000fea0003800200 */
.L_x_41:
[----:B------:R-:W1:Y:S01]  /*4500*/  MUFU.RCP64H R5, R93 ;  /* 0x0000005d00057308 */ /* 0x000e620000001800 */
[----:B------:R-:W-:Y:S01]  /*4510*/  IMAD.MOV.U32 R4, RZ, RZ, 0x1 ;  /* 0x00000001ff047424 */ /* 0x000fe200078e00ff */
[----:B------:R-:W-:Y:S01]  /*4520*/  DMUL R94, R8, R6 ;  /* 0x00000006085e7228 */ /* 0x000fe20000000000 */
[----:B------:R-:W-:Y:S09]  /*4530*/  BSSY.RECONVERGENT B3, `(.L_x_54) ;  /* 0x000000f000037945 */ /* 0x000ff20003800200 */
[----:B------:R-:W-:Y:S01]  /*4540*/  FSETP.GEU.AND P2, PT, |R95|, 6.5827683646048100446e-37, PT ;  /* 0x036000005f00780b */ /* 0x000fe20003f4e200 */
[----:B-1----:R-:W-:-:S08]  /*4550*/  DFMA R14, R4, -R92, 1 ;  /* 0x3ff00000040e742b */ /* 0x002fd0000000085c */
[----:B------:R-:W-:-:S08]  /*4560*/  DFMA R14, R14, R14, R14 ;  /* 0x0000000e0e0e722b */ /* 0x000fd0000000000e */
[----:B------:R-:W-:-:S08]  /*4570*/  DFMA R14, R4, R14, R4 ;  /* 0x0000000e040e722b */ /* 0x000fd00000000004 */
[----:B------:R-:W-:-:S08]  /*4580*/  DFMA R4, R14, -R92, 1 ;  /* 0x3ff000000e04742b */ /* 0x000fd0000000085c */
[----:B------:R-:W-:-:S08]  /*4590*/  DFMA R4, R14, R4, R14 ;  /* 0x000000040e04722b */ /* 0x000fd0000000000e */
[----:B------:R-:W-:-:S08]  /*45a0*/  DMUL R100, R94, R4 ;  /* 0x000000045e647228 */ /* 0x000fd00000000000 */
[----:B------:R-:W-:-:S08]  /*45b0*/  DFMA R6, R100, -R92, R94 ;  /* 0x8000005c6406722b */ /* 0x000fd0000000005e */
[----:B------:R-:W-:-:S10]  /*45c0*/  DFMA R100, R4, R6, R100 ;  /* 0x000000060464722b */ /* 0x000fd40000000064 */
[----:B------:R-:W-:-:S05]  /*45d0*/  FFMA R4, RZ, R93, R101 ;  /* 0x0000005dff047223 */ /* 0x000fca0000000065 */
[----:B------:R-:W-:-:S13]  /*45e0*/  FSETP.GT.AND P1, PT, |R4|, 1.469367938527859385e-39, PT ;  /* 0x001000000400780b */ /* 0x000fda0003f24200 */
[----:B------:R-:W-:Y:S05]  /*45f0*/  @P1 BRA P2, `(.L_x_55) ;  /* 0x0000000000081947 */ /* 0x000fea0001000000 */
[----:B------:R-:W-:-:S07]  /*4600*/  MOV R18, 0x4620 ;  /* 0x0000462000127802 */ /* 0x000fce0000000f00 */
[----:B0-----:R-:W-:Y:S05]  /*4610*/  CALL.REL.NOINC `($__internal_1_$__cuda_sm20_div_rn_f64_full) ;  /* 0x000001d000c87944 */ /* 0x001fea0003c00000 */
.L_x_55:
[----:B------:R-:W-:Y:S05]  /*4620*/  BSYNC.RECONVERGENT B3 ;  /* 0x0000000000037941 */ /* 0x000fea0003800200 */
.L_x_54:
[----:B------:R-:W2:Y:S02]  /*4630*/  LDG.E.64 R4, desc[UR8][R34.64] ;  /* 0x0000000822047981 */ /* 0x000ea4000c1e1b00 */
[----:B--2---:R-:W-:-:S07]  /*4640*/  DADD R100, R4, R100 ;  /* 0x0000000004647229 */ /* 0x004fce0000000064 */
[----:B------:R2:W-:Y:S01]  /*4650*/  STG.E.64 desc[UR8][R34.64], R100 ;  /* 0x0000006422007986 */ /* 0x0005e2000c101b08 */
[----:B------:R-:W-:Y:S05]  /*4660*/  @P0 BRA `(.L_x_56) ;  /* 0xffffffe000d40947 */ /* 0x000fea000383ffff */
[----:B------:R-:W3:Y:S01]  /*4670*/  LDG.E.64 R4, desc[UR8][R24.64] ;  /* 0x0000000818047981 */ /* 0x000ee2000c1e1b00 */
[----:B0-----:R-:W-:Y:S01]  /*4680*/  DADD R92, R10, R100 ;  /* 0x000000000a5c7229 */ /* 0x001fe20000000064 */
[----:B------:R-:W-:Y:S01]  /*4690*/  IMAD.MOV.U32 R6, RZ, RZ, 0x1 ;  /* 0x00000001ff067424 */ /* 0x000fe200078e00ff */
[----:B------:R-:W-:Y:S04]  /*46a0*/  BSSY.RECONVERGENT B3, `(.L_x_57) ;  /* 0x0000011000037945 */ /* 0x000fe80003800200 */
[----:B------:R-:W0:Y:S02]  /*46b0*/  MUFU.RCP64H R7, R93 ;  /* 0x0000005d00077308 */ /* 0x000e240000001800 */
[----:B0-----:R-:W-:-:S08]  /*46c0*/  DFMA R8, -R92, R6, 1 ;  /* 0x3ff000005c08742b */ /* 0x001fd00000000106 */
[----:B------:R-:W-:-:S08]  /*46d0*/  DFMA R8, R8, R8, R8 ;  /* 0x000000080808722b */ /* 0x000fd00000000008 */
[----:B------:R-:W-:-:S08]  /*46e0*/  DFMA R8, R6, R8, R6 ;  /* 0x000000080608722b */ /* 0x000fd00000000006 */
[----:B------:R-:W-:-:S08]  /*46f0*/  DFMA R6, -R92, R8, 1 ;  /* 0x3ff000005c06742b */ /* 0x000fd00000000108 */
[----:B------:R-:W-:Y:S02]  /*4700*/  DFMA R6, R8, R6, R8 ;  /* 0x000000060806722b */ /* 0x000fe40000000008 */
[----:B---3--:R-:W-:-:S08]  /*4710*/  DMUL R94, R4, 0.5 ;  /* 0x3fe00000045e7828 */ /* 0x008fd00000000000 */
[----:B--2---:R-:W-:Y:S02]  /*4720*/  DMUL R100, R94, R6 ;  /* 0x000000065e647228 */ /* 0x004fe40000000000 */
[----:B------:R-:W-:-:S06]  /*4730*/  FSETP.GEU.AND P1, PT, |R95|, 6.5827683646048100446e-37, PT ;  /* 0x036000005f00780b */ /* 0x000fcc0003f2e200 */
[----:B------:R-:W-:-:S08]  /*4740*/  DFMA R4, -R92, R100, R94 ;  /* 0x000000645c04722b */ /* 0x000fd0000000015e */
[----:B------:R-:W-:-:S10]  /*4750*/  DFMA R100, R6, R4, R100 ;  /* 0x000000040664722b */ /* 0x000fd40000000064 */
[----:B------:R-:W-:-:S05]  /*4760*/  FFMA R4, RZ, R93, R101 ;  /* 0x0000005dff047223 */ /* 0x000fca0000000065 */
[----:B------:R-:W-:-:S13]  /*4770*/  FSETP.GT.AND P0, PT, |R4|, 1.469367938527859385e-39, PT ;  /* 0x001000000400780b */ /* 0x000fda0003f04200 */
[----:B------:R-:W-:Y:S05]  /*4780*/  @P0 BRA P1, `(.L_x_58) ;  /* 0x0000000000080947 */ /* 0x000fea0000800000 */
[----:B------:R-:W-:-:S07]  /*4790*/  MOV R18, 0x47b0 ;  /* 0x000047b000127802 */ /* 0x000fce0000000f00 */
[----:B------:R-:W-:Y:S05]  /*47a0*/  CALL.REL.NOINC `($__internal_1_$__cuda_sm20_div_rn_f64_full) ;  /* 0x000001d000647944 */ /* 0x000fea0003c00000 */
.L_x_58:
[----:B------:R-:W-:Y:S05]  /*47b0*/  BSYNC.RECONVERGENT B3 ;  /* 0x0000000000037941 */ /* 0x000fea0003800200 */
.L_x_57:
[----:B------:R0:W-:Y:S01]  /*47c0*/  STG.E.64 desc[UR8][R30.64], R100 ;  /* 0x000000641e007986 */ /* 0x0001e2000c101b08 */
[----:B------:R-:W1:Y:S03]  /*47d0*/  LDCU UR15, c[0x0][0x500] ;  /* 0x0000a000ff0f77ac */ /* 0x000e660008000800 */
[----:B------:R-:W1:Y:S01]  /*47e0*/  LDG.E R4, desc[UR8][R28.64] ;  /* 0x000000081c047981 */ /* 0x000e62000c1e1900 */
[----:B------:R-:W-:Y:S01]  /*47f0*/  BSSY.RECONVERGENT B2, `(.L_x_59) ;  /* 0x0000008000027945 */ /* 0x000fe20003800200 */
[----:B------:R-:W-:Y:S02]  /*4800*/  PLOP3.LUT P0, PT, PT, PT, PT, 0x8, 0x80 ;  /* 0x000000000080781c */ /* 0x000fe40003f0e170 */
[----:B-1----:R-:W-:-:S13]  /*4810*/  ISETP.GE.U32.AND P1, PT, R4, UR15, PT ;  /* 0x0000000f04007c0c */ /* 0x002fda000bf26070 */
[----:B0-----:R-:W-:Y:S05]  /*4820*/  @P1 BRA `(.L_x_60) ;  /* 0x0000000000101947 */ /* 0x001fea0003800000 */
[----:B------:R-:W2:Y:S01]  /*4830*/  LDG.E.64 R4, desc[UR8][R32.64] ;  /* 0x0000000820047981 */ /* 0x000ea2000c1e1b00 */
[----:B------:R-:W0:Y:S01]  /*4840*/  LDCU.64 UR16, c[0x0][0x4e0] ;  /* 0x00009c00ff1077ac */ /* 0x000e220008000a00 */
[----:B--2---:R-:W-:-:S08]  /*4850*/  DADD R4, -R4, R100 ;  /* 0x0000000004047229 */ /* 0x004fd00000000164 */
[----:B0-----:R-:W-:-:S14]  /*4860*/  DSETP.GT.AND P0, PT, |R4|, UR16, PT ;  /* 0x0000001004007e2a */ /* 0x001fdc000bf04200 */
.L_x_60:
[----:B------:R-:W-:Y:S05]  /*4870*/  BSYNC.RECONVERGENT B2 ;  /* 0x0000000000027941 */ /* 0x000fea0003800200 */
.L_x_59:
[----:B------:R-:W-:-:S05]  /*4880*/  SEL R5, RZ, 0x1, !P0 ;  /* 0x00000001ff057807 */ /* 0x000fca0004000000 */
[----:B------:R1:W-:Y:S01]  /*4890*/  STG.E.U8 desc[UR8][R26.64], R5 ;  /* 0x000000051a007986 */ /* 0x0003e2000c101108 */
[----:B------:R-:W-:Y:S05]  /*48a0*/  @P0 BRA `(.L_x_61) ;  /* 0xffffffe000280947 */ /* 0x000fea000383ffff */
[----:B------:R-:W-:Y:S05]  /*48b0*/  BSYNC.RECONVERGENT B0 ;  /* 0x0000000000007941 */ /* 0x000fea0003800200 */
.L_x_25:
[----:B------:R-:W-:Y:S05]  /*48c0*/  BRA `(.L_x_23) ;  /* 0x0000000000a07947 */ /* 0x000fea0003800000 */
.L_x_24:
[----:B------:R-:W2:Y:S02]  /*48d0*/  LDG.E R2, desc[UR8][R28.64] ;  /* 0x000000081c027981 */ /* 0x000ea4000c1e1900 */
[----:B--2---:R-:W-:-:S05]  /*48e0*/  VIADD R13, R2, 0x1 ;  /* 0x00000001020d7836 */ /* 0x004fca0000000000 */
[----:B------:R-:W-:Y:S04]  /*48f0*/  STG.E desc[UR8][R28.64], R13 ;  /* 0x0000000d1c007986 */ /* 0x000fe8000c101908 */
[----:B-1----:R-:W2:Y:S01]  /*4900*/  LDG.E.64 R2, desc[UR8][R30.64] ;  /* 0x000000081e027981 */ /* 0x002ea2000c1e1b00 */
[----:B0-----:R-:W0:Y:S01]  /*4910*/  MUFU.RCP64H R7, R11 ;  /* 0x0000000b00077308 */ /* 0x001e220000001800 */
[----:B------:R-:W-:-:S06]  /*4920*/  IMAD.MOV.U32 R6, RZ, RZ, 0x1 ;  /* 0x00000001ff067424 */ /* 0x000fcc00078e00ff */
[----:B0-----:R-:W-:Y:S01]  /*4930*/  DFMA R8, -R10, R6, 1 ;  /* 0x3ff000000a08742b */ /* 0x001fe20000000106 */
[----:B--2---:R0:W-:Y:S04]  /*4940*/  STG.E.64 desc[UR8][R32.64], R2 ;  /* 0x0000000220007986 */ /* 0x0041e8000c101b08 */
[----:B------:R1:W-:Y:S04]  /*4950*/  STG.E.64 desc[UR8][R34.64], RZ ;  /* 0x000000ff22007986 */ /* 0x0003e8000c101b08 */
[----:B------:R-:W2:Y:S01]  /*4960*/  LDG.E.64 R4, desc[UR8][R24.64] ;  /* 0x0000000818047981 */ /* 0x000ea2000c1e1b00 */
[----:B------:R-:W-:Y:S01]  /*4970*/  DFMA R8, R8, R8, R8 ;  /* 0x000000080808722b */ /* 0x000fe20000000008 */
[----:B------:R-:W-:Y:S07]  /*4980*/  BSSY.RECONVERGENT B0, `(.L_x_62) ;  /* 0x0000010000007945 */ /* 0x000fee0003800200 */
[----:B------:R-:W-:-:S08]  /*4990*/  DFMA R8, R6, R8, R6 ;  /* 0x000000080608722b */ /* 0x000fd00000000006 */
[----:B------:R-:W-:-:S08]  /*49a0*/  DFMA R6, -R10, R8, 1 ;  /* 0x3ff000000a06742b */ /* 0x000fd00000000108 */
[----:B------:R-:W-:Y:S02]  /*49b0*/  DFMA R6, R8, R6, R8 ;  /* 0x000000060806722b */ /* 0x000fe40000000008 */
[----:B--2---:R-:W-:-:S08]  /*49c0*/  DMUL R94, R4, 0.5 ;  /* 0x3fe00000045e7828 */ /* 0x004fd00000000000 */
[----:B------:R-:W-:Y:S02]  /*49d0*/  DMUL R100, R94, R6 ;  /* 0x000000065e647228 */ /* 0x000fe40000000000 */
[----:B------:R-:W-:-:S06]  /*49e0*/  FSETP.GEU.AND P1, PT, |R95|, 6.5827683646048100446e-37, PT ;  /* 0x036000005f00780b */ /* 0x000fcc0003f2e200 */
[----:B0-----:R-:W-:-:S08]  /*49f0*/  DFMA R2, -R10, R100, R94 ;  /* 0x000000640a02722b */ /* 0x001fd0000000015e */
[----:B------:R-:W-:-:S10]  /*4a00*/  DFMA R100, R6, R2, R100 ;  /* 0x000000020664722b */ /* 0x000fd40000000064 */
[----:B------:R-:W-:-:S05]  /*4a10*/  FFMA R2, RZ, R11, R101 ;  /* 0x0000000bff027223 */ /* 0x000fca0000000065 */
[----:B------:R-:W-:-:S13]  /*4a20*/  FSETP.GT.AND P0, PT, |R2|, 1.469367938527859385e-39, PT ;  /* 0x001000000200780b */ /* 0x000fda0003f04200 */
[----:B-1----:R-:W-:Y:S05]  /*4a30*/  @P0 BRA P1, `(.L_x_63) ;  /* 0x0000000000100947 */ /* 0x002fea0000800000 */
[----:B------:R-:W-:Y:S01]  /*4a40*/  IMAD.MOV.U32 R92, RZ, RZ, R10 ;  /* 0x000000ffff5c7224 */ /* 0x000fe200078e000a */
[----:B------:R-:W-:Y:S01]  /*4a50*/  MOV R18, 0x4a80 ;  /* 0x00004a8000127802 */ /* 0x000fe20000000f00 */
[----:B------:R-:W-:-:S07]  /*4a60*/  IMAD.MOV.U32 R93, RZ, RZ, R11 ;  /* 0x000000ffff5d7224 */ /* 0x000fce00078e000b */
[----:B------:R-:W-:Y:S05]  /*4a70*/  CALL.REL.NOINC `($__internal_1_$__cuda_sm20_div_rn_f64_full) ;  /* 0x000001cc00b07944 */ /* 0x000fea0003c00000 */
.L_x_63:
[----:B------:R-:W-:Y:S05]  /*4a80*/  BSYNC.RECONVERGENT B0 ;  /* 0x0000000000007941 */ /* 0x000fea0003800200 */
.L_x_62:
[----:B------:R0:W-:Y:S04]  /*4a90*/  STG.E.64 desc[UR8][R30.64], R100 ;  /* 0x000000641e007986 */ /* 0x0001e8000c101b08 */
[----:B------:R-:W2:Y:S02]  /*4aa0*/  LDG.E R2, desc[UR8][R28.64] ;  /* 0x000000081c027981 */ /* 0x000ea4000c1e1900 */
[----:B--2---:R-:W-:-:S13]  /*4ab0*/  ISETP.GE.U32.AND P0, PT, R2, UR14, PT ;  /* 0x0000000e02007c0c */ /* 0x004fda000bf06070 */
[----:B0-----:R-:W-:Y:S05]  /*4ac0*/  @P0 BRA `(.L_x_64) ;  /* 0x00000000001c0947 */ /* 0x001fea0003800000 */
[----:B------:R-:W2:Y:S02]  /*4ad0*/  LDG.E.64 R2, desc[UR8][R32.64] ;  /* 0x0000000820027981 */ /* 0x000ea4000c1e1b00 */
[----:B--2---:R-:W-:-:S08]  /*4ae0*/  DADD R2, -R2, R100 ;  /* 0x0000000002027229 */ /* 0x004fd00000000164 */
[----:B------:R-:W-:-:S06]  /*4af0*/  DSETP.GT.AND P0, PT, |R2|, UR4, PT ;  /* 0x0000000402007e2a */ /* 0x000fcc000bf04200 */
[----:B------:R-:W-:-:S05]  /*4b00*/  SEL R3, RZ, 0x1, !P0 ;  /* 0x00000001ff037807 */ /* 0x000fca0004000000 */
[----:B------:R1:W-:Y:S03]  /*4b10*/  STG.E.U8 desc[UR8][R26.64], R3 ;  /* 0x000000031a007986 */ /* 0x0003e6000c101108 */
[----:B------:R-:W-:Y:S05]  /*4b20*/  @P0 BRA `(.L_x_24) ;  /* 0xfffffffc00680947 */ /* 0x000fea000383ffff */
[----:B------:R-:W-:Y:S05]  /*4b30*/  BRA `(.L_x_23) ;  /* 0x0000000000047947 */ /* 0x000fea0003800000 */
.L_x_64:
[----:B------:R0:W-:Y:S02]  /*4b40*/  STG.E.U8 desc[UR8][R26.64], RZ ;  /* 0x000000ff1a007986 */ /* 0x0001e4000c101108 */
.L_x_23:
[----:B------:R-:W-:Y:S05]  /*4b50*/  BSYNC.RECONVERGENT B1 ;  /* 0x0000000000017941 */ /* 0x000fea0003800200 */
.L_x_22:
[----:B------:R-:W2:Y:S01]  /*4b60*/  LDCU.128 UR16, c[0x0][0x4c0] ;  /* 0x00009800ff1077ac */ /* 0x000ea20008000c00 */
[C---:B------:R-:W-:Y:S01]  /*4b70*/  IMAD.SHL.U32 R74, R80.reuse, 0x8, RZ ;  /* 0x00000008504a7824 */ /* 0x040fe200078e00ff */
[C---:B------:R-:W-:Y:S01]  /*4b80*/  SHF.L.U64.HI R2, R80.reuse, 0x3, R81 ;  /* 0x0000000350027819 */ /* 0x040fe20000010251 */
[----:B------:R-:W3:Y:S01]  /*4b90*/  LDC.64 R10, c[0x0][0x528] ;  /* 0x00014a00ff0a7b82 */ /* 0x000ee20000000a00 */
[----:B------:R-:W4:Y:S01]  /*4ba0*/  LDCU.128 UR12, c[0x0][0x490] ;  /* 0x00009200ff0c77ac */ /* 0x000f220008000c00 */
[----:B------:R-:W5:Y:S01]  /*4bb0*/  LDCU.128 UR32, c[0x0][0x4d0] ;  /* 0x00009a00ff2077ac */ /* 0x000f620008000c00 */
[----:B------:R-:W0:Y:S01]  /*4bc0*/  LDCU.128 UR24, c[0x0][0x4a0] ;  /* 0x00009400ff1877ac */ /* 0x000e220008000c00 */
[----:B------:R-:W0:Y:S01]  /*4bd0*/  LDCU.64 UR4, c[0x0][0x4b8] ;  /* 0x00009700ff0477ac */ /* 0x000e220008000a00 */
[C---:B--2---:R-:W-:Y:S01]  /*4be0*/  IADD3 R40, P1, PT, R80.reuse, UR16, RZ ;  /* 0x0000001050287c10 */ /* 0x044fe2000ff3e0ff */
[----:B------:R-:W2:Y:S01]  /*4bf0*/  LDCU.128 UR20, c[0x0][0x450] ;  /* 0x00008a00ff1477ac */ /* 0x000ea20008000c00 */
[----:B------:R-:W-:-:S02]  /*4c00*/  IADD3 R42, P3, PT, R80, UR18, RZ ;  /* 0x00000012502a7c10 */ /* 0x000fc4000ff7e0ff */
[----:B----4-:R-:W-:Y:S01]  /*4c10*/  IADD3 R36, P0, PT, R54, UR12, RZ ;  /* 0x0000000c36247c10 */ /* 0x010fe2000ff1e0ff */
[----:B------:R-:W4:Y:S01]  /*4c20*/  LDCU.128 UR28, c[0x0][0x460] ;  /* 0x00008c00ff1c77ac */ /* 0x000f220008000c00 */
[C---:B------:R-:W-:Y:S02]  /*4c30*/  IADD3.X R41, PT, PT, R81.reuse, UR17, RZ, P1, !PT ;  /* 0x0000001151297c10 */ /* 0x040fe40008ffe4ff */
[C---:B------:R-:W-:Y:S01]  /*4c40*/  IADD3.X R43, PT, PT, R81.reuse, UR19, RZ, P3, !PT ;  /* 0x00000013512b7c10 */ /* 0x040fe20009ffe4ff */
[----:B------:R-:W4:Y:S01]  /*4c50*/  LDCU.128 UR16, c[0x0][0x470] ;  /* 0x00008e00ff1077ac */ /* 0x000f220008000c00 */
[----:B------:R-:W-:Y:S01]  /*4c60*/  IADD3.X R37, PT, PT, R0, UR13, RZ, P0, !PT ;  /* 0x0000000d00257c10 */ /* 0x000fe200087fe4ff */
[CC--:B---3--:R-:W-:Y:S01]  /*4c70*/  IMAD R15, R81.reuse, R11.reuse, RZ ;  /* 0x0000000b510f7224 */ /* 0x0c8fe200078e02ff */
[----:B-----5:R-:W-:Y:S01]  /*4c80*/  IADD3 R44, P0, PT, R80, UR34, RZ ;  /* 0x00000022502c7c10 */ /* 0x020fe2000ff1e0ff */
[----:B------:R-:W3:Y:S01]  /*4c90*/  LDCU.64 UR6, c[0x0][0x438] ;  /* 0x00008700ff0677ac */ /* 0x000ee20008000a00 */
[C---:B------:R-:W-:Y:S01]  /*4ca0*/  IADD3 R38, P2, PT, R54.reuse, UR14, RZ ;  /* 0x0000000e36267c10 */ /* 0x040fe2000ff5e0ff */
[CC--:B-1----:R-:W-:Y:S01]  /*4cb0*/  IMAD R3, R81.reuse, R10.reuse, RZ ;  /* 0x0000000a51037224 */ /* 0x0c2fe200078e02ff */
[----:B------:R-:W-:Y:S01]  /*4cc0*/  IADD3.X R45, PT, PT, R81, UR35, RZ, P0, !PT ;  /* 0x00000023512d7c10 */ /* 0x000fe200087fe4ff */
[----:B------:R-:W1:Y:S01]  /*4cd0*/  LDCU.64 UR10, c[0x0][0x428] ;  /* 0x00008500ff0a77ac */ /* 0x000e620008000a00 */
[----:B0-----:R-:W-:Y:S01]  /*4ce0*/  IADD3 R52, P0, PT, R54, UR24, RZ ;  /* 0x0000001836347c10 */ /* 0x001fe2000ff1e0ff */
[----:B------:R-:W-:Y:S01]  /*4cf0*/  IMAD.WIDE.U32 R76, R80, R11, RZ ;  /* 0x0000000b504c7225 */ /* 0x000fe200078e00ff */
[----:B--2---:R-:W-:Y:S01]  /*4d00*/  IADD3 R48, P1, PT, R74, UR20, RZ ;  /* 0x000000144a307c10 */ /* 0x004fe2000ff3e0ff */
[----:B------:R-:W0:Y:S01]  /*4d10*/  LDCU.64 UR12, c[0x0][0x418] ;  /* 0x00008300ff0c77ac */ /* 0x000e220008000a00 */
[----:B------:R-:W-:Y:S01]  /*4d20*/  IADD3.X R53, PT, PT, R0, UR25, RZ, P0, !PT ;  /* 0x0000001900357c10 */ /* 0x000fe200087fe4ff */
[C---:B------:R-:W-:Y:S01]  /*4d30*/  IMAD.WIDE.U32 R78, R80.reuse, R10, RZ ;  /* 0x0000000a504e7225 */ /* 0x040fe200078e00ff */
[----:B------:R-:W-:-:S02]  /*4d40*/  IADD3 R60, P0, PT, R80, UR4, RZ ;  /* 0x00000004503c7c10 */ /* 0x000fc4000ff1e0ff */
[----:B------:R-:W-:Y:S01]  /*4d50*/  IADD3.X R39, PT, PT, R0, UR15, RZ, P2, !PT ;  /* 0x0000000f00277c10 */ /* 0x000fe200097fe4ff */
[----:B------:R-:W2:Y:S01]  /*4d60*/  LDCU.64 UR14, c[0x0][0x448] ;  /* 0x00008900ff0e77ac */ /* 0x000ea20008000a00 */
[----:B------:R-:W-:Y:S01]  /*4d70*/  IADD3 R50, P2, PT, R74, UR22, RZ ;  /* 0x000000164a327c10 */ /* 0x000fe2000ff5e0ff */
[----:B------:R-:W-:Y:S01]  /*4d80*/  VIADD R16, R11, 0xfffffffe ;  /* 0xfffffffe0b107836 */ /* 0x000fe20000000000 */
[----:B------:R-:W-:Y:S01]  /*4d90*/  IADD3.X R49, PT, PT, R2, UR21, RZ, P1, !PT ;  /* 0x0000001502317c10 */ /* 0x000fe20008ffe4ff */
[----:B------:R-:W5:Y:S01]  /*4da0*/  LDCU.64 UR20, c[0x0][0x480] ;  /* 0x00009000ff1477ac */ /* 0x000f620008000a00 */
[----:B------:R-:W-:Y:S01]  /*4db0*/  IADD3.X R61, PT, PT, R81, UR5, RZ, P0, !PT ;  /* 0x00000005513d7c10 */ /* 0x000fe200087fe4ff */
[C---:B------:R-:W-:Y:S01]  /*4dc0*/  VIADD R12, R11.reuse, 0x7 ;  /* 0x000000070b0c7836 */ /* 0x040fe20000000000 */
[C---:B----4-:R-:W-:Y:S01]  /*4dd0*/  IADD3 R56, P1, PT, R74.reuse, UR28, RZ ;  /* 0x0000001c4a387c10 */ /* 0x050fe2000ff3e0ff */
[----:B------:R-:W4:Y:S01]  /*4de0*/  LDCU.64 UR4, c[0x0][0x3e8] ;  /* 0x00007d00ff0477ac */ /* 0x000f220008000a00 */
[----:B------:R-:W-:Y:S01]  /*4df0*/  IADD3 R62, P0, PT, R74, UR16, RZ ;  /* 0x000000104a3e7c10 */ /* 0x000fe2000ff1e0ff */
[----:B------:R-:W-:Y:S01]  /*4e00*/  VIADD R11, R11, 0x3 ;  /* 0x000000030b0b7836 */ /* 0x000fe20000000000 */
[----:B------:R-:W-:Y:S01]  /*4e10*/  IADD3.X R51, PT, PT, R2, UR23, RZ, P2, !PT ;  /* 0x0000001702337c10 */ /* 0x000fe200097fe4ff */
[----:B------:R-:W1:Y:S01]  /*4e20*/  LDCU UR16, c[0x0][0x530] ;  /* 0x0000a600ff1077ac */ /* 0x000e620008000800 */
[----:B------:R-:W-:Y:S01]  /*4e30*/  IADD3 R54, P2, PT, R54, UR26, RZ ;  /* 0x0000001a36367c10 */ /* 0x000fe2000ff5e0ff */
[----:B------:R-:W-:Y:S01]  /*4e40*/  IMAD.IADD R15, R77, 0x1, R15 ;  /* 0x000000014d0f7824 */ /* 0x000fe200078e020f */
[----:B------:R-:W-:Y:S01]  /*4e50*/  IADD3.X R57, PT, PT, R2, UR29, RZ, P1, !PT ;  /* 0x0000001d02397c10 */ /* 0x000fe20008ffe4ff */
[----:B------:R-:W-:Y:S01]  /*4e60*/  IMAD.IADD R14, R79, 0x1, R3 ;  /* 0x000000014f0e7824 */ /* 0x000fe200078e0203 */
[----:B------:R-:W-:-:S02]  /*4e70*/  IADD3 R64, P1, PT, R74, UR18, RZ ;  /* 0x000000124a407c10 */ /* 0x000fc4000ff3e0ff */
[----:B------:R-:W-:Y:S01]  /*4e80*/  IADD3.X R55, PT, PT, R0, UR27, RZ, P2, !PT ;  /* 0x0000001b00377c10 */ /* 0x000fe200097fe4ff */
[----:B------:R-:W-:Y:S01]  /*4e90*/  IMAD.MOV.U32 R0, RZ, RZ, 0x1 ;  /* 0x00000001ff007424 */ /* 0x000fe200078e00ff */
[----:B------:R-:W-:Y:S01]  /*4ea0*/  IADD3.X R65, PT, PT, R2, UR19, RZ, P1, !PT ;  /* 0x0000001302417c10 */ /* 0x000fe20008ffe4ff */
[----:B------:R-:W4:Y:S01]  /*4eb0*/  LDCU.64 UR18, c[0x0][0x380] ;  /* 0x00007000ff1277ac */ /* 0x000f220008000a00 */
[----:B------:R-:W-:Y:S02]  /*4ec0*/  IADD3 R46, P3, PT, R80, UR32, RZ ;  /* 0x00000020502e7c10 */ /* 0x000fe4000ff7e0ff */
[----:B------:R0:W-:Y:S01]  /*4ed0*/  STG.E.U8 desc[UR8][R60.64], R0 ;  /* 0x000000003c007986 */ /* 0x0001e2000c101108 */
[----:B------:R-:W-:Y:S02]  /*4ee0*/  IADD3.X R63, PT, PT, R2, UR17, RZ, P0, !PT ;  /* 0x00000011023f7c10 */ /* 0x000fe400087fe4ff */
[----:B---3--:R-:W-:Y:S02]  /*4ef0*/  IADD3 R66, P0, PT, R74, UR6, RZ ;  /* 0x000000064a427c10 */ /* 0x008fe4000ff1e0ff */
[C---:B------:R-:W-:Y:S01]  /*4f00*/  IADD3.X R47, PT, PT, R81.reuse, UR33, RZ, P3, !PT ;  /* 0x00000021512f7c10 */ /* 0x040fe20009ffe4ff */
[----:B-1----:R-:W-:Y:S01]  /*4f10*/  IMAD R13, R81, UR16, RZ ;  /* 0x00000010510d7c24 */ /* 0x002fe2000f8e02ff */
[----:B------:R-:W-:Y:S01]  /*4f20*/  IADD3.X R67, PT, PT, R2, UR7, RZ, P0, !PT ;  /* 0x0000000702437c10 */ /* 0x000fe200087fe4ff */
[----:B------:R-:W-:Y:S01]  /*4f30*/  IMAD.WIDE.U32 R80, R80, UR16, RZ ;  /* 0x0000001050507c25 */ /* 0x000fe2000f8e00ff */
[----:B------:R-:W-:-:S02]  /*4f40*/  IADD3 R58, P3, PT, R74, UR30, RZ ;  /* 0x0000001e4a3a7c10 */ /* 0x000fc4000ff7e0ff */
[C---:B------:R-:W-:Y:S01]  /*4f50*/  IADD3 R68, P0, PT, R74.reuse, UR10, RZ ;  /* 0x0000000a4a447c10 */ /* 0x040fe2000ff1e0ff */
[----:B------:R-:W-:Y:S01]  /*4f60*/  IMAD.IADD R13, R81, 0x1, R13 ;  /* 0x00000001510d7824 */ /* 0x000fe200078e020d */
[----:B0-----:R-:W-:Y:S01]  /*4f70*/  IADD3 R70, P1, PT, R74, UR12, RZ ;  /* 0x0000000c4a467c10 */ /* 0x001fe2000ff3e0ff */
[----:B------:R-:W-:Y:S01]  /*4f80*/  IMAD.WIDE.U32 R86, R80, UR16, RZ ;  /* 0x0000001050567c25 */ /* 0x000fe2000f8e00ff */
[----:B------:R-:W-:Y:S02]  /*4f90*/  IADD3.X R59, PT, PT, R2, UR31, RZ, P3, !PT ;  /* 0x0000001f023b7c10 */ /* 0x000fe40009ffe4ff */
[----:B--2---:R-:W-:Y:S01]  /*4fa0*/  IADD3 R72, P2, PT, R74, UR14, RZ ;  /* 0x0000000e4a487c10 */ /* 0x004fe2000ff5e0ff */
[----:B------:R-:W-:Y:S01]  /*4fb0*/  IMAD R3, R13, UR16, RZ ;  /* 0x000000100d037c24 */ /* 0x000fe2000f8e02ff */
[C---:B------:R-:W-:Y:S02]  /*4fc0*/  IADD3.X R69, PT, PT, R2.reuse, UR11, RZ, P0, !PT ;  /* 0x0000000b02457c10 */ /* 0x040fe400087fe4ff */
[----:B------:R-:W-:Y:S01]  /*4fd0*/  IADD3.X R71, PT, PT, R2, UR13, RZ, P1, !PT ;  /* 0x0000000d02477c10 */ /* 0x000fe20008ffe4ff */
[----:B------:R-:W-:Y:S01]  /*4fe0*/  IMAD.IADD R8, R87, 0x1, R3 ;  /* 0x0000000157087824 */ /* 0x000fe200078e0203 */
[----:B------:R-:W-:-:S02]  /*4ff0*/  LOP3.LUT R10, R12, 0x7, RZ, 0xc0, !PT ;  /* 0x000000070c0a7812 */ /* 0x000fc400078ec0ff */
[----:B------:R-:W-:Y:S02]  /*5000*/  LOP3.LUT R9, R11, 0x3, RZ, 0xc0, !PT ;  /* 0x000000030b097812 */ /* 0x000fe400078ec0ff */
[----:B-----5:R-:W-:Y:S01]  /*5010*/  IADD3 R74, P3, PT, R74, UR20, RZ ;  /* 0x000000144a4a7c10 */ /* 0x020fe2000ff7e0ff */
[----:B------:R-:W-:Y:S01]  /*5020*/  VIADD R10, R10, 0xffffffff ;  /* 0xffffffff0a0a7836 */ /* 0x000fe20000000000 */
[----:B----4-:R-:W-:Y:S01]  /*5030*/  LEA R82, P0, R76, UR18, 0x3 ;  /* 0x000000124c527c11 */ /* 0x010fe2000f8018ff */
[----:B------:R-:W-:Y:S01]  /*5040*/  VIADD R9, R9, 0xffffffff ;  /* 0xffffffff09097836 */ /* 0x000fe20000000000 */
[----:B------:R-:W-:Y:S02]  /*5050*/  LEA R84, P1, R78, UR4, 0x3 ;  /* 0x000000044e547c11 */ /* 0x000fe4000f8218ff */
[C---:B------:R-:W-:Y:S02]  /*5060*/  IADD3.X R73, PT, PT, R2.reuse, UR15, RZ, P2, !PT ;  /* 0x0000000f02497c10 */ /* 0x040fe400097fe4ff */
[----:B------:R-:W-:-:S02]  /*5070*/  IADD3.X R75, PT, PT, R2, UR21, RZ, P3, !PT ;  /* 0x00000015024b7c10 */ /* 0x000fc40009ffe4ff */
[----:B------:R-:W-:Y:S02]  /*5080*/  LEA.HI.X R83, R76, UR19, R15, 0x3, P0 ;  /* 0x000000134c537c11 */ /* 0x000fe400080f1c0f */
[----:B------:R-:W-:Y:S02]  /*5090*/  LEA.HI.X R85, R78, UR5, R14, 0x3, P1 ;  /* 0x000000054e557c11 */ /* 0x000fe400088f1c0e */
[----:B------:R-:W-:Y:S02]  /*50a0*/  LOP3.LUT R12, R12, 0x3, RZ, 0xc0, !PT ;  /* 0x000000030c0c7812 */ /* 0x000fe400078ec0ff */
[----:B------:R-:W-:-:S07]  /*50b0*/  LOP3.LUT R11, R11, 0x1, RZ, 0xc0, !PT ;  /* 0x000000010b0b7812 */ /* 0x000fce00078ec0ff */
.L_x_412:
[----:B------:R-:W2:Y:S02]  /*50c0*/  LDG.E R0, desc[UR8][R36.64] ;  /* 0x0000000824007981 */ /* 0x000ea4000c1e1900 */
[----:B--2---:R-:W-:Y:S02]  /*50d0*/  VIADD R5, R0, 0x1 ;  /* 0x0000000100057836 */ /* 0x004fe40000000000 */
[----:B0-----:R-:W0:Y:S03]  /*50e0*/  LDC R0, c[0x0][0x52c] ;  /* 0x00014b00ff007b82 */ /* 0x001e260000000800 */
[----:B------:R1:W-:Y:S04]  /*50f0*/  STG.E desc[UR8][R36.64], R5 ;  /* 0x0000000524007986 */ /* 0x0003e8000c101908 */
[----:B------:R-:W2:Y:S01]  /*5100*/  LDG.E.64 R2, desc[UR8][R30.64] ;  /* 0x000000081e027981 */ /* 0x000ea2000c1e1b00 */
[----:B0-----:R-:W-:-:S03]  /*5110*/  ISETP.NE.AND P0, PT, R0, RZ, PT ;  /* 0x000000ff0000720c */ /* 0x001fc60003f05270 */
[----:B--2---:R1:W-:Y:S10]  /*5120*/  STG.E.64 desc[UR8][R66.64], R2 ;  /* 0x0000000242007986 */ /* 0x0043f4000c101b08 */
[----:B------:R-:W-:Y:S05]  /*5130*/  @!P0 BRA `(.L_x_65) ;  /* 0x0000000400f88947 */ /* 0x000fea0003800000 */
[----:B-1----:R-:W-:Y:S02]  /*5140*/  VIADD R2, R0, 0xffffffff ;  /* 0xffffffff00027836 */ /* 0x002fe40000000000 */
[----:B------:R-:W-:-:S03]  /*5150*/  IMAD.MOV.U32 R17, RZ, RZ, RZ ;  /* 0x000000ffff117224 */ /* 0x000fc600078e00ff */
[----:B------:R-:W-:-:S13]  /*5160*/  ISETP.GE.U32.AND P0, PT, R2, 0xf, PT ;  /* 0x0000000f0200780c */ /* 0x000fda0003f06070 */
[----:B------:R-:W-:Y:S05]  /*5170*/  @!P0 BRA `(.L_x_66) ;  /* 0x0000000000d48947 */ /* 0x000fea0003800000 */
[----:B------:R-:W0:Y:S01]  /*5180*/  LDCU.64 UR6, c[0x0][0x380] ;  /* 0x00007000ff0677ac */ /* 0x000e220008000a00 */
[----:B------:R-:W-:Y:S02]  /*5190*/  LEA R90, P0, R76, 0x40, 0x3 ;  /* 0x000000404c5a7811 */ /* 0x000fe400078018ff */
[----:B------:R-:W-:Y:S01]  /*51a0*/  LOP3.LUT R17, R0, 0xfffffff0, RZ, 0xc0, !PT ;  /* 0xfffffff000117812 */ /* 0x000fe200078ec0ff */
[----:B------:R-:W1:Y:S01]  /*51b0*/  LDCU.64 UR4, c[0x0][0x3d0] ;  /* 0x00007a00ff0477ac */ /* 0x000e620008000a00 */
[----:B------:R-:W-:-:S03]  /*51c0*/  LEA.HI.X R91, R76, RZ, R15, 0x3, P0 ;  /* 0x000000ff4c5b7211 */ /* 0x000fc600000f1c0f */
[----:B------:R-:W-:Y:S01]  /*51d0*/  IMAD.MOV R94, RZ, RZ, -R17 ;  /* 0x000000ffff5e7224 */ /* 0x000fe200078e0a11 */
[C---:B0-----:R-:W-:Y:S02]  /*51e0*/  IADD3 R92, P1, PT, R90.reuse, UR6, RZ ;  /* 0x000000065a5c7c10 */ /* 0x041fe4000ff3e0ff */
[----:B-1----:R-:W-:Y:S02]  /*51f0*/  IADD3 R90, P2, PT, R90, UR4, RZ ;  /* 0x000000045a5a7c10 */ /* 0x002fe4000ff5e0ff */
[C---:B------:R-:W-:Y:S02]  /*5200*/  IADD3.X R93, PT, PT, R91.reuse, UR7, RZ, P1, !PT ;  /* 0x000000075b5d7c10 */ /* 0x040fe40008ffe4ff */
[----:B------:R-:W-:-:S09]  /*5210*/  IADD3.X R91, PT, PT, R91, UR5, RZ, P2, !PT ;  /* 0x000000055b5b7c10 */ /* 0x000fd200097fe4ff */
.L_x_67:
[----:B------:R-:W-:Y:S02]  /*5220*/  IMAD.MOV.U32 R2, RZ, RZ, R92 ;  /* 0x000000ffff027224 */ /* 0x000fe400078e005c */
[----:B------:R-:W-:-:S05]  /*5230*/  IMAD.MOV.U32 R3, RZ, RZ, R93 ;  /* 0x000000ffff037224 */ /* 0x000fca00078e005d */
[----:B0-----:R-:W2:Y:S01]  /*5240*/  LDG.E.64 R6, desc[UR8][R2.64+-0x40] ;  /* 0xffffc00802067981 */ /* 0x001ea2000c1e1b00 */
[----:B------:R-:W-:Y:S02]  /*5250*/  IMAD.MOV.U32 R4, RZ, RZ, R90 ;  /* 0x000000ffff047224 */ /* 0x000fe400078e005a */
[----:B------:R-:W-:-:S05]  /*5260*/  IMAD.MOV.U32 R5, RZ, RZ, R91 ;  /* 0x000000ffff057224 */ /* 0x000fca00078e005b */
[----:B--2---:R0:W-:Y:S04]  /*5270*/  STG.E.64 desc[UR8][R4.64+-0x40], R6 ;  /* 0xffffc00604007986 */ /* 0x0041e8000c101b08 */
[----:B------:R-:W2:Y:S04]  /*5280*/  LDG.E.64 R18, desc[UR8][R2.64+-0x38] ;  /* 0xffffc80802127981 */ /* 0x000ea8000c1e1b00 */
[----:B--2---:R1:W-:Y:S04]  /*5290*/  STG.E.64 desc[UR8][R4.64+-0x38], R18 ;  /* 0xffffc81204007986 */ /* 0x0043e8000c101b08 */
[----:B------:R-:W2:Y:S04]  /*52a0*/  LDG.E.64 R20, desc[UR8][R2.64+-0x30] ;  /* 0xffffd00802147981 */ /* 0x000ea8000c1e1b00 */
[----:B--2---:R2:W-:Y:S04]  /*52b0*/  STG.E.64 desc[UR8][R4.64+-0x30], R20 ;  /* 0xffffd01404007986 */ /* 0x0045e8000c101b08 */
[----:B------:R-:W3:Y:S04]  /*52c0*/  LDG.E.64 R88, desc[UR8][R2.64+-0x28] ;  /* 0xffffd80802587981 */ /* 0x000ee8000c1e1b00 */
[----:B---3--:R3:W-:Y:S04]  /*52d0*/  STG.E.64 desc[UR8][R4.64+-0x28], R88 ;  /* 0xffffd85804007986 */ /* 0x0087e8000c101b08 */
[----:B------:R-:W4:Y:S04]  /*52e0*/  LDG.E.64 R90, desc[UR8][R2.64+-0x20] ;  /* 0xffffe008025a7981 */ /* 0x000f28000c1e1b00 */
[----:B----4-:R4:W-:Y:S04]  /*52f0*/  STG.E.64 desc[UR8][R4.64+-0x20], R90 ;  /* 0xffffe05a04007986 */ /* 0x0109e8000c101b08 */
[----:B------:R-:W5:Y:S04]  /*5300*/  LDG.E.64 R92, desc[UR8][R2.64+-0x18] ;  /* 0xffffe808025c7981 */ /* 0x000f68000c1e1b00 */
[----:B-----5:R5:W-:Y:S04]  /*5310*/  STG.E.64 desc[UR8][R4.64+-0x18], R92 ;  /* 0xffffe85c04007986 */ /* 0x020be8000c101b08 */
[----:B0-----:R-:W2:Y:S04]  /*5320*/  LDG.E.64 R6, desc[UR8][R2.64+-0x10] ;  /* 0xfffff00802067981 */ /* 0x001ea8000c1e1b00 */
[----:B--2---:R0:W-:Y:S04]  /*5330*/  STG.E.64 desc[UR8][R4.64+-0x10], R6 ;  /* 0xfffff00604007986 */ /* 0x0041e8000c101b08 */
[----:B-1----:R-:W2:Y:S04]  /*5340*/  LDG.E.64 R18, desc[UR8][R2.64+-0x8] ;  /* 0xfffff80802127981 */ /* 0x002ea8000c1e1b00 */
[----:B--2---:R1:W-:Y:S04]  /*5350*/  STG.E.64 desc[UR8][R4.64+-0x8], R18 ;  /* 0xfffff81204007986 */ /* 0x0043e8000c101b08 */
[----:B------:R-:W2:Y:S04]  /*5360*/  LDG.E.64 R20, desc[UR8][R2.64] ;  /* 0x0000000802147981 */ /* 0x000ea8000c1e1b00 */
[----:B--2---:R2:W-:Y:S04]  /*5370*/  STG.E.64 desc[UR8][R4.64], R20 ;  /* 0x0000001404007986 */ /* 0x0045e8000c101b08 */
[----:B---3--:R-:W3:Y:S04]  /*5380*/  LDG.E.64 R88, desc[UR8][R2.64+0x8] ;  /* 0x0000080802587981 */ /* 0x008ee8000c1e1b00 */
[----:B---3--:R3:W-:Y:S04]  /*5390*/  STG.E.64 desc[UR8][R4.64+0x8], R88 ;  /* 0x0000085804007986 */ /* 0x0087e8000c101b08 */
[----:B----4-:R-:W4:Y:S04]  /*53a0*/  LDG.E.64 R90, desc[UR8][R2.64+0x10] ;  /* 0x00001008025a7981 */ /* 0x010f28000c1e1b00 */
[----:B----4-:R4:W-:Y:S04]  /*53b0*/  STG.E.64 desc[UR8][R4.64+0x10], R90 ;  /* 0x0000105a04007986 */ /* 0x0109e8000c101b08 */
[----:B-----5:R-:W5:Y:S04]  /*53c0*/  LDG.E.64 R92, desc[UR8][R2.64+0x18] ;  /* 0x00001808025c7981 */ /* 0x020f68000c1e1b00 */
[----:B-----5:R5:W-:Y:S04]  /*53d0*/  STG.E.64 desc[UR8][R4.64+0x18], R92 ;  /* 0x0000185c04007986 */ /* 0x020be8000c101b08 */
[----:B0-----:R-:W2:Y:S04]  /*53e0*/  LDG.E.64 R6, desc[UR8][R2.64+0x20] ;  /* 0x0000200802067981 */ /* 0x001ea8000c1e1b00 */
[----:B--2---:R0:W-:Y:S04]  /*53f0*/  STG.E.64 desc[UR8][R4.64+0x20], R6 ;  /* 0x0000200604007986 */ /* 0x0041e8000c101b08 */
[----:B-1----:R-:W2:Y:S04]  /*5400*/  LDG.E.64 R18, desc[UR8][R2.64+0x28] ;  /* 0x0000280802127981 */ /* 0x002ea8000c1e1b00 */
[----:B--2---:R0:W-:Y:S04]  /*5410*/  STG.E.64 desc[UR8][R4.64+0x28], R18 ;  /* 0x0000281204007986 */ /* 0x0041e8000c101b08 */
[----:B------:R-:W2:Y:S04]  /*5420*/  LDG.E.64 R20, desc[UR8][R2.64+0x30] ;  /* 0x0000300802147981 */ /* 0x000ea8000c1e1b00 */
[----:B--2---:R0:W-:Y:S04]  /*5430*/  STG.E.64 desc[UR8][R4.64+0x30], R20 ;  /* 0x0000301404007986 */ /* 0x0041e8000c101b08 */
[----:B---3--:R-:W2:Y:S01]  /*5440*/  LDG.E.64 R88, desc[UR8][R2.64+0x38] ;  /* 0x0000380802587981 */ /* 0x008ea2000c1e1b00 */
[----:B------:R-:W-:Y:S01]  /*5450*/  VIADD R94, R94, 0x10 ;  /* 0x000000105e5e7836 */ /* 0x000fe20000000000 */
[----:B----4-:R-:W-:-:S02]  /*5460*/  IADD3 R90, P1, PT, R4, 0x80, RZ ;  /* 0x00000080045a7810 */ /* 0x010fc40007f3e0ff */
[----:B-----5:R-:W-:Y:S02]  /*5470*/  IADD3 R92, P2, PT, R2, 0x80, RZ ;  /* 0x00000080025c7810 */ /* 0x020fe40007f5e0ff */
[----:B------:R-:W-:Y:S01]  /*5480*/  ISETP.NE.AND P0, PT, R94, RZ, PT ;  /* 0x000000ff5e00720c */ /* 0x000fe20003f05270 */
[----:B------:R-:W-:Y:S02]  /*5490*/  IMAD.X R91, RZ, RZ, R5, P1 ;  /* 0x000000ffff5b7224 */ /* 0x000fe400008e0605 */
[----:B------:R-:W-:Y:S01]  /*54a0*/  IMAD.X R93, RZ, RZ, R3, P2 ;  /* 0x000000ffff5d7224 */ /* 0x000fe200010e0603 */
[----:B--2---:R0:W-:Y:S09]  /*54b0*/  STG.E.64 desc[UR8][R4.64+0x38], R88 ;  /* 0x0000385804007986 */ /* 0x0041f2000c101b08 */
[----:B------:R-:W-:Y:S05]  /*54c0*/  @P0 BRA `(.L_x_67) ;  /* 0xfffffffc00540947 */ /* 0x000fea000383ffff */
.L_x_66:
[----:B------:R-:W-:-:S13]  /*54d0*/  LOP3.LUT P0, RZ, R0, 0xf, RZ, 0xc0, !PT ;  /* 0x0000000f00ff7812 */ /* 0x000fda000780c0ff */
[----:B------:R-:W-:Y:S05]  /*54e0*/  @!P0 BRA `(.L_x_65) ;  /* 0x00000004000c8947 */ /* 0x000fea0003800000 */
[C---:B------:R-:W-:Y:S02]  /*54f0*/  LOP3.LUT R2, R0.reuse, 0xf, RZ, 0xc0, !PT ;  /* 0x0000000f00027812 */ /* 0x040fe400078ec0ff */
[----:B------:R-:W-:-:S03]  /*5500*/  LOP3.LUT P1, RZ, R0, 0x7, RZ, 0xc0, !PT ;  /* 0x0000000700ff7812 */ /* 0x000fc6000782c0ff */
[----:B------:R-:W-:-:S05]  /*5510*/  VIADD R2, R2, 0xffffffff ;  /* 0xffffffff02027836 */ /* 0x000fca0000000000 */
[----:B------:R-:W-:-:S13]  /*5520*/  ISETP.GE.U32.AND P0, PT, R2, 0x7, PT ;  /* 0x000000070200780c */ /* 0x000fda0003f06070 */
[----:B------:R-:W-:Y:S05]  /*5530*/  @!P0 BRA `(.L_x_68) ;  /* 0x00000000005c8947 */ /* 0x000fea0003800000 */
[C---:B------:R-:W-:Y:S01]  /*5540*/  IMAD.WIDE.U32 R2, R17.reuse, 0x8, R82 ;  /* 0x0000000811027825 */ /* 0x040fe200078e0052 */
[----:B------:R-:W1:Y:S04]  /*5550*/  LDCU.64 UR4, c[0x0][0x3d0] ;  /* 0x00007a00ff0477ac */ /* 0x000e680008000a00 */
[----:B0-----:R-:W2:Y:S01]  /*5560*/  LDG.E.64 R4, desc[UR8][R2.64] ;  /* 0x0000000802047981 */ /* 0x001ea2000c1e1b00 */
[----:B------:R-:W-:-:S05]  /*5570*/  IADD3 R7, P0, PT, R17, R76, RZ ;  /* 0x0000004c11077210 */ /* 0x000fca0007f1e0ff */
[----:B------:R-:W-:Y:S01]  /*5580*/  IMAD.X R18, RZ, RZ, R15, P0 ;  /* 0x000000ffff127224 */ /* 0x000fe200000e060f */
[----:B-1----:R-:W-:-:S04]  /*5590*/  LEA R6, P0, R7, UR4, 0x3 ;  /* 0x0000000407067c11 */ /* 0x002fc8000f8018ff */
[----:B------:R-:W-:-:S05]  /*55a0*/  LEA.HI.X R7, R7, UR5, R18, 0x3, P0 ;  /* 0x0000000507077c11 */ /* 0x000fca00080f1c12 */
[----:B--2---:R0:W-:Y:S04]  /*55b0*/  STG.E.64 desc[UR8][R6.64], R4 ;  /* 0x0000000406007986 */ /* 0x0041e8000c101b08 */
[----:B------:R-:W2:Y:S04]  /*55c0*/  LDG.E.64 R18, desc[UR8][R2.64+0x8] ;  /* 0x0000080802127981 */ /* 0x000ea8000c1e1b00 */
[----:B--2---:R1:W-:Y:S04]  /*55d0*/  STG.E.64 desc[UR8][R6.64+0x8], R18 ;  /* 0x0000081206007986 */ /* 0x0043e8000c101b08 */
[----:B------:R-:W2:Y:S04]  /*55e0*/  LDG.E.64 R20, desc[UR8][R2.64+0x10] ;  /* 0x0000100802147981 */ /* 0x000ea8000c1e1b00 */
[----:B--2---:R2:W-:Y:S04]  /*55f0*/  STG.E.64 desc[UR8][R6.64+0x10], R20 ;  /* 0x0000101406007986 */ /* 0x0045e8000c101b08 */
[----:B------:R-:W3:Y:S04]  /*5600*/  LDG.E.64 R88, desc[UR8][R2.64+0x18] ;  /* 0x0000180802587981 */ /* 0x000ee8000c1e1b00 */
[----:B---3--:R2:W-:Y:S04]  /*5610*/  STG.E.64 desc[UR8][R6.64+0x18], R88 ;  /* 0x0000185806007986 */ /* 0x0085e8000c101b08 */
[----:B------:R-:W3:Y:S04]  /*5620*/  LDG.E.64 R90, desc[UR8][R2.64+0x20] ;  /* 0x00002008025a7981 */ /* 0x000ee8000c1e1b00 */
[----:B---3--:R2:W-:Y:S04]  /*5630*/  STG.E.64 desc[UR8][R6.64+0x20], R90 ;  /* 0x0000205a06007986 */ /* 0x0085e8000c101b08 */
[----:B------:R-:W3:Y:S04]  /*5640*/  LDG.E.64 R92, desc[UR8][R2.64+0x28] ;  /* 0x00002808025c7981 */ /* 0x000ee8000c1e1b00 */
[----:B---3--:R2:W-:Y:S04]  /*5650*/  STG.E.64 desc[UR8][R6.64+0x28], R92 ;  /* 0x0000285c06007986 */ /* 0x0085e8000c101b08 */
[----:B0-----:R-:W3:Y:S04]  /*5660*/  LDG.E.64 R4, desc[UR8][R2.64+0x30] ;  /* 0x0000300802047981 */ /* 0x001ee8000c1e1b00 */
[----:B---3--:R2:W-:Y:S04]  /*5670*/  STG.E.64 desc[UR8][R6.64+0x30], R4 ;  /* 0x0000300406007986 */ /* 0x0085e8000c101b08 */
[----:B-1----:R-:W3:Y:S01]  /*5680*/  LDG.E.64 R18, desc[UR8][R2.64+0x38] ;  /* 0x0000380802127981 */ /* 0x002ee2000c1e1b00 */
[----:B------:R-:W-:-:S03]  /*5690*/  VIADD R17, R17, 0x8 ;  /* 0x0000000811117836 */ /* 0x000fc60000000000 */
[----:B---3--:R2:W-:Y:S04]  /*56a0*/  STG.E.64 desc[UR8][R6.64+0x38], R18 ;  /* 0x0000381206007986 */ /* 0x0085e8000c101b08 */
.L_x_68:
[----:B------:R-:W-:Y:S05]  /*56b0*/  @!P1 BRA `(.L_x_65) ;  /* 0x0000000000989947 */ /* 0x000fea0003800000 */
[C---:B------:R-:W-:Y:S02]  /*56c0*/  LOP3.LUT R2, R0.reuse, 0x7, RZ, 0xc0, !PT ;  /* 0x0000000700027812 */ /* 0x040fe400078ec0ff */
[----:B------:R-:W-:-:S03]  /*56d0*/  LOP3.LUT P0, RZ, R0, 0x3, RZ, 0xc0, !PT ;  /* 0x0000000300ff7812 */ /* 0x000fc6000780c0ff */
[----:B------:R-:W-:-:S05]  /*56e0*/  VIADD R2, R2, 0xffffffff ;  /* 0xffffffff02027836 */ /* 0x000fca0000000000 */
[----:B------:R-:W-:-:S13]  /*56f0*/  ISETP.GE.U32.AND P1, PT, R2, 0x3, PT ;  /* 0x000000030200780c */ /* 0x000fda0003f26070 */
[----:B------:R-:W-:Y:S05]  /*5700*/  @!P1 BRA `(.L_x_69) ;  /* 0x00000000003c9947 */ /* 0x000fea0003800000 */
[C---:B0-2---:R-:W-:Y:S01]  /*5710*/  IMAD.WIDE.U32 R20, R17.reuse, 0x8, R82 ;  /* 0x0000000811147825 */ /* 0x045fe200078e0052 */
[----:B------:R-:W0:Y:S04]  /*5720*/  LDCU.64 UR4, c[0x0][0x3d0] ;  /* 0x00007a00ff0477ac */ /* 0x000e280008000a00 */
[----:B------:R-:W2:Y:S01]  /*5730*/  LDG.E.64 R2, desc[UR8][R20.64] ;  /* 0x0000000814027981 */ /* 0x000ea2000c1e1b00 */
[----:B------:R-:W-:-:S05]  /*5740*/  IADD3 R4, P1, PT, R17, R76, RZ ;  /* 0x0000004c11047210 */ /* 0x000fca0007f3e0ff */
[----:B------:R-:W-:Y:S01]  /*5750*/  IMAD.X R5, RZ, RZ, R15, P1 ;  /* 0x000000ffff057224 */ /* 0x000fe200008e060f */
[----:B0-----:R-:W-:-:S04]  /*5760*/  LEA R88, P1, R4, UR4, 0x3 ;  /* 0x0000000404587c11 */ /* 0x001fc8000f8218ff */
[----:B------:R-:W-:-:S05]  /*5770*/  LEA.HI.X R89, R4, UR5, R5, 0x3, P1 ;  /* 0x0000000504597c11 */ /* 0x000fca00088f1c05 */
[----:B--2---:R1:W-:Y:S04]  /*5780*/  STG.E.64 desc[UR8][R88.64], R2 ;  /* 0x0000000258007986 */ /* 0x0043e8000c101b08 */
[----:B------:R-:W2:Y:S04]  /*5790*/  LDG.E.64 R4, desc[UR8][R20.64+0x8] ;  /* 0x0000080814047981 */ /* 0x000ea8000c1e1b00 */
[----:B--2---:R1:W-:Y:S04]  /*57a0*/  STG.E.64 desc[UR8][R88.64+0x8], R4 ;  /* 0x0000080458007986 */ /* 0x0043e8000c101b08 */
[----:B------:R-:W2:Y:S04]  /*57b0*/  LDG.E.64 R6, desc[UR8][R20.64+0x10] ;  /* 0x0000100814067981 */ /* 0x000ea8000c1e1b00 */
[----:B--2---:R1:W-:Y:S04]  /*57c0*/  STG.E.64 desc[UR8][R88.64+0x10], R6 ;  /* 0x0000100658007986 */ /* 0x0043e8000c101b08 */
[----:B------:R-:W2:Y:S01]  /*57d0*/  LDG.E.64 R18, desc[UR8][R20.64+0x18] ;  /* 0x0000180814127981 */ /* 0x000ea2000c1e1b00 */
[----:B------:R-:W-:-:S03]  /*57e0*/  VIADD R17, R17, 0x4 ;  /* 0x0000000411117836 */ /* 0x000fc60000000000 */
[----:B--2---:R1:W-:Y:S04]  /*57f0*/  STG.E.64 desc[UR8][R88.64+0x18], R18 ;  /* 0x0000181258007986 */ /* 0x0043e8000c101b08 */
.L_x_69:
[----:B------:R-:W-:Y:S05]  /*5800*/  @!P0 BRA `(.L_x_65) ;  /* 0x0000000000448947 */ /* 0x000fea0003800000 */
[C---:B012---:R-:W-:Y:S01]  /*5810*/  IMAD.WIDE.U32 R4, R17.reuse, 0x8, R82 ;  /* 0x0000000811047825 */ /* 0x047fe200078e0052 */
[----:B------:R-:W0:Y:S04]  /*5820*/  LDCU.64 UR4, c[0x0][0x3d0] ;  /* 0x00007a00ff0477ac */ /* 0x000e280008000a00 */
[----:B------:R-:W2:Y:S01]  /*5830*/  LDG.E.64 R2, desc[UR8][R4.64] ;  /* 0x0000000804027981 */ /* 0x000ea2000c1e1b00 */
[----:B------:R-:W-:Y:S02]  /*5840*/  IADD3 R17, P0, PT, R17, R76, RZ ;  /* 0x0000004c11117210 */ /* 0x000fe40007f1e0ff */
[----:B------:R-:W-:-:S03]  /*5850*/  LOP3.LUT R0, R0, 0x3, RZ, 0xc0, !PT ;  /* 0x0000000300007812 */ /* 0x000fc600078ec0ff */
[----:B------:R-:W-:Y:S01]  /*5860*/  IMAD.X R18, RZ, RZ, R15, P0 ;  /* 0x000000ffff127224 */ /* 0x000fe200000e060f */
[----:B0-----:R-:W-:-:S04]  /*5870*/  LEA R6, P0, R17, UR4, 0x3 ;  /* 0x0000000411067c11 */ /* 0x001fc8000f8018ff */
[----:B------:R-:W-:Y:S02]  /*5880*/  LEA.HI.X R7, R17, UR5, R18, 0x3, P0 ;  /* 0x0000000511077c11 */ /* 0x000fe400080f1c12 */
[----:B------:R-:W-:-:S03]  /*5890*/  ISETP.NE.AND P0, PT, R0, 0x1, PT ;  /* 0x000000010000780c */ /* 0x000fc60003f05270 */
[----:B--2---:R3:W-:Y:S10]  /*58a0*/  STG.E.64 desc[UR8][R6.64], R2 ;  /* 0x0000000206007986 */ /* 0x0047f4000c101b08 */
[----:B------:R-:W-:Y:S05]  /*58b0*/  @!P0 BRA `(.L_x_65) ;  /* 0x0000000000188947 */ /* 0x000fea0003800000 */
[----:B---3--:R-:W2:Y:S01]  /*58c0*/  LDG.E.64 R2, desc[UR8][R4.64+0x8] ;  /* 0x0000080804027981 */ /* 0x008ea2000c1e1b00 */
[----:B------:R-:W-:-:S03]  /*58d0*/  ISETP.NE.AND P0, PT, R0, 0x2, PT ;  /* 0x000000020000780c */ /* 0x000fc60003f05270 */
[----:B--2---:R4:W-:Y:S10]  /*58e0*/  STG.E.64 desc[UR8][R6.64+0x8], R2 ;  /* 0x0000080206007986 */ /* 0x0049f4000c101b08 */
[----:B------:R-:W-:Y:S05]  /*58f0*/  @!P0 BRA `(.L_x_65) ;  /* 0x0000000000088947 */ /* 0x000fea0003800000 */
[----:B----4-:R-:W2:Y:S04]  /*5900*/  LDG.E.64 R2, desc[UR8][R4.64+0x10] ;  /* 0x0000100804027981 */ /* 0x010ea8000c1e1b00 */
[----:B--2---:R0:W-:Y:S02]  /*5910*/  STG.E.64 desc[UR8][R6.64+0x10], R2 ;  /* 0x0000100206007986 */ /* 0x0041e4000c101b08 */
.L_x_65:
[----:B------:R-:W5:Y:S01]  /*5920*/  LDCU UR4, c[0x0][0x528] ;  /* 0x0000a500ff0477ac */ /* 0x000f620008000800 */
[----:B------:R2:W-:Y:S01]  /*5930*/  STG.E.64 desc[UR8][R24.64], RZ ;  /* 0x000000ff18007986 */ /* 0x0005e2000c101b08 */
[----:B01-34-:R-:W-:Y:S01]  /*5940*/  CS2R R2, SRZ ;  /* 0x0000000000027805 */ /* 0x01bfe2000001ff00 */
[----:B-----5:R-:W-:-:S09]  /*5950*/  UISETP.NE.AND UP0, UPT, UR4, URZ, UPT ;  /* 0x000000ff0400728c */ /* 0x020fd2000bf05270 */
[----:B--2---:R-:W-:Y:S05]  /*5960*/  BRA.U !UP0, `(.L_x_70) ;  /* 0x00000011085c7547 */ /* 0x004fea000b800000 */
[----:B------:R-:W-:-:S07]  /*5970*/  IMAD.MOV.U32 R3, RZ, RZ, RZ ;  /* 0x000000ffff037224 */ /* 0x000fce00078e00ff */
.L_x_81:
[----:B------:R-:W0:Y:S01]  /*5980*/  LDCU.64 UR4, c[0x0][0x3e0] ;  /* 0x00007c00ff0477ac */ /* 0x000e220008000a00 */
[----:B------:R-:W1:Y:S01]  /*5990*/  LDC R0, c[0x0][0x52c] ;  /* 0x00014b00ff007b82 */ /* 0x000e620000000800 */
[----:B------:R-:W-:-:S05]  /*59a0*/  IADD3 R2, P0, PT, R3, R78, RZ ;  /* 0x0000004e03027210 */ /* 0x000fca0007f1e0ff */
[----:B------:R-:W-:Y:S01]  /*59b0*/  IMAD.X R5, RZ, RZ, R14, P0 ;  /* 0x000000ffff057224 */ /* 0x000fe200000e060e */
[----:B0-----:R-:W-:-:S04]  /*59c0*/  LEA R6, P0, R2, UR4, 0x3 ;  /* 0x0000000402067c11 */ /* 0x001fc8000f8018ff */
[----:B------:R-:W-:Y:S02]  /*59d0*/  LEA.HI.X R7, R2, UR5, R5, 0x3, P0 ;  /* 0x0000000502077c11 */ /* 0x000fe400080f1c05 */
[----:B------:R-:W-:Y:S02]  /*59e0*/  CS2R R4, SRZ ;  /* 0x0000000000047805 */ /* 0x000fe4000001ff00 */
[----:B-1----:R-:W-:Y:S01]  /*59f0*/  ISETP.GE.U32.AND P0, PT, R0, 0x2, PT ;  /* 0x000000020000780c */ /* 0x002fe20003f06070 */
[----:B------:R0:W-:-:S12]  /*5a00*/  STG.E.64 desc[UR8][R6.64], RZ ;  /* 0x000000ff06007986 */ /* 0x0001d8000c101b08 */
[----:B0-----:R-:W-:Y:S05]  /*5a10*/  @!P0 BRA `(.L_x_71) ;  /* 0x0000000400f08947 */ /* 0x001fea0003800000 */
[----:B------:R-:W-:Y:S01]  /*5a20*/  ISETP.GE.U32.AND P0, PT, R16, 0x7, PT ;  /* 0x000000071000780c */ /* 0x000fe20003f06070 */
[----:B------:R-:W-:Y:S01]  /*5a30*/  IMAD.MOV.U32 R2, RZ, RZ, 0x1 ;  /* 0x00000001ff027424 */ /* 0x000fe200078e00ff */
[----:B------:R-:W-:-:S11]  /*5a40*/  CS2R R4, SRZ ;  /* 0x0000000000047805 */ /* 0x000fd6000001ff00 */
[----:B------:R-:W-:Y:S05]  /*5a50*/  @!P0 BRA `(.L_x_72) ;  /* 0x0000000000ec8947 */ /* 0x000fea0003800000 */
[----:B------:R-:W-:Y:S01]  /*5a60*/  VIADD R17, R0, 0xffffffff ;  /* 0xffffffff00117836 */ /* 0x000fe20000000000 */
[----:B------:R-:W-:Y:S01]  /*5a70*/  CS2R R4, SRZ ;  /* 0x0000000000047805 */ /* 0x000fe2000001ff00 */
[----:B------:R-:W-:-:S03]  /*5a80*/  IMAD.MOV.U32 R2, RZ, RZ, 0x1 ;  /* 0x00000001ff027424 */ /* 0x000fc600078e00ff */
[----:B------:R-:W-:-:S07]  /*5a90*/  LOP3.LUT R17, R17, 0xfffffff8, RZ, 0xc0, !PT ;  /* 0xfffffff811117812 */ /* 0x000fce00078ec0ff */
.L_x_73:
[----:B0-----:R-:W0:Y:S01]  /*5aa0*/  LDC.64 R20, c[0x0][0x390] ;  /* 0x0000e400ff147b82 */ /* 0x001e220000000a00 */
[----:B------:R-:W1:Y:S01]  /*5ab0*/  LDCU UR4, c[0x0][0x528] ;  /* 0x0000a500ff0477ac */ /* 0x000e620008000800 */
[----:B------:R-:W-:-:S05]  /*5ac0*/  IMAD.WIDE.U32 R18, R2, 0x8, R82 ;  /* 0x0000000802127825 */ /* 0x000fca00078e0052 */
[----:B------:R-:W2:Y:S01]  /*5ad0*/  LDG.E.64 R90, desc[UR8][R18.64] ;  /* 0x00000008125a7981 */ /* 0x000ea2000c1e1b00 */
[----:B-1----:R-:W-:-:S04]  /*5ae0*/  IMAD R93, R2, UR4, R3 ;  /* 0x00000004025d7c24 */ /* 0x002fc8000f8e0203 */
[----:B0-----:R-:W-:-:S06]  /*5af0*/  IMAD.WIDE.U32 R88, R93, 0x8, R20 ;  /* 0x000000085d587825 */ /* 0x001fcc00078e0014 */
[----:B------:R-:W2:Y:S01]  /*5b00*/  LDG.E.64 R88, desc[UR8][R88.64] ;  /* 0x0000000858587981 */ /* 0x000ea2000c1e1b00 */
[----:B------:R-:W-:Y:S01]  /*5b10*/  VIADD R95, R93, UR4 ;  /* 0x000000045d5f7c36 */ /* 0x000fe20008000000 */
[----:B--2---:R-:W-:-:S03]  /*5b20*/  DFMA R90, R88, R90, R4 ;  /* 0x0000005a585a722b */ /* 0x004fc60000000004 */
[----:B------:R-:W-:-:S04]  /*5b30*/  IMAD.WIDE.U32 R4, R95, 0x8, R20 ;  /* 0x000000085f047825 */ /* 0x000fc800078e0014 */
[----:B------:R0:W-:Y:S04]  /*5b40*/  STG.E.64 desc[UR8][R6.64], R90 ;  /* 0x0000005a06007986 */ /* 0x0001e8000c101b08 */
[----:B------:R-:W2:Y:S04]  /*5b50*/  LDG.E.64 R4, desc[UR8][R4.64] ;  /* 0x0000000804047981 */ /* 0x000ea8000c1e1b00 */
[----:B------:R-:W2:Y:S01]  /*5b60*/  LDG.E.64 R92, desc[UR8][R18.64+0x8] ;  /* 0x00000808125c7981 */ /* 0x000ea2000c1e1b00 */
[----:B------:R-:W-:-:S04]  /*5b70*/  VIADD R97, R95, UR4 ;  /* 0x000000045f617c36 */ /* 0x000fc80008000000 */
[----:B------:R-:W-:Y:S01]  /*5b80*/  IMAD.WIDE.U32 R94, R97, 0x8, R20 ;  /* 0x00000008615e7825 */ /* 0x000fe200078e0014 */
[----:B--2---:R-:W-:-:S07]  /*5b90*/  DFMA R92, R4, R92, R90 ;  /* 0x0000005c045c722b */ /* 0x004fce000000005a */
[----:B------:R1:W-:Y:S04]  /*5ba0*/  STG.E.64 desc[UR8][R6.64], R92 ;  /* 0x0000005c06007986 */ /* 0x0003e8000c101b08 */
[----:B------:R-:W2:Y:S04]  /*5bb0*/  LDG.E.64 R94, desc[UR8][R94.64] ;  /* 0x000000085e5e7981 */ /* 0x000ea8000c1e1b00 */
[----:B------:R-:W2:Y:S01]  /*5bc0*/  LDG.E.64 R88, desc[UR8][R18.64+0x10] ;  /* 0x0000100812587981 */ /* 0x000ea2000c1e1b00 */
[----:B------:R-:W-:-:S04]  /*5bd0*/  VIADD R97, R97, UR4 ;  /* 0x0000000461617c36 */ /* 0x000fc80008000000 */
[----:B0-----:R-:W-:Y:S01]  /*5be0*/  IMAD.WIDE.U32 R90, R97, 0x8, R20 ;  /* 0x00000008615a7825 */ /* 0x001fe200078e0014 */
[----:B--2---:R-:W-:-:S07]  /*5bf0*/  DFMA R88, R94, R88, R92 ;  /* 0x000000585e58722b */ /* 0x004fce000000005c */
[----:B------:R0:W-:Y:S04]  /*5c00*/  STG.E.64 desc[UR8][R6.64], R88 ;  /* 0x0000005806007986 */ /* 0x0001e8000c101b08 */
[----:B------:R-:W2:Y:S04]  /*5c10*/  LDG.E.64 R90, desc[UR8][R90.64] ;  /* 0x000000085a5a7981 */ /* 0x000ea8000c1e1b00 */
[----:B------:R-:W2:Y:S01]  /*5c20*/  LDG.E.64 R4, desc[UR8][R18.64+0x18] ;  /* 0x0000180812047981 */ /* 0x000ea2000c1e1b00 */
[----:B------:R-:W-:-:S04]  /*5c30*/  VIADD R97, R97, UR4 ;  /* 0x0000000461617c36 */ /* 0x000fc80008000000 */
[----:B-1----:R-:W-:Y:S01]  /*5c40*/  IMAD.WIDE.U32 R92, R97, 0x8, R20 ;  /* 0x00000008615c7825 */ /* 0x002fe200078e0014 */
        /* <DEDUP_REMOVED lines=15> */
[----:B-1----:R-:W2:Y:S01]  /*5d40*/  LDG.E.64 R4, desc[UR8][R18.64+0x30] ;  /* 0x0000300812047981 */ /* 0x002ea2000c1e1b00 */
[----:B------:R-:W-:-:S04]  /*5d50*/  VIADD R99, R99, UR4 ;  /* 0x0000000463637c36 */ /* 0x000fc80008000000 */
[----:B------:R-:W-:Y:S01]  /*5d60*/  IMAD.WIDE.U32 R20, R99, 0x8, R20 ;  /* 0x0000000863147825 */ /* 0x000fe200078e0014 */
[----:B--2---:R-:W-:-:S07]  /*5d70*/  DFMA R92, R96, R4, R90 ;  /* 0x00000004605c722b */ /* 0x004fce000000005a */
[----:B------:R0:W-:Y:S04]  /*5d80*/  STG.E.64 desc[UR8][R6.64], R92 ;  /* 0x0000005c06007986 */ /* 0x0001e8000c101b08 */
[----:B------:R-:W2:Y:S04]  /*5d90*/  LDG.E.64 R20, desc[UR8][R20.64] ;  /* 0x0000000814147981 */ /* 0x000ea8000c1e1b00 */
[----:B------:R-:W2:Y:S01]  /*5da0*/  LDG.E.64 R4, desc[UR8][R18.64+0x38] ;  /* 0x0000380812047981 */ /* 0x000ea2000c1e1b00 */
[----:B------:R-:W-:-:S05]  /*5db0*/  VIADD R88, R2, 0x7 ;  /* 0x0000000702587836 */ /* 0x000fca0000000000 */
[----:B------:R-:W-:Y:S01]  /*5dc0*/  ISETP.NE.AND P0, PT, R88, R17, PT ;  /* 0x000000115800720c */ /* 0x000fe20003f05270 */
[----:B------:R-:W-:Y:S01]  /*5dd0*/  VIADD R2, R2, 0x8 ;  /* 0x0000000802027836 */ /* 0x000fe20000000000 */
[----:B--2---:R-:W-:-:S07]  /*5de0*/  DFMA R4, R20, R4, R92 ;  /* 0x000000041404722b */ /* 0x004fce000000005c */
[----:B------:R0:W-:Y:S04]  /*5df0*/  STG.E.64 desc[UR8][R6.64], R4 ;  /* 0x0000000406007986 */ /* 0x0001e8000c101b08 */
[----:B------:R-:W-:Y:S05]  /*5e00*/  @P0 BRA `(.L_x_73) ;  /* 0xfffffffc00240947 */ /* 0x000fea000383ffff */
.L_x_72:
[----:B------:R-:W-:-:S05]  /*5e10*/  VIADD R0, R0, 0xffffffff ;  /* 0xffffffff00007836 */ /* 0x000fca0000000000 */
[----:B------:R-:W-:-:S13]  /*5e20*/  LOP3.LUT P0, RZ, R0, 0x7, RZ, 0xc0, !PT ;  /* 0x0000000700ff7812 */ /* 0x000fda000780c0ff */
[----:B------:R-:W-:Y:S05]  /*5e30*/  @!P0 BRA `(.L_x_71) ;  /* 0x0000000000e88947 */ /* 0x000fea0003800000 */
[----:B------:R-:W-:Y:S02]  /*5e40*/  ISETP.GE.U32.AND P0, PT, R10, 0x3, PT ;  /* 0x000000030a00780c */ /* 0x000fe40003f06070 */
[----:B------:R-:W-:-:S11]  /*5e50*/  ISETP.NE.AND P1, PT, R12, RZ, PT ;  /* 0x000000ff0c00720c */ /* 0x000fd60003f25270 */
[----:B------:R-:W-:Y:S05]  /*5e60*/  @!P0 BRA `(.L_x_74) ;  /* 0x0000000000708947 */ /* 0x000fea0003800000 */
[----:B------:R-:W1:Y:S01]  /*5e70*/  LDC.64 R20, c[0x0][0x390] ;  /* 0x0000e400ff147b82 */ /* 0x000e620000000a00 */
[----:B------:R-:W2:Y:S01]  /*5e80*/  LDCU UR4, c[0x0][0x528] ;  /* 0x0000a500ff0477ac */ /* 0x000ea20008000800 */
[----:B------:R-:W-:-:S05]  /*5e90*/  IMAD.WIDE.U32 R18, R2, 0x8, R82 ;  /* 0x0000000802127825 */ /* 0x000fca00078e0052 */
[----:B0-----:R-:W3:Y:S01]  /*5ea0*/  LDG.E.64 R90, desc[UR8][R18.64] ;  /* 0x00000008125a7981 */ /* 0x001ee2000c1e1b00 */
[----:B--2---:R-:W-:-:S04]  /*5eb0*/  IMAD R17, R2, UR4, R3 ;  /* 0x0000000402117c24 */ /* 0x004fc8000f8e0203 */
[----:B-1----:R-:W-:-:S06]  /*5ec0*/  IMAD.WIDE.U32 R88, R17, 0x8, R20 ;  /* 0x0000000811587825 */ /* 0x002fcc00078e0014 */
[----:B------:R-:W3:Y:S01]  /*5ed0*/  LDG.E.64 R88, desc[UR8][R88.64] ;  /* 0x0000000858587981 */ /* 0x000ee2000c1e1b00 */
[----:B------:R-:W-:Y:S01]  /*5ee0*/  VIADD R17, R17, UR4 ;  /* 0x0000000411117c36 */ /* 0x000fe20008000000 */
[----:B---3--:R-:W-:-:S03]  /*5ef0*/  DFMA R90, R88, R90, R4 ;  /* 0x0000005a585a722b */ /* 0x008fc60000000004 */
        /* <DEDUP_REMOVED lines=16> */
[----:B------:R-:W-:Y:S01]  /*6000*/  VIADD R2, R2, 0x4 ;  /* 0x0000000402027836 */ /* 0x000fe20000000000 */
[----:B--2---:R-:W-:-:S07]  /*6010*/  DFMA R4, R20, R4, R88 ;  /* 0x000000041404722b */ /* 0x004fce0000000058 */
[----:B------:R1:W-:Y:S04]  /*6020*/  STG.E.64 desc[UR8][R6.64], R4 ;  /* 0x0000000406007986 */ /* 0x0003e8000c101b08 */
.L_x_74:
[----:B------:R-:W-:Y:S05]  /*6030*/  @!P1 BRA `(.L_x_71) ;  /* 0x0000000000689947 */ /* 0x000fea0003800000 */
[----:B------:R-:W-:-:S13]  /*6040*/  ISETP.NE.AND P0, PT, R9, RZ, PT ;  /* 0x000000ff0900720c */ /* 0x000fda0003f05270 */
[----:B------:R-:W2:Y:S01]  /*6050*/  @P0 LDC R0, c[0x0][0x528] ;  /* 0x00014a00ff000b82 */ /* 0x000ea20000000800 */
[----:B01----:R-:W-:-:S05]  /*6060*/  @P0 IMAD.WIDE.U32 R92, R2, 0x8, R82 ;  /* 0x00000008025c0825 */ /* 0x003fca00078e0052 */
[----:B------:R-:W3:Y:S02]  /*6070*/  @P0 LDG.E.64 R20, desc[UR8][R92.64] ;  /* 0x000000085c140981 */ /* 0x000ee4000c1e1b00 */
[----:B------:R-:W0:Y:S01]  /*6080*/  @P0 LDC.64 R88, c[0x0][0x390] ;  /* 0x0000e400ff580b82 */ /* 0x000e220000000a00 */
[----:B--2---:R-:W-:-:S04]  /*6090*/  @P0 IMAD R17, R2, R0, R3 ;  /* 0x0000000002110224 */ /* 0x004fc800078e0203 */
[----:B0-----:R-:W-:-:S05]  /*60a0*/  @P0 IMAD.WIDE.U32 R90, R17, 0x8, R88 ;  /* 0x00000008115a0825 */ /* 0x001fca00078e0058 */
[----:B------:R-:W3:Y:S01]  /*60b0*/  @P0 LDG.E.64 R18, desc[UR8][R90.64] ;  /* 0x000000085a120981 */ /* 0x000ee2000c1e1b00 */
[----:B------:R-:W-:-:S04]  /*60c0*/  @P0 IMAD.IADD R95, R17, 0x1, R0 ;  /* 0x00000001115f0824 */ /* 0x000fc800078e0200 */
[----:B------:R-:W-:Y:S01]  /*60d0*/  @P0 IMAD.WIDE.U32 R94, R95, 0x8, R88 ;  /* 0x000000085f5e0825 */ /* 0x000fe200078e0058 */
[----:B------:R-:W-:-:S13]  /*60e0*/  ISETP.NE.AND P1, PT, R11, RZ, PT ;  /* 0x000000ff0b00720c */ /* 0x000fda0003f25270 */
[----:B------:R-:W0:Y:S08]  /*60f0*/  @P1 LDC R17, c[0x0][0x528] ;  /* 0x00014a00ff111b82 */ /* 0x000e300000000800 */
[----:B------:R-:W1:Y:S01]  /*6100*/  @P1 LDC.64 R96, c[0x0][0x390] ;  /* 0x0000e400ff601b82 */ /* 0x000e620000000a00 */
[----:B---3--:R-:W-:-:S07]  /*6110*/  @P0 DFMA R18, R18, R20, R4 ;  /* 0x000000141212022b */ /* 0x008fce0000000004 */
[----:B------:R-:W-:Y:S04]  /*6120*/  @P0 STG.E.64 desc[UR8][R6.64], R18 ;  /* 0x0000001206000986 */ /* 0x000fe8000c101b08 */
[----:B------:R-:W2:Y:S04]  /*6130*/  @P0 LDG.E.64 R20, desc[UR8][R94.64] ;  /* 0x000000085e140981 */ /* 0x000ea8000c1e1b00 */
[----:B------:R-:W2:Y:S01]  /*6140*/  @P0 LDG.E.64 R88, desc[UR8][R92.64+0x8] ;  /* 0x000008085c580981 */ /* 0x000ea2000c1e1b00 */
[----:B------:R-:W-:-:S04]  /*6150*/  @P0 VIADD R2, R2, 0x2 ;  /* 0x0000000202020836 */ /* 0x000fc80000000000 */
[C---:B0-----:R-:W-:Y:S01]  /*6160*/  @P1 IMAD R17, R2.reuse, R17, R3 ;  /* 0x0000001102111224 */ /* 0x041fe200078e0203 */
[----:B--2---:R-:W-:Y:S01]  /*6170*/  @P0 DFMA R4, R20, R88, R18 ;  /* 0x000000581404022b */ /* 0x004fe20000000012 */
[----:B------:R-:W-:-:S04]  /*6180*/  @P1 IMAD.WIDE.U32 R88, R2, 0x8, R82 ;  /* 0x0000000802581825 */ /* 0x000fc800078e0052 */
[----:B-1----:R-:W-:Y:S02]  /*6190*/  @P1 IMAD.WIDE.U32 R20, R17, 0x8, R96 ;  /* 0x0000000811141825 */ /* 0x002fe400078e0060 */
[----:B------:R0:W-:Y:S04]  /*61a0*/  @P0 STG.E.64 desc[UR8][R6.64], R4 ;  /* 0x0000000406000986 */ /* 0x0001e8000c101b08 */
[----:B------:R-:W0:Y:S04]  /*61b0*/  @P1 LDG.E.64 R88, desc[UR8][R88.64] ;  /* 0x0000000858581981 */ /* 0x000e28000c1e1b00 */
[----:B------:R-:W0:Y:S02]  /*61c0*/  @P1 LDG.E.64 R20, desc[UR8][R20.64] ;  /* 0x0000000814141981 */ /* 0x000e24000c1e1b00 */
[----:B0-----:R-:W-:-:S11]  /*61d0*/  @P1 DFMA R4, R20, R88, R4 ;  /* 0x000000581404122b */ /* 0x001fd60000000004 */
.L_x_71:
[----:B------:R-:W-:Y:S01]  /*61e0*/  IMAD.MOV.U32 R108, RZ, RZ, 0x652b82fe ;  /* 0x652b82feff6c7424 */ /* 0x000fe200078e00ff */
[----:B------:R-:W-:Y:S01]  /*61f0*/  FSETP.GEU.AND P0, PT, |R5|, 4.1917929649353027344, PT ;  /* 0x4086232b0500780b */ /* 0x000fe20003f0e200 */
[----:B------:R-:W-:Y:S01]  /*6200*/  IMAD.MOV.U32 R109, RZ, RZ, 0x3ff71547 ;  /* 0x3ff71547ff6d7424 */ /* 0x000fe200078e00ff */
[----:B------:R-:W-:Y:S01]  /*6210*/  BSSY.RECONVERGENT B0, `(.L_x_75) ;  /* 0x0000037000007945 */ /* 0x000fe20003800200 */
[----:B------:R-:W-:Y:S02]  /*6220*/  IMAD.MOV.U32 R106, RZ, RZ, -0x105c611 ;  /* 0xfefa39efff6a7424 */ /* 0x000fe400078e00ff */
[----:B------:R-:W-:Y:S02]  /*6230*/  IMAD.MOV.U32 R107, RZ, RZ, 0x3fe62e42 ;  /* 0x3fe62e42ff6b7424 */ /* 0x000fe400078e00ff */
[----:B------:R-:W-:Y:S01]  /*6240*/  DFMA R112, R4, R108, 6.75539944105574400000e+15 ;  /* 0x433800000470742b */ /* 0x000fe2000000006c */
[----:B------:R-:W-:Y:S02]  /*6250*/  IMAD.MOV.U32 R104, RZ, RZ, 0x3b39803f ;  /* 0x3b39803fff687424 */ /* 0x000fe400078e00ff */
[----:B------:R-:W-:-:S02]  /*6260*/  IMAD.MOV.U32 R105, RZ, RZ, 0x3c7abc9e ;  /* 0x3c7abc9eff697424 */ /* 0x000fc400078e00ff */
[----:B------:R-:W-:Y:S02]  /*6270*/  IMAD.MOV.U32 R102, RZ, RZ, 0x69ce2bdf ;  /* 0x69ce2bdfff667424 */ /* 0x000fe400078e00ff */
[----:B------:R-:W-:Y:S01]  /*6280*/  IMAD.MOV.U32 R103, RZ, RZ, 0x3e5ade15 ;  /* 0x3e5ade15ff677424 */ /* 0x000fe200078e00ff */
[----:B------:R-:W-:Y:S01]  /*6290*/  DADD R110, R112, -6.75539944105574400000e+15 ;  /* 0xc3380000706e7429 */ /* 0x000fe20000000000 */
[----:B------:R-:W-:Y:S02]  /*62a0*/  IMAD.MOV.U32 R100, RZ, RZ, -0x35dec16 ;  /* 0xfca213eaff647424 */ /* 0x000fe400078e00ff */
[----:B------:R-:W-:Y:S02]  /*62b0*/  IMAD.MOV.U32 R101, RZ, RZ, 0x3e928af3 ;  /* 0x3e928af3ff657424 */ /* 0x000fe400078e00ff */
[----:B------:R-:W-:Y:S02]  /*62c0*/  IMAD.MOV.U32 R98, RZ, RZ, 0x62401315 ;  /* 0x62401315ff627424 */ /* 0x000fe400078e00ff */
[----:B------:R-:W-:Y:S01]  /*62d0*/  IMAD.MOV.U32 R99, RZ, RZ, 0x3ec71dee ;  /* 0x3ec71deeff637424 */ /* 0x000fe200078e00ff */
[----:B------:R-:W-:Y:S01]  /*62e0*/  DFMA R18, R110, -R106, R4 ;  /* 0x8000006a6e12722b */ /* 0x000fe20000000004 */
[----:B------:R-:W-:-:S02]  /*62f0*/  IMAD.MOV.U32 R96, RZ, RZ, 0x7c89eb71 ;  /* 0x7c89eb71ff607424 */ /* 0x000fc400078e00ff */
[----:B------:R-:W-:Y:S02]  /*6300*/  IMAD.MOV.U32 R97, RZ, RZ, 0x3efa0199 ;  /* 0x3efa0199ff617424 */ /* 0x000fe400078e00ff */
[----:B0-----:R-:W-:Y:S02]  /*6310*/  IMAD.MOV.U32 R94, RZ, RZ, 0x14761f65 ;  /* 0x14761f65ff5e7424 */ /* 0x001fe400078e00ff */
[----:B------:R-:W-:Y:S01]  /*6320*/  IMAD.MOV.U32 R95, RZ, RZ, 0x3f2a01a0 ;  /* 0x3f2a01a0ff5f7424 */ /* 0x000fe200078e00ff */
[----:B------:R-:W-:Y:S01]  /*6330*/  DFMA R110, R110, -R104, R18 ;  /* 0x800000686e6e722b */ /* 0x000fe20000000012 */
[----:B-1----:R-:W-:Y:S02]  /*6340*/  IMAD.MOV.U32 R92, RZ, RZ, 0x1852b7af ;  /* 0x1852b7afff5c7424 */ /* 0x002fe400078e00ff */
[----:B------:R-:W-:Y:S02]  /*6350*/  IMAD.MOV.U32 R93, RZ, RZ, 0x3f56c16c ;  /* 0x3f56c16cff5d7424 */ /* 0x000fe400078e00ff */
[----:B------:R-:W-:-:S02]  /*6360*/  IMAD.MOV.U32 R90, RZ, RZ, 0x11122322 ;  /* 0x11122322ff5a7424 */ /* 0x000fc400078e00ff */
[----:B------:R-:W-:Y:S01]  /*6370*/  IMAD.MOV.U32 R91, RZ, RZ, 0x3f811111 ;  /* 0x3f811111ff5b7424 */ /* 0x000fe200078e00ff */
[C---:B------:R-:W-:Y:S01]  /*6380*/  DFMA R18, R110.reuse, R102, R100 ;  /* 0x000000666e12722b */ /* 0x040fe20000000064 */
[----:B------:R-:W-:Y:S02]  /*6390*/  IMAD.MOV.U32 R88, RZ, RZ, 0x555502a1 ;  /* 0x555502a1ff587424 */ /* 0x000fe400078e00ff */
[----:B------:R-:W-:Y:S02]  /*63a0*/  IMAD.MOV.U32 R89, RZ, RZ, 0x3fa55555 ;  /* 0x3fa55555ff597424 */ /* 0x000fe400078e00ff */
[----:B------:R-:W-:Y:S02]  /*63b0*/  IMAD.MOV.U32 R20, RZ, RZ, 0x55555511 ;  /* 0x55555511ff147424 */ /* 0x000fe400078e00ff */
[----:B------:R-:W-:Y:S01]  /*63c0*/  IMAD.MOV.U32 R21, RZ, RZ, 0x3fc55555 ;  /* 0x3fc55555ff157424 */ /* 0x000fe200078e00ff */
[----:B------:R-:W-:-:S08]  /*63d0*/  DFMA R18, R110, R18, R98 ;  /* 0x000000126e12722b */ /* 0x000fd00000000062 */
[----:B------:R-:W-:-:S08]  /*63e0*/  DFMA R18, R110, R18, R96 ;  /* 0x000000126e12722b */ /* 0x000fd00000000060 */
[----:B------:R-:W-:-:S08]  /*63f0*/  DFMA R18, R110, R18, R94 ;  /* 0x000000126e12722b */ /* 0x000fd0000000005e */
[----:B------:R-:W-:-:S08]  /*6400*/  DFMA R18, R110, R18, R92 ;  /* 0x000000126e12722b */ /* 0x000fd0000000005c */
[----:B------:R-:W-:-:S08]  /*6410*/  DFMA R18, R110, R18, R90 ;  /* 0x000000126e12722b */ /* 0x000fd0000000005a */
[----:B------:R-:W-:-:S08]  /*6420*/  DFMA R18, R110, R18, R88 ;  /* 0x000000126e12722b */ /* 0x000fd00000000058 */
[----:B------:R-:W-:Y:S01]  /*6430*/  DFMA R114, R110, R18, R20 ;  /* 0x000000126e72722b */ /* 0x000fe20000000014 */
[----:B------:R-:W-:Y:S02]  /*6440*/  IMAD.MOV.U32 R18, RZ, RZ, 0xb ;  /* 0x0000000bff127424 */ /* 0x000fe400078e00ff */
[----:B------:R-:W-:-:S06]  /*6450*/  IMAD.MOV.U32 R19, RZ, RZ, 0x3fe00000 ;  /* 0x3fe00000ff137424 */ /* 0x000fcc00078e00ff */
[----:B------:R-:W-:-:S08]  /*6460*/  DFMA R114, R110, R114, R18 ;  /* 0x000000726e72722b */ /* 0x000fd00000000012 */
        /* <DEDUP_REMOVED lines=9> */
[----:B------:R-:W-:Y:S02]  /*6500*/  @!P1 LEA.HI R0, R112, R112, RZ, 0x1 ;  /* 0x0000007070009211 */ /* 0x000fe400078f08ff */
[----:B------:R-:W-:Y:S02]  /*6510*/  FSEL R111, R111, RZ, P0 ;  /* 0x000000ff6f6f7208 */ /* 0x000fe40000000000 */
[----:B------:R-:W-:-:S05]  /*6520*/  @!P1 SHF.R.S32.HI R5, RZ, 0x1, R0 ;  /* 0x00000001ff059819 */ /* 0x000fca0000011400 */
[----:B------:R-:W-:Y:S02]  /*6530*/  @!P1 IMAD.IADD R4, R112, 0x1, -R5 ;  /* 0x0000000170049824 */ /* 0x000fe400078e0a05 */
[----:B------:R-:W-:-:S03]  /*6540*/  @!P1 IMAD R115, R5, 0x100000, R115 ;  /* 0x0010000005739824 */ /* 0x000fc600078e0273 */
[----:B------:R-:W-:Y:S01]  /*6550*/  @!P1 LEA R5, R4, 0x3ff00000, 0x14 ;  /* 0x3ff0000004059811 */ /* 0x000fe200078ea0ff */
[----:B------:R-:W-:-:S06]  /*6560*/  @!P1 IMAD.MOV.U32 R4, RZ, RZ, RZ ;  /* 0x000000ffff049224 */ /* 0x000fcc00078e00ff */
[----:B------:R-:W-:-:S11]  /*6570*/  @!P1 DMUL R110, R114, R4 ;  /* 0x00000004726e9228 */ /* 0x000fd60000000000 */
.L_x_76:
[----:B------:R-:W-:Y:S05]  /*6580*/  BSYNC.RECONVERGENT B0 ;  /* 0x0000000000007941 */ /* 0x000fea0003800200 */
.L_x_75:
[----:B------:R0:W-:Y:S01]  /*6590*/  STG.E.64 desc[UR8][R6.64], R110 ;  /* 0x0000006e06007986 */ /* 0x0001e2000c101b08 */
[----:B------:R-:W1:Y:S03]  /*65a0*/  LDCU.64 UR4, c[0x0][0x3d8] ;  /* 0x00007b00ff0477ac */ /* 0x000e660008000a00 */
[----:B------:R-:W2:Y:S01]  /*65b0*/  LDG.E.64 R4, desc[UR8][R24.64] ;  /* 0x0000000818047981 */ /* 0x000ea2000c1e1b00 */
[----:B------:R-:W-:-:S05]  /*65c0*/  IADD3 R0, P0, PT, R3, R78, RZ ;  /* 0x0000004e03007210 */ /* 0x000fca0007f1e0ff */
[----:B------:R-:W-:Y:S02]  /*65d0*/  IMAD.X R17, RZ, RZ, R14, P0 ;  /* 0x000000ffff117224 */ /* 0x000fe400000e060e */
[----:B------:R-:W-:-:S03]  /*65e0*/  IMAD.SHL.U32 R118, R0, 0x8, RZ ;  /* 0x0000000800767824 */ /* 0x000fc600078e00ff */
[----:B------:R-:W-:Y:S02]  /*65f0*/  SHF.L.U64.HI R0, R0, 0x3, R17 ;  /* 0x0000000300007819 */ /* 0x000fe40000010211 */
[----:B-1----:R-:W-:-:S04]  /*6600*/  IADD3 R114, P0, PT, R118, UR4, RZ ;  /* 0x0000000476727c10 */ /* 0x002fc8000ff1e0ff */
[----:B------:R-:W-:Y:S01]  /*6610*/  IADD3.X R115, PT, PT, R0, UR5, RZ, P0, !PT ;  /* 0x0000000500737c10 */ /* 0x000fe200087fe4ff */
[----:B------:R-:W1:Y:S01]  /*6620*/  LDCU.64 UR4, c[0x0][0x408] ;  /* 0x00008100ff0477ac */ /* 0x000e620008000a00 */
[----:B--2---:R-:W-:-:S07]  /*6630*/  DFMA R116, R110, R110, R4 ;  /* 0x0000006e6e74722b */ /* 0x004fce0000000004 */
[----:B------:R2:W-:Y:S04]  /*6640*/  STG.E.64 desc[UR8][R24.64], R116 ;  /* 0x0000007418007986 */ /* 0x0005e8000c101b08 */
[----:B0-----:R-:W3:Y:S04]  /*6650*/  LDG.E.64 R6, desc[UR8][R6.64] ;  /* 0x0000000806067981 */ /* 0x001ee8000c1e1b00 */
[----:B------:R-:W3:Y:S01]  /*6660*/  LDG.E.64 R110, desc[UR8][R114.64] ;  /* 0x00000008726e7981 */ /* 0x000ee2000c1e1b00 */
[----:B-1----:R-:W-:-:S04]  /*6670*/  IADD3 R118, P0, PT, R118, UR4, RZ ;  /* 0x0000000476767c10 */ /* 0x002fc8000ff1e0ff */
[----:B------:R-:W-:Y:S01]  /*6680*/  IADD3.X R119, PT, PT, R0, UR5, RZ, P0, !PT ;  /* 0x0000000500777c10 */ /* 0x000fe200087fe4ff */
[----:B---3--:R-:W-:-:S07]  /*6690*/  DMUL R110, R110, R6 ;  /* 0x000000066e6e7228 */ /* 0x008fce0000000000 */
[----:B------:R0:W-:Y:S04]  /*66a0*/  STG.E.64 desc[UR8][R118.64], R110 ;  /* 0x0000006e76007986 */ /* 0x0001e8000c101b08 */
[----:B------:R-:W3:Y:S04]  /*66b0*/  LDG.E.64 R112, desc[UR8][R82.64] ;  /* 0x0000000852707981 */ /* 0x000ee8000c1e1b00 */
[----:B------:R-:W4:Y:S01]  /*66c0*/  LDG.E.64 R4, desc[UR8][R30.64] ;  /* 0x000000081e047981 */ /* 0x000f22000c1e1b00 */
[----:B------:R-:W-:Y:S01]  /*66d0*/  IMAD.MOV.U32 R6, RZ, RZ, 0x1 ;  /* 0x00000001ff067424 */ /* 0x000fe200078e00ff */
[----:B------:R-:W-:Y:S01]  /*66e0*/  BSSY.RECONVERGENT B0, `(.L_x_77) ;  /* 0x0000026000007945 */ /* 0x000fe20003800200 */
[----:B---3--:R-:W-:Y:S01]  /*66f0*/  DFMA R108, R112, R108, 6.75539944105574400000e+15 ;  /* 0x43380000706c742b */ /* 0x008fe2000000006c */
[----:B------:R-:W-:Y:S01]  /*6700*/  FSETP.GEU.AND P0, PT, |R113|, 4.1917929649353027344, PT ;  /* 0x4086232b7100780b */ /* 0x000fe20003f0e200 */
[----:B----4-:R-:W1:Y:S06]  /*6710*/  MUFU.RCP64H R7, R5 ;  /* 0x0000000500077308 */ /* 0x010e6c0000001800 */
[----:B--2---:R-:W-:-:S08]  /*6720*/  DADD R116, R108, -6.75539944105574400000e+15 ;  /* 0xc33800006c747429 */ /* 0x004fd00000000000 */
[----:B------:R-:W-:-:S08]  /*6730*/  DFMA R106, R116, -R106, R112 ;  /* 0x8000006a746a722b */ /* 0x000fd00000000070 */
[----:B------:R-:W-:-:S08]  /*6740*/  DFMA R104, R116, -R104, R106 ;  /* 0x800000687468722b */ /* 0x000fd0000000006a */
[----:B------:R-:W-:-:S08]  /*6750*/  DFMA R100, R104, R102, R100 ;  /* 0x000000666864722b */ /* 0x000fd00000000064 */
[----:B------:R-:W-:-:S08]  /*6760*/  DFMA R100, R104, R100, R98 ;  /* 0x000000646864722b */ /* 0x000fd00000000062 */
[----:B------:R-:W-:-:S08]  /*6770*/  DFMA R100, R104, R100, R96 ;  /* 0x000000646864722b */ /* 0x000fd00000000060 */
[----:B------:R-:W-:-:S08]  /*6780*/  DFMA R100, R104, R100, R94 ;  /* 0x000000646864722b */ /* 0x000fd0000000005e */
[----:B------:R-:W-:-:S08]  /*6790*/  DFMA R100, R104, R100, R92 ;  /* 0x000000646864722b */ /* 0x000fd0000000005c */
[----:B------:R-:W-:-:S08]  /*67a0*/  DFMA R100, R104, R100, R90 ;  /* 0x000000646864722b */ /* 0x000fd0000000005a */
[----:B------:R-:W-:-:S08]  /*67b0*/  DFMA R100, R104, R100, R88 ;  /* 0x000000646864722b */ /* 0x000fd00000000058 */
[----:B------:R-:W-:Y:S02]  /*67c0*/  DFMA R100, R104, R100, R20 ;  /* 0x000000646864722b */ /* 0x000fe40000000014 */
[----:B-1----:R-:W-:-:S06]  /*67d0*/  DFMA R20, -R4, R6, 1 ;  /* 0x3ff000000414742b */ /* 0x002fcc0000000106 */
[----:B------:R-:W-:Y:S02]  /*67e0*/  DFMA R100, R104, R100, R18 ;  /* 0x000000646864722b */ /* 0x000fe40000000012 */
[----:B------:R-:W-:-:S06]  /*67f0*/  DFMA R20, R20, R20, R20 ;  /* 0x000000141414722b */ /* 0x000fcc0000000014 */
[----:B------:R-:W-:Y:S02]  /*6800*/  DFMA R100, R104, R100, 1 ;  /* 0x3ff000006864742b */ /* 0x000fe40000000064 */
[----:B------:R-:W-:-:S06]  /*6810*/  DFMA R20, R6, R20, R6 ;  /* 0x000000140614722b */ /* 0x000fcc0000000006 */
[----:B------:R-:W-:Y:S02]  /*6820*/  DFMA R100, R104, R100, 1 ;  /* 0x3ff000006864742b */ /* 0x000fe40000000064 */
[----:B------:R-:W-:-:S08]  /*6830*/  DFMA R6, -R4, R20, 1 ;  /* 0x3ff000000406742b */ /* 0x000fd00000000114 */
[----:B------:R-:W-:Y:S01]  /*6840*/  DFMA R20, R20, R6, R20 ;  /* 0x000000061414722b */ /* 0x000fe20000000014 */
[----:B------:R-:W-:Y:S02]  /*6850*/  IMAD R7, R108, 0x100000, R101 ;  /* 0x001000006c077824 */ /* 0x000fe400078e0265 */
[----:B------:R-:W-:Y:S01]  /*6860*/  IMAD.MOV.U32 R6, RZ, RZ, R100 ;  /* 0x000000ffff067224 */ /* 0x000fe200078e0064 */
[----:B0-----:R-:W-:Y:S07]  /*6870*/  @!P0 BRA `(.L_x_78) ;  /* 0x0000000000308947 */ /* 0x001fee0003800000 */
        /* <DEDUP_REMOVED lines=12> */
.L_x_78:
[----:B------:R-:W-:Y:S05]  /*6940*/  BSYNC.RECONVERGENT B0 ;  /* 0x0000000000007941 */ /* 0x000fea0003800200 */
.L_x_77:
[----:B------:R-:W-:Y:S01]  /*6950*/  DMUL R94, R110, R6 ;  /* 0x000000066e5e7228 */ /* 0x000fe20000000000 */
[----:B------:R-:W-:Y:S07]  /*6960*/  BSSY.RECONVERGENT B0, `(.L_x_79) ;  /* 0x000000c000007945 */ /* 0x000fee0003800200 */
[----:B------:R-:W-:Y:S02]  /*6970*/  DMUL R100, R94, R20 ;  /* 0x000000145e647228 */ /* 0x000fe40000000000 */
[----:B------:R-:W-:-:S06]  /*6980*/  FSETP.GEU.AND P1, PT, |R95|, 6.5827683646048100446e-37, PT ;  /* 0x036000005f00780b */ /* 0x000fcc0003f2e200 */
[----:B------:R-:W-:-:S08]  /*6990*/  DFMA R6, -R4, R100, R94 ;  /* 0x000000640406722b */ /* 0x000fd0000000015e */
[----:B------:R-:W-:-:S10]  /*69a0*/  DFMA R100, R20, R6, R100 ;  /* 0x000000061464722b */ /* 0x000fd40000000064 */
[----:B------:R-:W-:-:S05]  /*69b0*/  FFMA R0, RZ, R5, R101 ;  /* 0x00000005ff007223 */ /* 0x000fca0000000065 */
[----:B------:R-:W-:-:S13]  /*69c0*/  FSETP.GT.AND P0, PT, |R0|, 1.469367938527859385e-39, PT ;  /* 0x001000000000780b */ /* 0x000fda0003f04200 */
[----:B------:R-:W-:Y:S05]  /*69d0*/  @P0 BRA P1, `(.L_x_80) ;  /* 0x0000000000100947 */ /* 0x000fea0000800000 */
[----:B------:R-:W-:Y:S01]  /*69e0*/  IMAD.MOV.U32 R92, RZ, RZ, R4 ;  /* 0x000000ffff5c7224 */ /* 0x000fe200078e0004 */
[----:B------:R-:W-:Y:S01]  /*69f0*/  MOV R18, 0x6a20 ;  /* 0x00006a2000127802 */ /* 0x000fe20000000f00 */
[----:B------:R-:W-:-:S07]  /*6a00*/  IMAD.MOV.U32 R93, RZ, RZ, R5 ;  /* 0x000000ffff5d7224 */ /* 0x000fce00078e0005 */
[----:B------:R-:W-:Y:S05]  /*6a10*/  CALL.REL.NOINC `($__internal_1_$__cuda_sm20_div_rn_f64_full) ;  /* 0x000001ac00c87944 */ /* 0x000fea0003c00000 */
.L_x_80:
[----:B------:R-:W-:Y:S05]  /*6a20*/  BSYNC.RECONVERGENT B0 ;  /* 0x0000000000007941 */ /* 0x000fea0003800200 */
.L_x_79:
[----:B------:R-:W0:Y:S01]  /*6a30*/  LDCU.64 UR4, c[0x0][0x3f0] ;  /* 0x00007e00ff0477ac */ /* 0x000e220008000a00 */
[C---:B------:R-:W-:Y:S01]  /*6a40*/  IADD3 R0, P0, PT, R3.reuse, R78, RZ ;  /* 0x0000004e03007210 */ /* 0x040fe20007f1e0ff */
[----:B------:R-:W-:-:S04]  /*6a50*/  VIADD R3, R3, 0x1 ;  /* 0x0000000103037836 */ /* 0x000fc80000000000 */
[----:B------:R-:W-:Y:S01]  /*6a60*/  IMAD.X R5, RZ, RZ, R14, P0 ;  /* 0x000000ffff057224 */ /* 0x000fe200000e060e */
[C---:B0-----:R-:W-:Y:S01]  /*6a70*/  LEA R4, P0, R0.reuse, UR4, 0x3 ;  /* 0x0000000400047c11 */ /* 0x041fe2000f8018ff */
[----:B------:R-:W0:Y:S03]  /*6a80*/  LDCU UR4, c[0x0][0x528] ;  /* 0x0000a500ff0477ac */ /* 0x000e260008000800 */
[----:B------:R-:W-:-:S05]  /*6a90*/  LEA.HI.X R5, R0, UR5, R5, 0x3, P0 ;  /* 0x0000000500057c11 */ /* 0x000fca00080f1c05 */
[----:B------:R1:W-:Y:S01]  /*6aa0*/  STG.E.64 desc[UR8][R4.64], R100 ;  /* 0x0000006404007986 */ /* 0x0003e2000c101b08 */
[----:B0-----:R-:W-:-:S13]  /*6ab0*/  ISETP.NE.AND P0, PT, R3, UR4, PT ;  /* 0x0000000403007c0c */ /* 0x001fda000bf05270 */
[----:B-1----:R-:W-:Y:S05]  /*6ac0*/  @P0 BRA `(.L_x_81) ;  /* 0xffffffec00ac0947 */ /* 0x002fea000383ffff */
[----:B------:R0:W5:Y:S02]  /*6ad0*/  LDG.E.64 R2, desc[UR8][R24.64] ;  /* 0x0000000818027981 */ /* 0x000164000c1e1b00 */
.L_x_70:
[----:B-----5:R-:W-:Y:S01]  /*6ae0*/  ISETP.GT.AND P0, PT, R3, 0xfffff, PT ;  /* 0x000fffff0300780c */ /* 0x020fe20003f04270 */
[----:B------:R-:W-:Y:S01]  /*6af0*/  IMAD.MOV.U32 R0, RZ, RZ, R3 ;  /* 0x000000ffff007224 */ /* 0x000fe200078e0003 */
[----:B------:R-:W-:Y:S01]  /*6b00*/  BSSY.RECONVERGENT B0, `(.L_x_82) ;  /* 0x0000050000007945 */ /* 0x000fe20003800200 */
[----:B------:R-:W-:Y:S02]  /*6b10*/  IMAD.MOV.U32 R18, RZ, RZ, R2 ;  /* 0x000000ffff127224 */ /* 0x000fe400078e0002 */
[----:B------:R-:W-:-:S08]  /*6b20*/  IMAD.MOV.U32 R17, RZ, RZ, -0x3ff ;  /* 0xfffffc01ff117424 */ /* 0x000fd000078e00ff */
[----:B------:R-:W-:Y:S01]  /*6b30*/  @!P0 DMUL R2, R2, 1.80143985094819840000e+16 ;  /* 0x4350000002028828 */ /* 0x000fe20000000000 */
[----:B------:R-:W-:-:S09]  /*6b40*/  @!P0 IMAD.MOV.U32 R17, RZ, RZ, -0x435 ;  /* 0xfffffbcbff118424 */ /* 0x000fd200078e00ff */
[----:B------:R-:W-:Y:S02]  /*6b50*/  @!P0 IMAD.MOV.U32 R0, RZ, RZ, R3 ;  /* 0x000000ffff008224 */ /* 0x000fe400078e0003 */
[----:B------:R-:W-:Y:S02]  /*6b60*/  @!P0 IMAD.MOV.U32 R18, RZ, RZ, R2 ;  /* 0x000000ffff128224 */ /* 0x000fe400078e0002 */
[----:B------:R-:W-:-:S05]  /*6b70*/  VIADD R4, R0, 0xffffffff ;  /* 0xffffffff00047836 */ /* 0x000fca0000000000 */
[----:B------:R-:W-:-:S13]  /*6b80*/  ISETP.GT.U32.AND P1, PT, R4, 0x7feffffe, PT ;  /* 0x7feffffe0400780c */ /* 0x000fda0003f24070 */
[----:B------:R-:W-:Y:S05]  /*6b90*/  @P1 BRA `(.L_x_83) ;  /* 0x0000000400001947 */ /* 0x000fea0003800000 */
[----:B------:R-:W-:Y:S01]  /*6ba0*/  LOP3.LUT R2, R0, 0xfffff, RZ, 0xc0, !PT ;  /* 0x000fffff00027812 */ /* 0x000fe200078ec0ff */
[----:B------:R-:W-:Y:S01]  /*6bb0*/  IMAD.MOV.U32 R4, RZ, RZ, RZ ;  /* 0x000000ffff047224 */ /* 0x000fe200078e00ff */
[----:B------:R-:W-:Y:S01]  /*6bc0*/  UMOV UR4, 0x3ae80f1e ;  /* 0x3ae80f1e00047882 */ /* 0x000fe20000000000 */
[----:B------:R-:W-:Y:S01]  /*6bd0*/  IMAD.MOV.U32 R88, RZ, RZ, -0x748574fc ;  /* 0x8b7a8b04ff587424 */ /* 0x000fe200078e00ff */
[----:B------:R-:W-:Y:S01]  /*6be0*/  LOP3.LUT R19, R2, 0x3ff00000, RZ, 0xfc, !PT ;  /* 0x3ff0000002137812 */ /* 0x000fe200078efcff */
[----:B------:R-:W-:Y:S01]  /*6bf0*/  IMAD.MOV.U32 R89, RZ, RZ, 0x3ed0ee25 ;  /* 0x3ed0ee25ff597424 */ /* 0x000fe200078e00ff */
[----:B------:R-:W-:Y:S01]  /*6c00*/  UMOV UR5, 0x3eb1380b ;  /* 0x3eb1380b00057882 */ /* 0x000fe20000000000 */
[----:B------:R-:W-:Y:S01]  /*6c10*/  LEA.HI R0, R0, R17, RZ, 0xc ;  /* 0x0000001100007211 */ /* 0x000fe200078f60ff */
[----:B------:R-:W-:Y:S01]  /*6c20*/  IMAD.MOV.U32 R91, RZ, RZ, 0x43300000 ;  /* 0x43300000ff5b7424 */ /* 0x000fe200078e00ff */
[----:B------:R-:W-:Y:S01]  /*6c30*/  ISETP.GE.U32.AND P0, PT, R19, 0x3ff6a09f, PT ;  /* 0x3ff6a09f1300780c */ /* 0x000fe20003f06070 */
[----:B------:R-:W-:Y:S01]  /*6c40*/  UMOV UR6, 0x80000000 ;  /* 0x8000000000067882 */ /* 0x000fe20000000000 */
[----:B------:R-:W-:-:S11]  /*6c50*/  UMOV UR7, 0x43300000 ;  /* 0x4330000000077882 */ /* 0x000fd60000000000 */
[----:B------:R-:W-:Y:S02]  /*6c60*/  @P0 VIADD R3, R19, 0xfff00000 ;  /* 0xfff0000013030836 */ /* 0x000fe40000000000 */
[----:B------:R-:W-:Y:S02]  /*6c70*/  @P0 VIADD R0, R0, 0x1 ;  /* 0x0000000100000836 */ /* 0x000fe40000000000 */
[----:B------:R-:W-:-:S03]  /*6c80*/  @P0 IMAD.MOV.U32 R19, RZ, RZ, R3 ;  /* 0x000000ffff130224 */ /* 0x000fc600078e0003 */
[----:B------:R-:W-:-:S03]  /*6c90*/  LOP3.LUT R90, R0, 0x80000000, RZ, 0x3c, !PT ;  /* 0x80000000005a7812 */ /* 0x000fc600078e3cff */
[C---:B------:R-:W-:Y:S02]  /*6ca0*/  DADD R20, R18.reuse, 1 ;  /* 0x3ff0000012147429 */ /* 0x040fe40000000000 */
[----:B------:R-:W-:Y:S02]  /*6cb0*/  DADD R18, R18, -1 ;  /* 0xbff0000012127429 */ /* 0x000fe40000000000 */
[----:B------:R-:W-:Y:S01]  /*6cc0*/  DADD R90, R90, -UR6 ;  /* 0x800000065a5a7e29 */ /* 0x000fe20008000000 */
[----:B------:R-:W-:Y:S01]  /*6cd0*/  UMOV UR6, 0xfefa39ef ;  /* 0xfefa39ef00067882 */ /* 0x000fe20000000000 */
[----:B------:R-:W1:Y:S01]  /*6ce0*/  MUFU.RCP64H R5, R21 ;  /* 0x0000001500057308 */ /* 0x000e620000001800 */
[----:B------:R-:W-:Y:S01]  /*6cf0*/  UMOV UR7, 0x3fe62e42 ;  /* 0x3fe62e4200077882 */ /* 0x000fe20000000000 */
[----:B-1----:R-:W-:-:S08]  /*6d00*/  DFMA R2, -R20, R4, 1 ;  /* 0x3ff000001402742b */ /* 0x002fd00000000104 */
[----:B------:R-:W-:-:S08]  /*6d10*/  DFMA R2, R2, R2, R2 ;  /* 0x000000020202722b */ /* 0x000fd00000000002 */
[----:B------:R-:W-:-:S08]  /*6d20*/  DFMA R4, R4, R2, R4 ;  /* 0x000000020404722b */ /* 0x000fd00000000004 */
[----:B------:R-:W-:-:S08]  /*6d30*/  DMUL R2, R18, R4 ;  /* 0x0000000412027228 */ /* 0x000fd00000000000 */
[----:B------:R-:W-:-:S08]  /*6d40*/  DFMA R2, R18, R4, R2 ;  /* 0x000000041202722b */ /* 0x000fd00000000002 */
[----:B------:R-:W-:-:S08]  /*6d50*/  DMUL R6, R2, R2 ;  /* 0x0000000202067228 */ /* 0x000fd00000000000 */
[----:B------:R-:W-:Y:S01]  /*6d60*/  DFMA R20, R6, UR4, R88 ;  /* 0x0000000406147c2b */ /* 0x000fe20008000058 */
[----:B------:R-:W-:Y:S01]  /*6d70*/  UMOV UR4, 0x9f02676f ;  /* 0x9f02676f00047882 */ /* 0x000fe20000000000 */
[----:B------:R-:W-:Y:S01]  /*6d80*/  UMOV UR5, 0x3ef3b266 ;  /* 0x3ef3b26600057882 */ /* 0x000fe20000000000 */
[----:B------:R-:W-:-:S05]  /*6d90*/  DADD R88, R18, -R2 ;  /* 0x0000000012587229 */ /* 0x000fca0000000802 */
[----:B------:R-:W-:Y:S01]  /*6da0*/  DFMA R20, R6, R20, UR4 ;  /* 0x0000000406147e2b */ /* 0x000fe20008000014 */
[----:B------:R-:W-:Y:S01]  /*6db0*/  UMOV UR4, 0xa9ab0956 ;  /* 0xa9ab095600047882 */ /* 0x000fe20000000000 */
[----:B------:R-:W-:Y:S01]  /*6dc0*/  UMOV UR5, 0x3f1745cb ;  /* 0x3f1745cb00057882 */ /* 0x000fe20000000000 */
[----:B------:R-:W-:-:S05]  /*6dd0*/  DADD R88, R88, R88 ;  /* 0x0000000058587229 */ /* 0x000fca0000000058 */
[----:B------:R-:W-:Y:S01]  /*6de0*/  DFMA R20, R6, R20, UR4 ;  /* 0x0000000406147e2b */ /* 0x000fe20008000014 */
[----:B------:R-:W-:Y:S01]  /*6df0*/  UMOV UR4, 0x2d1b5154 ;  /* 0x2d1b515400047882 */ /* 0x000fe20000000000 */
[----:B------:R-:W-:Y:S01]  /*6e00*/  UMOV UR5, 0x3f3c71c7 ;  /* 0x3f3c71c700057882 */ /* 0x000fe20000000000 */
[----:B------:R-:W-:Y:S02]  /*6e10*/  DFMA R88, R18, -R2, R88 ;  /* 0x800000021258722b */ /* 0x000fe40000000058 */
[----:B------:R-:W-:-:S03]  /*6e20*/  DFMA R18, R90, UR6, R2 ;  /* 0x000000065a127c2b */ /* 0x000fc60008000002 */
[----:B------:R-:W-:Y:S01]  /*6e30*/  DFMA R20, R6, R20, UR4 ;  /* 0x0000000406147e2b */ /* 0x000fe20008000014 */
[----:B------:R-:W-:Y:S01]  /*6e40*/  UMOV UR4, 0x923be72d ;  /* 0x923be72d00047882 */ /* 0x000fe20000000000 */
[----:B------:R-:W-:Y:S01]  /*6e50*/  UMOV UR5, 0x3f624924 ;  /* 0x3f62492400057882 */ /* 0x000fe20000000000 */
[----:B------:R-:W-:-:S05]  /*6e60*/  DMUL R88, R4, R88 ;  /* 0x0000005804587228 */ /* 0x000fca0000000000 */
        /* <DEDUP_REMOVED lines=9> */
[----:B------:R-:W-:Y:S01]  /*6f00*/  DFMA R92, R90, -UR4, R18 ;  /* 0x800000045a5c7c2b */ /* 0x000fe20008000012 */
[----:B------:R-:W-:Y:S01]  /*6f10*/  UMOV UR4, 0x3b39803f ;  /* 0x3b39803f00047882 */ /* 0x000fe20000000000 */
[----:B------:R-:W-:Y:S02]  /*6f20*/  UMOV UR5, 0x3c7abc9e ;  /* 0x3c7abc9e00057882 */ /* 0x000fe40000000000 */
[----:B------:R-:W-:-:S04]  /*6f30*/  DMUL R20, R6, R20 ;  /* 0x0000001406147228 */ /* 0x000fc80000000000 */
[----:B------:R-:W-:-:S04]  /*6f40*/  DADD R92, -R2, R92 ;  /* 0x00000000025c7229 */ /* 0x000fc8000000015c */
[----:B------:R-:W-:-:S08]  /*6f50*/  DFMA R20, R2, R20, R88 ;  /* 0x000000140214722b */ /* 0x000fd00000000058 */
[----:B------:R-:W-:-:S08]  /*6f60*/  DADD R20, R20, -R92 ;  /* 0x0000000014147229 */ /* 0x000fd0000000085c */
[----:B------:R-:W-:-:S08]  /*6f70*/  DFMA R20, R90, UR4, R20 ;  /* 0x000000045a147c2b */ /* 0x000fd00008000014 */
[----:B------:R-:W-:Y:S01]  /*6f80*/  DADD R18, R18, R20 ;  /* 0x0000000012127229 */ /* 0x000fe20000000014 */
[----:B------:R-:W-:Y:S10]  /*6f90*/  BRA `(.L_x_84) ;  /* 0x0000000000187947 */ /* 0x000ff40003800000 */
.L_x_83:
[----:B------:R-:W-:Y:S01]  /*6fa0*/  IMAD.MOV.U32 R4, RZ, RZ, 0x0 ;  /* 0x00000000ff047424 */ /* 0x000fe200078e00ff */
[----:B------:R-:W-:Y:S01]  /*6fb0*/  LOP3.LUT P0, RZ, R3, 0x7fffffff, RZ, 0xc0, !PT ;  /* 0x7fffffff03ff7812 */ /* 0x000fe2000780c0ff */
[----:B------:R-:W-:-:S06]  /*6fc0*/  IMAD.MOV.U32 R5, RZ, RZ, 0x7ff00000 ;  /* 0x7ff00000ff057424 */ /* 0x000fcc00078e00ff */
[----:B------:R-:W-:-:S10]  /*6fd0*/  DFMA R4, R2, R4, +INF ;  /* 0x7ff000000204742b */ /* 0x000fd40000000004 */
[----:B------:R-:W-:Y:S02]  /*6fe0*/  FSEL R18, R4, RZ, P0 ;  /* 0x000000ff04127208 */ /* 0x000fe40000000000 */
[----:B------:R-:W-:-:S07]  /*6ff0*/  FSEL R19, R5, -QNAN , P0 ;  /* 0xfff0000005137808 */ /* 0x000fce0000000000 */
.L_x_84:
[----:B------:R-:W-:Y:S05]  /*7000*/  BSYNC.RECONVERGENT B0 ;  /* 0x0000000000007941 */ /* 0x000fea0003800200 */
.L_x_82:
[----:B------:R-:W-:Y:S01]  /*7010*/  IMAD.MOV.U32 R20, RZ, RZ, 0x1 ;  /* 0x00000001ff147424 */ /* 0x000fe200078e00ff */
[----:B------:R1:W-:Y:S04]  /*7020*/  STG.E.64 desc[UR8][R24.64], R18 ;  /* 0x0000001218007986 */ /* 0x0003e8000c101b08 */
[----:B------:R1:W-:Y:S04]  /*7030*/  STG.E.U8 desc[UR8][R40.64], R20 ;  /* 0x0000001428007986 */ /* 0x0003e8000c101108 */
[----:B------:R1:W-:Y:S04]  /*7040*/  STG.E desc[UR8][R38.64], RZ ;  /* 0x000000ff26007986 */ /* 0x0003e8000c101908 */
[----:B------:R-:W2:Y:S01]  /*7050*/  LDG.E.U8 R0, desc[UR8][R40.64] ;  /* 0x0000000828007981 */ /* 0x000ea2000c1e1100 */
[----:B------:R-:W-:Y:S01]  /*7060*/  BSSY.RECONVERGENT B0, `(.L_x_85) ;  /* 0x0000362000007945 */ /* 0x000fe20003800200 */
[----:B--2---:R-:W-:-:S13]  /*7070*/  ISETP.NE.AND P0, PT, R0, RZ, PT ;  /* 0x000000ff0000720c */ /* 0x004fda0003f05270 */
[----:B-1----:R-:W-:Y:S05]  /*7080*/  @!P0 BRA `(.L_x_86) ;  /* 0x00000034007c8947 */ /* 0x002fea0003800000 */
.L_x_139:
[----:B--2---:R-:W2:Y:S01]  /*7090*/  LDG.E R0, desc[UR8][R38.64] ;  /* 0x0000000826007981 */ /* 0x004ea2000c1e1900 */
[----:B-1----:R-:W1:Y:S01]  /*70a0*/  LDCU UR4, c[0x0][0x528] ;  /* 0x0000a500ff0477ac */ /* 0x002e620008000800 */
[----:B--2---:R-:W-:-:S05]  /*70b0*/  VIADD R5, R0, 0x1 ;  /* 0x0000000100057836 */ /* 0x004fca0000000000 */
[----:B------:R2:W-:Y:S04]  /*70c0*/  STG.E desc[UR8][R38.64], R5 ;  /* 0x0000000526007986 */ /* 0x0005e8000c101908 */
[----:B------:R-:W3:Y:S01]  /*70d0*/  LDG.E.64 R2, desc[UR8][R82.64] ;  /* 0x0000000852027981 */ /* 0x000ee2000c1e1b00 */
[----:B-1----:R-:W-:Y:S01]  /*70e0*/  UISETP.NE.AND UP0, UPT, UR4, URZ, UPT ;  /* 0x000000ff0400728c */ /* 0x002fe2000bf05270 */
[----:B------:R-:W-:Y:S02]  /*70f0*/  CS2R R20, SRZ ;  /* 0x0000000000147805 */ /* 0x000fe4000001ff00 */
[----:B---3--:R2:W-:Y:S04]  /*7100*/  STG.E.64 desc[UR8][R68.64], R2 ;  /* 0x0000000244007986 */ /* 0x0085e8000c101b08 */
[----:B------:R2:W-:Y:S02]  /*7110*/  STG.E.64 desc[UR8][R82.64], RZ ;  /* 0x000000ff52007986 */ /* 0x0005e4000c101b08 */
[----:B------:R-:W-:Y:S05]  /*7120*/  BRA.U !UP0, `(.L_x_87) ;  /* 0x0000001d08047547 */ /* 0x000fea000b800000 */
[----:B--2---:R-:W-:Y:S01]  /*7130*/  IMAD.MOV.U32 R3, RZ, RZ, RZ ;  /* 0x000000ffff037224 */ /* 0x004fe200078e00ff */
[----:B------:R-:W-:-:S07]  /*7140*/  CS2R R20, SRZ ;  /* 0x0000000000147805 */ /* 0x000fce000001ff00 */
.L_x_116:
[----:B-1----:R-:W1:Y:S01]  /*7150*/  LDCU.64 UR6, c[0x0][0x3f0] ;  /* 0x00007e00ff0677ac */ /* 0x002e620008000a00 */
[----:B------:R-:W-:Y:S01]  /*7160*/  IADD3 R0, P0, PT, R3, R78, RZ ;  /* 0x0000004e03007210 */ /* 0x000fe20007f1e0ff */
[----:B------:R-:W2:Y:S04]  /*7170*/  LDCU.64 UR4, c[0x0][0x408] ;  /* 0x00008100ff0477ac */ /* 0x000ea80008000a00 */
[----:B------:R-:W-:Y:S02]  /*7180*/  IMAD.X R5, RZ, RZ, R14, P0 ;  /* 0x000000ffff057224 */ /* 0x000fe400000e060e */
[----:B------:R-:W-:-:S03]  /*7190*/  IMAD.SHL.U32 R4, R0, 0x8, RZ ;  /* 0x0000000800047824 */ /* 0x000fc600078e00ff */
[----:B------:R-:W-:Y:S02]  /*71a0*/  SHF.L.U64.HI R0, R0, 0x3, R5 ;  /* 0x0000000300007819 */ /* 0x000fe40000010205 */
[----:B-1----:R-:W-:-:S04]  /*71b0*/  IADD3 R6, P0, PT, R4, UR6, RZ ;  /* 0x0000000604067c10 */ /* 0x002fc8000ff1e0ff */
[----:B------:R-:W-:-:S06]  /*71c0*/  IADD3.X R7, PT, PT, R0, UR7, RZ, P0, !PT ;  /* 0x0000000700077c10 */ /* 0x000fcc00087fe4ff */
[----:B------:R-:W3:Y:S01]  /*71d0*/  LDG.E.64 R6, desc[UR8][R6.64] ;  /* 0x0000000806067981 */ /* 0x000ee2000c1e1b00 */
[----:B--2---:R-:W-:Y:S01]  /*71e0*/  IADD3 R4, P0, PT, R4, UR4, RZ ;  /* 0x0000000404047c10 */ /* 0x004fe2000ff1e0ff */
[----:B------:R-:W1:Y:S03]  /*71f0*/  LDCU UR4, c[0x0][0x528] ;  /* 0x0000a500ff0477ac */ /* 0x000e660008000800 */
[----:B------:R-:W-:-:S06]  /*7200*/  IADD3.X R5, PT, PT, R0, UR5, RZ, P0, !PT ;  /* 0x0000000500057c10 */ /* 0x000fcc00087fe4ff */
[----:B------:R-:W5:Y:S01]  /*7210*/  LDG.E.64 R4, desc[UR8][R4.64] ;  /* 0x0000000804047981 */ /* 0x000f62000c1e1b00 */
[----:B------:R-:W-:Y:S01]  /*7220*/  VIADD R3, R3, 0x1 ;  /* 0x0000000103037836 */ /* 0x000fe20000000000 */
[----:B------:R-:W-:Y:S04]  /*7230*/  BSSY.RECONVERGENT B1, `(.L_x_88) ;  /* 0x00000cb000017945 */ /* 0x000fe80003800200 */
[----:B-1----:R-:W-:Y:S01]  /*7240*/  ISETP.NE.AND P2, PT, R3, UR4, PT ;  /* 0x0000000403007c0c */ /* 0x002fe2000bf45270 */
[----:B---3--:R-:W-:-:S14]  /*7250*/  DSETP.GEU.AND P0, PT, |R6|, 3.75, PT ;  /* 0x400e00000600742a */ /* 0x008fdc0003f0e200 */
[----:B------:R-:W-:Y:S05]  /*7260*/  @P0 BRA `(.L_x_89) ;  /* 0x0000000400ac0947 */ /* 0x000fea0003800000 */
        /* <DEDUP_REMOVED lines=22> */
[----:B0----5:R-:W-:Y:S05]  /*73d0*/  CALL.REL.NOINC `($__internal_1_$__cuda_sm20_div_rn_f64_full) ;  /* 0x000001a400587944 */ /* 0x021fea0003c00000 */
.L_x_91:
[----:B------:R-:W-:Y:S05]  /*73e0*/  BSYNC.RECONVERGENT B3 ;  /* 0x0000000000037941 */ /* 0x000fea0003800200 */
.L_x_90:
[----:B------:R-:W-:Y:S01]  /*73f0*/  IMAD.MOV.U32 R18, RZ, RZ, 0x652b82fe ;  /* 0x652b82feff127424 */ /* 0x000fe200078e00ff */
[----:B------:R-:W-:Y:S01]  /*7400*/  UMOV UR4, 0xfefa39ef ;  /* 0xfefa39ef00047882 */ /* 0x000fe20000000000 */
[----:B------:R-:W-:Y:S01]  /*7410*/  IMAD.MOV.U32 R19, RZ, RZ, 0x3ff71547 ;  /* 0x3ff71547ff137424 */ /* 0x000fe200078e00ff */
[----:B------:R-:W-:Y:S01]  /*7420*/  UMOV UR5, 0x3fe62e42 ;  /* 0x3fe62e4200057882 */ /* 0x000fe20000000000 */
[----:B------:R-:W-:Y:S01]  /*7430*/  DMUL R100, R100, R100 ;  /* 0x0000006464647228 */ /* 0x000fe20000000000 */
[----:B------:R-:W-:Y:S01]  /*7440*/  IMAD.MOV.U32 R94, RZ, RZ, -0x66d11a64 ;  /* 0x992ee59cff5e7424 */ /* 0x000fe200078e00ff */
[----:B------:R-:W-:Y:S01]  /*7450*/  UMOV UR6, 0x11122322 ;  /* 0x1112232200067882 */ /* 0x000fe20000000000 */
[----:B------:R-:W-:Y:S01]  /*7460*/  IMAD.MOV.U32 R95, RZ, RZ, 0x3f68b395 ;  /* 0x3f68b395ff5f7424 */ /* 0x000fe200078e00ff */
[----:B------:R-:W-:Y:S01]  /*7470*/  DFMA R18, |R6|, -R18, 6.75539944105574400000e+15 ;  /* 0x433800000612742b */ /* 0x000fe20000000a12 */
[----:B------:R-:W-:Y:S01]  /*7480*/  UMOV UR7, 0x3f811111 ;  /* 0x3f81111100077882 */ /* 0x000fe20000000000 */
[----:B------:R-:W-:Y:S01]  /*7490*/  DADD R96, -RZ, -|R6| ;  /* 0x00000000ff607229 */ /* 0x000fe20000000d06 */
[----:B------:R-:W-:Y:S05]  /*74a0*/  BSSY.RECONVERGENT B2, `(.L_x_92) ;  /* 0x0000045000027945 */ /* 0x000fea0003800200 */
[----:B------:R-:W-:-:S04]  /*74b0*/  DADD R88, R18, -6.75539944105574400000e+15 ;  /* 0xc338000012587429 */ /* 0x000fc80000000000 */
[----:B------:R-:W-:-:S04]  /*74c0*/  FSETP.GEU.AND P1, PT, |R97|, 4.1917929649353027344, PT ;  /* 0x4086232b6100780b */ /* 0x000fc80003f2e200 */
        /* <DEDUP_REMOVED lines=25> */
[----:B------:R-:W-:Y:S01]  /*7660*/  DFMA R90, R100, UR4, R94 ;  /* 0x00000004645a7c2b */ /* 0x000fe2000800005e */
[----:B------:R-:W-:Y:S01]  /*7670*/  UMOV UR7, 0x3fa55555 ;  /* 0x3fa5555500077882 */ /* 0x000fe20000000000 */
[----:B------:R-:W-:Y:S01]  /*7680*/  UMOV UR4, 0x835a121a ;  /* 0x835a121a00047882 */ /* 0x000fe20000000000 */
[----:B------:R-:W-:-:S03]  /*7690*/  UMOV UR5, 0x3f9b39b5 ;  /* 0x3f9b39b500057882 */ /* 0x000fc60000000000 */
[----:B------:R-:W-:Y:S01]  /*76a0*/  DFMA R92, R88, R92, UR6 ;  /* 0x00000006585c7e2b */ /* 0x000fe2000800005c */
[----:B------:R-:W-:Y:S01]  /*76b0*/  UMOV UR6, 0x55555511 ;  /* 0x5555551100067882 */ /* 0x000fe20000000000 */
[----:B------:R-:W-:Y:S01]  /*76c0*/  DFMA R90, R100, R90, UR4 ;  /* 0x00000004645a7e2b */ /* 0x000fe2000800005a */
        /* <DEDUP_REMOVED lines=9> */
[----:B------:R-:W-:Y:S02]  /*7760*/  DFMA R92, R88, R92, UR6 ;  /* 0x00000006585c7e2b */ /* 0x000fe4000800005c */
[----:B------:R-:W-:Y:S01]  /*7770*/  DFMA R90, R100, R90, UR4 ;  /* 0x00000004645a7e2b */ /* 0x000fe2000800005a */
[----:B------:R-:W-:Y:S01]  /*7780*/  UMOV UR4, 0x5991eca7 ;  /* 0x5991eca700047882 */ /* 0x000fe20000000000 */
[----:B------:R-:W-:-:S04]  /*7790*/  UMOV UR5, 0x3fec1fff ;  /* 0x3fec1fff00057882 */ /* 0x000fc80000000000 */
[----:B------:R-:W-:Y:S02]  /*77a0*/  DFMA R92, R88, R92, 1 ;  /* 0x3ff00000585c742b */ /* 0x000fe4000000005c */
[----:B------:R-:W-:-:S06]  /*77b0*/  DFMA R90, R100, R90, UR4 ;  /* 0x00000004645a7e2b */ /* 0x000fcc000800005a */
[----:B------:R-:W-:Y:S02]  /*77c0*/  DFMA R94, R88, R92, 1 ;  /* 0x3ff00000585e742b */ /* 0x000fe4000000005c */
[----:B------:R-:W-:-:S08]  /*77d0*/  DFMA R90, R100, R90, 0.5 ;  /* 0x3fe00000645a742b */ /* 0x000fd0000000005a */
[----:B------:R-:W-:Y:S01]  /*77e0*/  DMUL R92, |R6|, R90 ;  /* 0x0000005a065c7228 */ /* 0x000fe20000000200 */
[----:B------:R-:W-:Y:S02]  /*77f0*/  IMAD R89, R18, 0x100000, R95 ;  /* 0x0010000012597824 */ /* 0x000fe400078e025f */
[----:B------:R-:W-:Y:S01]  /*7800*/  IMAD.MOV.U32 R88, RZ, RZ, R94 ;  /* 0x000000ffff587224 */ /* 0x000fe200078e005e */
[----:B------:R-:W-:Y:S07]  /*7810*/  @!P1 BRA `(.L_x_93) ;  /* 0x0000000000349947 */ /* 0x000fee0003800000 */
[----:B------:R-:W-:Y:S01]  /*7820*/  FSETP.GEU.AND P3, PT, |R97|, 4.2275390625, PT ;  /* 0x408748006100780b */ /* 0x000fe20003f6e200 */
[C---:B------:R-:W-:Y:S02]  /*7830*/  DADD R88, -|R6|.reuse, +INF ;  /* 0x7ff0000006587429 */ /* 0x040fe40000000300 */
[----:B------:R-:W-:-:S08]  /*7840*/  DSETP.NE.AND P1, PT, R6, RZ, PT ;  /* 0x000000ff0600722a */ /* 0x000fd00003f25000 */
[----:B------:R-:W-:Y:S02]  /*7850*/  FSEL R88, R88, RZ, !P1 ;  /* 0x000000ff58587208 */ /* 0x000fe40004800000 */
[----:B------:R-:W-:Y:S01]  /*7860*/  @!P3 LEA.HI R0, R18, R18, RZ, 0x1 ;  /* 0x000000121200b211 */ /* 0x000fe200078f08ff */
[----:B------:R-:W-:Y:S01]  /*7870*/  @!P3 IMAD.MOV.U32 R90, RZ, RZ, RZ ;  /* 0x000000ffff5ab224 */ /* 0x000fe200078e00ff */
[----:B------:R-:W-:Y:S02]  /*7880*/  FSEL R89, R89, RZ, !P1 ;  /* 0x000000ff59597208 */ /* 0x000fe40004800000 */
[----:B------:R-:W-:-:S05]  /*7890*/  @!P3 SHF.R.S32.HI R19, RZ, 0x1, R0 ;  /* 0x00000001ff13b819 */ /* 0x000fca0000011400 */
[----:B------:R-:W-:Y:S02]  /*78a0*/  @!P3 IMAD.IADD R18, R18, 0x1, -R19 ;  /* 0x000000011212b824 */ /* 0x000fe400078e0a13 */
[----:B------:R-:W-:-:S03]  /*78b0*/  @!P3 IMAD R19, R19, 0x100000, R95 ;  /* 0x001000001313b824 */ /* 0x000fc600078e025f */
[----:B------:R-:W-:Y:S01]  /*78c0*/  @!P3 LEA R91, R18, 0x3ff00000, 0x14 ;  /* 0x3ff00000125bb811 */ /* 0x000fe200078ea0ff */
[----:B------:R-:W-:-:S06]  /*78d0*/  @!P3 IMAD.MOV.U32 R18, RZ, RZ, R94 ;  /* 0x000000ffff12b224 */ /* 0x000fcc00078e005e */
[----:B------:R-:W-:-:S11]  /*78e0*/  @!P3 DMUL R88, R18, R90 ;  /* 0x0000005a1258b228 */ /* 0x000fd60000000000 */
.L_x_93:
[----:B------:R-:W-:Y:S05]  /*78f0*/  BSYNC.RECONVERGENT B2 ;  /* 0x0000000000027941 */ /* 0x000fea0003800200 */
.L_x_92:
[----:B------:R-:W-:Y:S01]  /*7900*/  DMUL R88, R92, R88 ;  /* 0x000000585c587228 */ /* 0x000fe20000000000 */
[----:B------:R-:W-:Y:S10]  /*7910*/  BRA `(.L_x_94) ;  /* 0x0000000400707947 */ /* 0x000ff40003800000 */
.L_x_89:
[----:B------:R-:W-:Y:S01]  /*7920*/  DADD R92, -RZ, |R6| ;  /* 0x00000000ff5c7229 */ /* 0x000fe20000000506 */
[----:B------:R-:W-:Y:S01]  /*7930*/  IMAD.MOV.U32 R18, RZ, RZ, 0x1 ;  /* 0x00000001ff127424 */ /* 0x000fe200078e00ff */
[----:B------:R-:W-:Y:S04]  /*7940*/  BSSY.RECONVERGENT B3, `(.L_x_95) ;  /* 0x0000011000037945 */ /* 0x000fe80003800200 */
[----:B------:R-:W1:Y:S02]  /*7950*/  MUFU.RCP64H R19, R93 ;  /* 0x0000005d00137308 */ /* 0x000e640000001800 */
[----:B-1----:R-:W-:-:S08]  /*7960*/  DFMA R88, -|R6|, R18, 1 ;  /* 0x3ff000000658742b */ /* 0x002fd00000000312 */
[----:B------:R-:W-:-:S08]  /*7970*/  DFMA R88, R88, R88, R88 ;  /* 0x000000585858722b */ /* 0x000fd00000000058 */
[----:B------:R-:W-:-:S08]  /*7980*/  DFMA R88, R18, R88, R18 ;  /* 0x000000581258722b */ /* 0x000fd00000000012 */
[----:B------:R-:W-:-:S08]  /*7990*/  DFMA R18, -|R6|, R88, 1 ;  /* 0x3ff000000612742b */ /* 0x000fd00000000358 */
[----:B------:R-:W-:-:S08]  /*79a0*/  DFMA R18, R88, R18, R88 ;  /* 0x000000125812722b */ /* 0x000fd00000000058 */
[----:B------:R-:W-:-:S08]  /*79b0*/  DMUL R100, R18, 3.75 ;  /* 0x400e000012647828 */ /* 0x000fd00000000000 */
[----:B------:R-:W-:-:S08]  /*79c0*/  DFMA R88, -|R6|, R100, 3.75 ;  /* 0x400e00000658742b */ /* 0x000fd00000000364 */
[----:B------:R-:W-:-:S10]  /*79d0*/  DFMA R100, R18, R88, R100 ;  /* 0x000000581264722b */ /* 0x000fd40000000064 */
[----:B------:R-:W-:-:S05]  /*79e0*/  FFMA R0, RZ, R93, R101 ;  /* 0x0000005dff007223 */ /* 0x000fca0000000065 */
[----:B------:R-:W-:-:S13]  /*79f0*/  FSETP.GT.AND P1, PT, |R0|, 1.469367938527859385e-39, PT ;  /* 0x001000000000780b */ /* 0x000fda0003f24200 */
[----:B------:R-:W-:Y:S05]  /*7a00*/  @P1 BRA `(.L_x_96) ;  /* 0x0000000000101947 */ /* 0x000fea0003800000 */
[----:B------:R-:W-:Y:S01]  /*7a10*/  IMAD.MOV.U32 R94, RZ, RZ, RZ ;  /* 0x000000ffff5e7224 */ /* 0x000fe200078e00ff */
[----:B------:R-:W-:Y:S01]  /*7a20*/  MOV R18, 0x7a50 ;  /* 0x00007a5000127802 */ /* 0x000fe20000000f00 */
[----:B------:R-:W-:-:S07]  /*7a30*/  IMAD.MOV.U32 R95, RZ, RZ, 0x400e0000 ;  /* 0x400e0000ff5f7424 */ /* 0x000fce00078e00ff */
[----:B0----5:R-:W-:Y:S05]  /*7a40*/  CALL.REL.NOINC `($__internal_1_$__cuda_sm20_div_rn_f64_full) ;  /* 0x0000019c00bc7944 */ /* 0x021fea0003c00000 */
.L_x_96:
[----:B------:R-:W-:Y:S05]  /*7a50*/  BSYNC.RECONVERGENT B3 ;  /* 0x0000000000037941 */ /* 0x000fea0003800200 */
.L_x_95:
[----:B------:R-:W-:Y:S01]  /*7a60*/  DADD R92, -RZ, |R6| ;  /* 0x00000000ff5c7229 */ /* 0x000fe20000000506 */
[----:B------:R-:W-:Y:S01]  /*7a70*/  IMAD.MOV.U32 R88, RZ, RZ, 0x4aa99c71 ;  /* 0x4aa99c71ff587424 */ /* 0x000fe200078e00ff */
[----:B------:R-:W-:Y:S01]  /*7a80*/  UMOV UR4, 0x4ac8503b ;  /* 0x4ac8503b00047882 */ /* 0x000fe20000000000 */
[----:B------:R-:W-:Y:S01]  /*7a90*/  IMAD.MOV.U32 R89, RZ, RZ, 0x3f924e3a ;  /* 0x3f924e3aff597424 */ /* 0x000fe200078e00ff */
[----:B------:R-:W-:Y:S01]  /*7aa0*/  UMOV UR5, 0x3f7134a3 ;  /* 0x3f7134a300057882 */ /* 0x000fe20000000000 */
[----:B------:R-:W-:Y:S01]  /*7ab0*/  IMAD.MOV.U32 R94, RZ, RZ, 0x0 ;  /* 0x00000000ff5e7424 */ /* 0x000fe200078e00ff */
[----:B------:R-:W1:Y:S01]  /*7ac0*/  MUFU.RSQ64H R19, R93 ;  /* 0x0000005d00137308 */ /* 0x000e620000001c00 */
[----:B------:R-:W-:Y:S01]  /*7ad0*/  IMAD.MOV.U32 R95, RZ, RZ, 0x3fd80000 ;  /* 0x3fd80000ff5f7424 */ /* 0x000fe200078e00ff */
[----:B------:R-:W-:Y:S01]  /*7ae0*/  BSSY.RECONVERGENT B3, `(.L_x_97) ;  /* 0x000002c000037945 */ /* 0x000fe20003800200 */
[----:B------:R-:W-:Y:S01]  /*7af0*/  DFMA R88, R100, -UR4, R88 ;  /* 0x8000000464587c2b */ /* 0x000fe20008000058 */
[----:B------:R-:W-:Y:S01]  /*7b00*/  VIADD R18, R93, 0xfcb00000 ;  /* 0xfcb000005d127836 */ /* 0x000fe20000000000 */
[----:B------:R-:W-:Y:S01]  /*7b10*/  UMOV UR4, 0xfe119350 ;  /* 0xfe11935000047882 */ /* 0x000fe20000000000 */
[----:B------:R-:W-:-:S03]  /*7b20*/  UMOV UR5, 0x3f9da5e2 ;  /* 0x3f9da5e200057882 */ /* 0x000fc60000000000 */
[----:B------:R-:W-:Y:S02]  /*7b30*/  ISETP.GE.U32.AND P1, PT, R18, 0x7ca00000, PT ;  /* 0x7ca000001200780c */ /* 0x000fe40003f26070 */
[----:B------:R-:W-:Y:S01]  /*7b40*/  DFMA R88, R88, R100, -UR4 ;  /* 0x8000000458587e2b */ /* 0x000fe20008000064 */
[----:B------:R-:W-:Y:S01]  /*7b50*/  UMOV UR4, 0x381d27d9 ;  /* 0x381d27d900047882 */ /* 0x000fe20000000000 */
[----:B------:R-:W-:Y:S01]  /*7b60*/  UMOV UR5, 0x3f9760a9 ;  /* 0x3f9760a900057882 */ /* 0x000fe20000000000 */
[----:B-1----:R-:W-:-:S05]  /*7b70*/  DMUL R90, R18, R18 ;  /* 0x00000012125a7228 */ /* 0x002fca0000000000 */
[----:B------:R-:W-:Y:S01]  /*7b80*/  DFMA R88, R88, R100, UR4 ;  /* 0x0000000458587e2b */ /* 0x000fe20008000064 */
[----:B------:R-:W-:Y:S01]  /*7b90*/  UMOV UR4, 0xaf1f3cdc ;  /* 0xaf1f3cdc00047882 */ /* 0x000fe20000000000 */
[----:B------:R-:W-:Y:S01]  /*7ba0*/  UMOV UR5, 0x3f852051 ;  /* 0x3f85205100057882 */ /* 0x000fe20000000000 */
[----:B------:R-:W-:-:S05]  /*7bb0*/  DFMA R90, |R6|, -R90, 1 ;  /* 0x3ff00000065a742b */ /* 0x000fca0000000a5a */
        /* <DEDUP_REMOVED lines=12> */
[----:B------:R-:W-:-:S03]  /*7c80*/  DMUL R96, |R6|, R98 ;  /* 0x0000006206607228 */ /* 0x000fc60000000200 */
        /* <DEDUP_REMOVED lines=11> */
[----:B------:R-:W-:Y:S02]  /*7d40*/  IMAD.MOV.U32 R90, RZ, RZ, R98 ;  /* 0x000000ffff5a7224 */ /* 0x000fe400078e0062 */
[----:B------:R-:W-:Y:S02]  /*7d50*/  IMAD.MOV.U32 R94, RZ, RZ, R102 ;  /* 0x000000ffff5e7224 */ /* 0x000fe400078e0066 */
[----:B------:R-:W-:-:S07]  /*7d60*/  IMAD.MOV.U32 R95, RZ, RZ, R103 ;  /* 0x000000ffff5f7224 */ /* 0x000fce00078e0067 */
[----:B0----5:R-:W-:Y:S05]  /*7d70*/  CALL.REL.NOINC `($__internal_2_$__cuda_sm20_dsqrt_rn_f64_mediumpath_v1) ;  /* 0x000001a000607944 */ /* 0x021fea0003c00000 */
[----:B------:R-:W-:Y:S02]  /*7d80*/  IMAD.MOV.U32 R94, RZ, RZ, R90 ;  /* 0x000000ffff5e7224 */ /* 0x000fe400078e005a */
[----:B------:R-:W-:-:S07]  /*7d90*/  IMAD.MOV.U32 R95, RZ, RZ, R17 ;  /* 0x000000ffff5f7224 */ /* 0x000fce00078e0011 */
.L_x_98:
[----:B------:R-:W-:Y:S05]  /*7da0*/  BSYNC.RECONVERGENT B3 ;  /* 0x0000000000037941 */ /* 0x000fea0003800200 */
.L_x_97:
        /* <DEDUP_REMOVED lines=12> */
[----:B------:R-:W-:Y:S01]  /*7e70*/  MOV R18, 0x7eb0 ;  /* 0x00007eb000127802 */ /* 0x000fe20000000f00 */
[----:B------:R-:W-:Y:S02]  /*7e80*/  IMAD.MOV.U32 R17, RZ, RZ, R95 ;  /* 0x000000ffff117224 */ /* 0x000fe400078e005f */
[----:B------:R-:W-:-:S07]  /*7e90*/  VIADD R90, R90, 0xfff00000 ;  /* 0xfff000005a5a7836 */ /* 0x000fce0000000000 */
[----:B0----5:R-:W-:Y:S05]  /*7ea0*/  CALL.REL.NOINC `($__internal_0_$__cuda_sm20_dblrcp_rn_slowpath_v3) ;  /* 0x0000019800007944 */ /* 0x021fea0003c00000 */
[----:B------:R-:W-:-:S07]  /*7eb0*/  IMAD.MOV.U32 R91, RZ, RZ, R17 ;  /* 0x000000ffff5b7224 */ /* 0x000fce00078e0011 */
.L_x_100:
[----:B------:R-:W-:Y:S05]  /*7ec0*/  BSYNC.RECONVERGENT B3 ;  /* 0x0000000000037941 */ /* 0x000fea0003800200 */
.L_x_99:
[----:B------:R-:W-:-:S11]  /*7ed0*/  DMUL R88, R88, R90 ;  /* 0x0000005a58587228 */ /* 0x000fd60000000000 */
.L_x_94:
[----:B------:R-:W-:Y:S05]  /*7ee0*/  BSYNC.RECONVERGENT B1 ;  /* 0x0000000000017941 */ /* 0x000fea0003800200 */
.L_x_88:
[----:B------:R-:W-:Y:S01]  /*7ef0*/  DADD R18, -RZ, -R88 ;  /* 0x00000000ff127229 */ /* 0x000fe20000000958 */
[----:B------:R-:W-:Y:S01]  /*7f00*/  BSSY.RECONVERGENT B1, `(.L_x_101) ;  /* 0x00000cc000017945 */ /* 0x000fe20003800200 */
[----:B------:R-:W-:-:S08]  /*7f10*/  DSETP.GEU.AND P1, PT, R6, RZ, PT ;  /* 0x000000ff0600722a */ /* 0x000fd00003f2e000 */
[----:B------:R-:W-:Y:S02]  /*7f20*/  FSEL R18, R18, R88, !P1 ;  /* 0x0000005812127208 */ /* 0x000fe40004800000 */
[----:B------:R-:W-:-:S06]  /*7f30*/  FSEL R19, R19, R89, !P1 ;  /* 0x0000005913137208 */ /* 0x000fcc0004800000 */
[----:B-----5:R-:W-:Y:S01]  /*7f40*/  DMUL R4, R4, R18 ;  /* 0x0000001204047228 */ /* 0x020fe20000000000 */
[----:B------:R-:W-:Y:S10]  /*7f50*/  @P0 BRA `(.L_x_102) ;  /* 0x0000000400a80947 */ /* 0x000ff40003800000 */
        /* <DEDUP_REMOVED lines=23> */
.L_x_104:
[----:B------:R-:W-:Y:S05]  /*80d0*/  BSYNC.RECONVERGENT B3 ;  /* 0x0000000000037941 */ /* 0x000fea0003800200 */
.L_x_103:
        /* <DEDUP_REMOVED lines=61> */
[----:B------:R-:W-:-:S06]  /*84b0*/  DFMA R90, R100, R90, UR4 ;  /* 0x00000004645a7e2b */ /* 0x000fcc000800005a */
[----:B------:R-:W-:Y:S02]  /*84c0*/  IMAD R89, R18, 0x100000, R93 ;  /* 0x0010000012597824 */ /* 0x000fe400078e025d */
[----:B------:R-:W-:Y:S01]  /*84d0*/  DFMA R90, R100, R90, 1 ;  /* 0x3ff00000645a742b */ /* 0x000fe2000000005a */
[----:B------:R-:W-:Y:S01]  /*84e0*/  IMAD.MOV.U32 R88, RZ, RZ, R92 ;  /* 0x000000ffff587224 */ /* 0x000fe200078e005c */
[----:B------:R-:W-:Y:S09]  /*84f0*/  @!P0 BRA `(.L_x_106) ;  /* 0x0000000000348947 */ /* 0x000ff20003800000 */
[----:B------:R-:W-:Y:S01]  /*8500*/  FSETP.GEU.AND P0, PT, |R95|, 4.2275390625, PT ;  /* 0x408748005f00780b */ /* 0x000fe20003f0e200 */
[C---:B------:R-:W-:Y:S02]  /*8510*/  DADD R88, -|R6|.reuse, +INF ;  /* 0x7ff0000006587429 */ /* 0x040fe40000000300 */
[----:B------:R-:W-:-:S08]  /*8520*/  DSETP.NE.AND P1, PT, R6, RZ, PT ;  /* 0x000000ff0600722a */ /* 0x000fd00003f25000 */
[----:B------:R-:W-:Y:S02]  /*8530*/  FSEL R88, R88, RZ, !P1 ;  /* 0x000000ff58587208 */ /* 0x000fe40004800000 */
[----:B------:R-:W-:Y:S01]  /*8540*/  @!P0 LEA.HI R0, R18, R18, RZ, 0x1 ;  /* 0x0000001212008211 */ /* 0x000fe200078f08ff */
[----:B------:R-:W-:Y:S01]  /*8550*/  @!P0 IMAD.MOV.U32 R6, RZ, RZ, R92 ;  /* 0x000000ffff068224 */ /* 0x000fe200078e005c */
[----:B------:R-:W-:Y:S02]  /*8560*/  FSEL R89, R89, RZ, !P1 ;  /* 0x000000ff59597208 */ /* 0x000fe40004800000 */
[----:B------:R-:W-:-:S05]  /*8570*/  @!P0 SHF.R.S32.HI R7, RZ, 0x1, R0 ;  /* 0x00000001ff078819 */ /* 0x000fca0000011400 */
[----:B------:R-:W-:Y:S02]  /*8580*/  @!P0 IMAD.IADD R18, R18, 0x1, -R7 ;  /* 0x0000000112128824 */ /* 0x000fe400078e0a07 */
[----:B------:R-:W-:-:S03]  /*8590*/  @!P0 IMAD R7, R7, 0x100000, R93 ;  /* 0x0010000007078824 */ /* 0x000fc600078e025d */
[----:B------:R-:W-:Y:S01]  /*85a0*/  @!P0 LEA R19, R18, 0x3ff00000, 0x14 ;  /* 0x3ff0000012138811 */ /* 0x000fe200078ea0ff */
[----:B------:R-:W-:-:S06]  /*85b0*/  @!P0 IMAD.MOV.U32 R18, RZ, RZ, RZ ;  /* 0x000000ffff128224 */ /* 0x000fcc00078e00ff */
[----:B------:R-:W-:-:S11]  /*85c0*/  @!P0 DMUL R88, R6, R18 ;  /* 0x0000001206588228 */ /* 0x000fd60000000000 */
.L_x_106:
[----:B------:R-:W-:Y:S05]  /*85d0*/  BSYNC.RECONVERGENT B2 ;  /* 0x0000000000027941 */ /* 0x000fea0003800200 */
.L_x_105:
[----:B------:R-:W-:Y:S01]  /*85e0*/  DMUL R92, R90, R88 ;  /* 0x000000585a5c7228 */ /* 0x000fe20000000000 */
[----:B------:R-:W-:Y:S10]  /*85f0*/  BRA `(.L_x_107) ;  /* 0x0000000400707947 */ /* 0x000ff40003800000 */
.L_x_102:
        /* <DEDUP_REMOVED lines=21> */
.L_x_109:
[----:B------:R-:W-:Y:S05]  /*8750*/  BSYNC.RECONVERGENT B3 ;  /* 0x0000000000037941 */ /* 0x000fea0003800200 */
.L_x_108:
[----:B------:R-:W-:Y:S01]  /*8760*/  DADD R92, -RZ, |R6| ;  /* 0x00000000ff5c7229 */ /* 0x000fe20000000506 */
[----:B------:R-:W-:Y:S01]  /*8770*/  IMAD.MOV.U32 R90, RZ, RZ, 0x0 ;  /* 0x00000000ff5a7424 */ /* 0x000fe200078e00ff */
[----:B------:R-:W-:Y:S01]  /*8780*/  BSSY.RECONVERGENT B3, `(.L_x_110) ;  /* 0x0000015000037945 */ /* 0x000fe20003800200 */
[----:B------:R-:W-:-:S03]  /*8790*/  IMAD.MOV.U32 R91, RZ, RZ, 0x3fd80000 ;  /* 0x3fd80000ff5b7424 */ /* 0x000fc600078e00ff */
[----:B------:R-:W1:Y:S04]  /*87a0*/  MUFU.RSQ64H R101, R93 ;  /* 0x0000005d00657308 */ /* 0x000e680000001c00 */
[----:B------:R-:W-:-:S05]  /*87b0*/  VIADD R100, R93, 0xfcb00000 ;  /* 0xfcb000005d647836 */ /* 0x000fca0000000000 */
[----:B------:R-:W-:Y:S01]  /*87c0*/  ISETP.GE.U32.AND P0, PT, R100, 0x7ca00000, PT ;  /* 0x7ca000006400780c */ /* 0x000fe20003f06070 */
[----:B-1----:R-:W-:-:S08]  /*87d0*/  DMUL R18, R100, R100 ;  /* 0x0000006464127228 */ /* 0x002fd00000000000 */
[----:B------:R-:W-:-:S08]  /*87e0*/  DFMA R18, |R6|, -R18, 1 ;  /* 0x3ff000000612742b */ /* 0x000fd00000000a12 */
[----:B------:R-:W-:Y:S02]  /*87f0*/  DFMA R90, R18, R90, 0.5 ;  /* 0x3fe00000125a742b */ /* 0x000fe4000000005a */
[----:B------:R-:W-:-:S08]  /*8800*/  DMUL R18, R100, R18 ;  /* 0x0000001264127228 */ /* 0x000fd00000000000 */
[----:B------:R-:W-:-:S08]  /*8810*/  DFMA R18, R90, R18, R100 ;  /* 0x000000125a12722b */ /* 0x000fd00000000064 */
[----:B------:R-:W-:-:S08]  /*8820*/  DMUL R96, |R6|, R18 ;  /* 0x0000001206607228 */ /* 0x000fd00000000200 */
[----:B------:R-:W-:Y:S01]  /*8830*/  DFMA R94, R96, -R96, |R6| ;  /* 0x80000060605e722b */ /* 0x000fe20000000406 */
[----:B------:R-:W-:Y:S02]  /*8840*/  VIADD R7, R19, 0xfff00000 ;  /* 0xfff0000013077836 */ /* 0x000fe40000000000 */
[----:B------:R-:W-:-:S06]  /*8850*/  IMAD.MOV.U32 R6, RZ, RZ, R18 ;  /* 0x000000ffff067224 */ /* 0x000fcc00078e0012 */
[----:B------:R-:W-:Y:S01]  /*8860*/  DFMA R90, R94, R6, R96 ;  /* 0x000000065e5a722b */ /* 0x000fe20000000060 */
[----:B------:R-:W-:Y:S10]  /*8870*/  @!P0 BRA `(.L_x_111) ;  /* 0x0000000000148947 */ /* 0x000ff40003800000 */
[----:B------:R-:W-:Y:S01]  /*8880*/  IMAD.MOV.U32 R90, RZ, RZ, R18 ;  /* 0x000000ffff5a7224 */ /* 0x000fe200078e0012 */
[----:B------:R-:W-:Y:S01]  /*8890*/  MOV R18, 0x88c0 ;  /* 0x000088c000127802 */ /* 0x000fe20000000f00 */
[----:B------:R-:W-:-:S07]  /*88a0*/  IMAD.MOV.U32 R91, RZ, RZ, R7 ;  /* 0x000000ffff5b7224 */ /* 0x000fce00078e0007 */
[----:B0-----:R-:W-:Y:S05]  /*88b0*/  CALL.REL.NOINC `($__internal_2_$__cuda_sm20_dsqrt_rn_f64_mediumpath_v1) ;  /* 0x0000019400907944 */ /* 0x001fea0003c00000 */
[----:B------:R-:W-:-:S07]  /*88c0*/  IMAD.MOV.U32 R91, RZ, RZ, R17 ;  /* 0x000000ffff5b7224 */ /* 0x000fce00078e0011 */
.L_x_111:
[----:B------:R-:W-:Y:S05]  /*88d0*/  BSYNC.RECONVERGENT B3 ;  /* 0x0000000000037941 */ /* 0x000fea0003800200 */
.L_x_110:
        /* <DEDUP_REMOVED lines=15> */
[----:B0-----:R-:W-:Y:S05]  /*89d0*/  CALL.REL.NOINC `($__internal_0_$__cuda_sm20_dblrcp_rn_slowpath_v3) ;  /* 0x0000018c00347944 */ /* 0x001fea0003c00000 */
[----:B------:R-:W-:Y:S02]  /*89e0*/  IMAD.MOV.U32 R92, RZ, RZ, R90 ;  /* 0x000000ffff5c7224 */ /* 0x000fe400078e005a */
[----:B------:R-:W-:-:S07]  /*89f0*/  IMAD.MOV.U32 R93, RZ, RZ, R17 ;  /* 0x000000ffff5d7224 */ /* 0x000fce00078e0011 */
.L_x_113:
[----:B------:R-:W-:Y:S05]  /*8a00*/  BSYNC.RECONVERGENT B3 ;  /* 0x0000000000037941 */ /* 0x000fea0003800200 */
.L_x_112:
        /* <DEDUP_REMOVED lines=27> */
.L_x_107:
[----:B------:R-:W-:Y:S05]  /*8bc0*/  BSYNC.RECONVERGENT B1 ;  /* 0x0000000000017941 */ /* 0x000fea0003800200 */
.L_x_101:
[----:B------:R-:W1:Y:S01]  /*8bd0*/  MUFU.RCP64H R7, R93 ;  /* 0x0000005d00077308 */ /* 0x000e620000001800 */
[----:B------:R-:W-:Y:S01]  /*8be0*/  IMAD.MOV.U32 R6, RZ, RZ, 0x1 ;  /* 0x00000001ff067424 */ /* 0x000fe200078e00ff */
[----:B------:R-:W-:Y:S01]  /*8bf0*/  FSETP.GEU.AND P1, PT, |R5|, 6.5827683646048100446e-37, PT ;  /* 0x036000000500780b */ /* 0x000fe20003f2e200 */
[----:B------:R-:W-:Y:S04]  /*8c00*/  BSSY.RECONVERGENT B1, `(.L_x_114) ;  /* 0x0000010000017945 */ /* 0x000fe80003800200 */
        /* <DEDUP_REMOVED lines=11> */
[----:B------:R-:W-:Y:S01]  /*8cc0*/  IMAD.MOV.U32 R94, RZ, RZ, R4 ;  /* 0x000000ffff5e7224 */ /* 0x000fe200078e0004 */
[----:B------:R-:W-:Y:S01]  /*8cd0*/  MOV R18, 0x8d00 ;  /* 0x00008d0000127802 */ /* 0x000fe20000000f00 */
[----:B------:R-:W-:-:S07]  /*8ce0*/  IMAD.MOV.U32 R95, RZ, RZ, R5 ;  /* 0x000000ffff5f7224 */ /* 0x000fce00078e0005 */
[----:B0-----:R-:W-:Y:S05]  /*8cf0*/  CALL.REL.NOINC `($__internal_1_$__cuda_sm20_div_rn_f64_full) ;  /* 0x0000018c00107944 */ /* 0x001fea0003c00000 */
.L_x_115:
[----:B------:R-:W-:Y:S05]  /*8d00*/  BSYNC.RECONVERGENT B1 ;  /* 0x0000000000017941 */ /* 0x000fea0003800200 */
.L_x_114:
[----:B------:R-:W-:-:S07]  /*8d10*/  DADD R20, R100, R20 ;  /* 0x0000000064147229 */ /* 0x000fce0000000014 */
[----:B------:R1:W-:Y:S01]  /*8d20*/  STG.E.64 desc[UR8][R82.64], R20 ;  /* 0x0000001452007986 */ /* 0x0003e2000c101b08 */
[----:B------:R-:W-:Y:S05]  /*8d30*/  @P2 BRA `(.L_x_116) ;  /* 0xffffffe400042947 */ /* 0x000fea000383ffff */
.L_x_87:
[----:B------:R-:W-:Y:S01]  /*8d40*/  ISETP.GT.AND P0, PT, R21, 0xfffff, PT ;  /* 0x000fffff1500780c */ /* 0x000fe20003f04270 */
[----:B------:R-:W-:Y:S01]  /*8d50*/  IMAD.MOV.U32 R0, RZ, RZ, R21 ;  /* 0x000000ffff007224 */ /* 0x000fe200078e0015 */
[----:B------:R-:W-:Y:S01]  /*8d60*/  BSSY.RECONVERGENT B1, `(.L_x_117) ;  /* 0x0000050000017945 */ /* 0x000fe20003800200 */
[----:B------:R-:W-:Y:S02]  /*8d70*/  IMAD.MOV.U32 R18, RZ, RZ, R20 ;  /* 0x000000ffff127224 */ /* 0x000fe400078e0014 */
[----:B------:R-:W-:-:S08]  /*8d80*/  IMAD.MOV.U32 R17, RZ, RZ, -0x3ff ;  /* 0xfffffc01ff117424 */ /* 0x000fd000078e00ff */
[----:B-1----:R-:W-:Y:S01]  /*8d90*/  @!P0 DMUL R20, R20, 1.80143985094819840000e+16 ;  /* 0x4350000014148828 */ /* 0x002fe20000000000 */
[----:B------:R-:W-:-:S09]  /*8da0*/  @!P0 IMAD.MOV.U32 R17, RZ, RZ, -0x435 ;  /* 0xfffffbcbff118424 */ /* 0x000fd200078e00ff */
[----:B------:R-:W-:Y:S02]  /*8db0*/  @!P0 IMAD.MOV.U32 R0, RZ, RZ, R21 ;  /* 0x000000ffff008224 */ /* 0x000fe400078e0015 */
[----:B------:R-:W-:Y:S02]  /*8dc0*/  @!P0 IMAD.MOV.U32 R18, RZ, RZ, R20 ;  /* 0x000000ffff128224 */ /* 0x000fe400078e0014 */
[----:B--2---:R-:W-:-:S05]  /*8dd0*/  VIADD R2, R0, 0xffffffff ;  /* 0xffffffff00027836 */ /* 0x004fca0000000000 */
        /* <DEDUP_REMOVED lines=66> */
.L_x_118:
[----:B------:R-:W-:Y:S01]  /*9200*/  IMAD.MOV.U32 R2, RZ, RZ, 0x0 ;  /* 0x00000000ff027424 */ /* 0x000fe200078e00ff */
[----:B------:R-:W-:Y:S01]  /*9210*/  LOP3.LUT P0, RZ, R21, 0x7fffffff, RZ, 0xc0, !PT ;  /* 0x7fffffff15ff7812 */ /* 0x000fe2000780c0ff */
[----:B------:R-:W-:-:S06]  /*9220*/  IMAD.MOV.U32 R3, RZ, RZ, 0x7ff00000 ;  /* 0x7ff00000ff037424 */ /* 0x000fcc00078e00ff */
[----:B------:R-:W-:-:S10]  /*9230*/  DFMA R2, R20, R2, +INF ;  /* 0x7ff000001402742b */ /* 0x000fd40000000002 */
[----:B------:R-:W-:Y:S02]  /*9240*/  FSEL R18, R2, RZ, P0 ;  /* 0x000000ff02127208 */ /* 0x000fe40000000000 */
[----:B------:R-:W-:-:S07]  /*9250*/  FSEL R19, R3, -QNAN , P0 ;  /* 0xfff0000003137808 */ /* 0x000fce0000000000 */
.L_x_119:
[----:B------:R-:W-:Y:S05]  /*9260*/  BSYNC.RECONVERGENT B1 ;  /* 0x0000000000017941 */ /* 0x000fea0003800200 */
.L_x_117:
[----:B------:R-:W2:Y:S01]  /*9270*/  LDG.E.64 R2, desc[UR8][R24.64] ;  /* 0x0000000818027981 */ /* 0x000ea2000c1e1b00 */
[----:B------:R-:W1:Y:S02]  /*9280*/  LDCU UR4, c[0x0][0x528] ;  /* 0x0000a500ff0477ac */ /* 0x000e640008000800 */
[----:B-1----:R-:W-:-:S05]  /*9290*/  IMAD.U32 R0, RZ, RZ, UR4 ;  /* 0x00000004ff007e24 */ /* 0x002fca000f8e00ff */
[----:B------:R-:W-:Y:S01]  /*92a0*/  ISETP.NE.AND P0, PT, R0, RZ, PT ;  /* 0x000000ff0000720c */ /* 0x000fe20003f05270 */
[----:B--2---:R-:W-:-:S07]  /*92b0*/  DADD R2, -R2, R18 ;  /* 0x0000000002027229 */ /* 0x004fce0000000112 */
[----:B------:R1:W-:Y:S05]  /*92c0*/  STG.E.64 desc[UR8][R82.64], R2 ;  /* 0x0000000252007986 */ /* 0x0003ea000c101b08 */
[----:B------:R-:W-:Y:S05]  /*92d0*/  @!P0 BRA `(.L_x_120) ;  /* 0x0000001000688947 */ /* 0x000fea0003800000 */
[----:B------:R-:W-:Y:S02]  /*92e0*/  ISETP.NE.AND P0, PT, R0, 0x1, PT ;  /* 0x000000010000780c */ /* 0x000fe40003f05270 */
[----:B-1----:R-:W-:-:S11]  /*92f0*/  CS2R R2, SRZ ;  /* 0x0000000000027805 */ /* 0x002fd6000001ff00 */
[----:B------:R-:W-:Y:S05]  /*9300*/  @!P0 BRA `(.L_x_121) ;  /* 0x0000000800d88947 */ /* 0x000fea0003800000 */
[----:B------:R-:W-:-:S07]  /*9310*/  IMAD.MOV.U32 R3, RZ, RZ, RZ ;  /* 0x000000ffff037224 */ /* 0x000fce00078e00ff */
.L_x_130:
[----:B------:R-:W2:Y:S01]  /*9320*/  LDG.E.64 R6, desc[UR8][R82.64] ;  /* 0x0000000852067981 */ /* 0x000ea2000c1e1b00 */
[----:B------:R-:W1:Y:S03]  /*9330*/  LDCU.64 UR4, c[0x0][0x408] ;  /* 0x00008100ff0477ac */ /* 0x000e660008000a00 */
[----:B------:R-:W3:Y:S01]  /*9340*/  LDG.E.64 R92, desc[UR8][R30.64] ;  /* 0x000000081e5c7981 */ /* 0x000ee2000c1e1b00 */
[----:B------:R-:W-:-:S05]  /*9350*/  IADD3 R2, P0, PT, R3, R78, RZ ;  /* 0x0000004e03027210 */ /* 0x000fca0007f1e0ff */
[----:B------:R-:W-:Y:S02]  /*9360*/  IMAD.X R5, RZ, RZ, R14, P0 ;  /* 0x000000ffff057224 */ /* 0x000fe400000e060e */
[----:B------:R-:W-:-:S03]  /*9370*/  IMAD.SHL.U32 R0, R2, 0x8, RZ ;  /* 0x0000000802007824 */ /* 0x000fc600078e00ff */
[----:B------:R-:W-:Y:S02]  /*9380*/  SHF.L.U64.HI R2, R2, 0x3, R5 ;  /* 0x0000000302027819 */ /* 0x000fe40000010205 */
[----:B-1----:R-:W-:-:S04]  /*9390*/  IADD3 R4, P0, PT, R0, UR4, RZ ;  /* 0x0000000400047c10 */ /* 0x002fc8000ff1e0ff */
[----:B------:R-:W-:-:S05]  /*93a0*/  IADD3.X R5, PT, PT, R2, UR5, RZ, P0, !PT ;  /* 0x0000000502057c10 */ /* 0x000fca00087fe4ff */
[----:B------:R1:W5:Y:S01]  /*93b0*/  LDG.E.64 R18, desc[UR8][R4.64] ;  /* 0x0000000804127981 */ /* 0x000362000c1e1b00 */
[----:B------:R-:W-:Y:S01]  /*93c0*/  IMAD.MOV.U32 R20, RZ, RZ, 0x652b82fe ;  /* 0x652b82feff147424 */ /* 0x000fe200078e00ff */
[----:B------:R-:W-:Y:S01]  /*93d0*/  UMOV UR4, 0xfefa39ef ;  /* 0xfefa39ef00047882 */ /* 0x000fe20000000000 */
[----:B------:R-:W-:Y:S01]  /*93e0*/  IMAD.MOV.U32 R21, RZ, RZ, 0x3ff71547 ;  /* 0x3ff71547ff157424 */ /* 0x000fe200078e00ff */
[----:B------:R-:W-:Y:S01]  /*93f0*/  UMOV UR5, 0x3fe62e42 ;  /* 0x3fe62e4200057882 */ /* 0x000fe20000000000 */
[----:B------:R-:W-:Y:S01]  /*9400*/  IMAD.MOV.U32 R94, RZ, RZ, 0x1 ;  /* 0x00000001ff5e7424 */ /* 0x000fe200078e00ff */
[----:B------:R-:W-:Y:S03]  /*9410*/  BSSY.RECONVERGENT B1, `(.L_x_122) ;  /* 0x000003c000017945 */ /* 0x000fe60003800200 */
[----:B--2---:R-:W-:Y:S01]  /*9420*/  DFMA R20, R6, R20, 6.75539944105574400000e+15 ;  /* 0x433800000614742b */ /* 0x004fe20000000014 */
[----:B------:R-:W-:Y:S01]  /*9430*/  FSETP.GEU.AND P0, PT, |R7|, 4.1917929649353027344, PT ;  /* 0x4086232b0700780b */ /* 0x000fe20003f0e200 */
[----:B---3--:R-:W2:Y:S06]  /*9440*/  MUFU.RCP64H R95, R93 ;  /* 0x0000005d005f7308 */ /* 0x008eac0000001800 */
[----:B------:R-:W-:-:S08]  /*9450*/  DADD R88, R20, -6.75539944105574400000e+15 ;  /* 0xc338000014587429 */ /* 0x000fd00000000000 */
[----:B------:R-:W-:Y:S01]  /*9460*/  DFMA R90, R88, -UR4, R6 ;  /* 0x80000004585a7c2b */ /* 0x000fe20008000006 */
[----:B------:R-:W-:Y:S01]  /*9470*/  UMOV UR4, 0x3b39803f ;  /* 0x3b39803f00047882 */ /* 0x000fe20000000000 */
[----:B------:R-:W-:Y:S01]  /*9480*/  UMOV UR5, 0x3c7abc9e ;  /* 0x3c7abc9e00057882 */ /* 0x000fe20000000000 */
[----:B--2---:R-:W-:-:S05]  /*9490*/  DFMA R96, -R92, R94, 1 ;  /* 0x3ff000005c60742b */ /* 0x004fca000000015e */
[----:B------:R-:W-:Y:S01]  /*94a0*/  DFMA R88, R88, -UR4, R90 ;  /* 0x8000000458587c2b */ /* 0x000fe2000800005a */
[----:B------:R-:W-:Y:S01]  /*94b0*/  UMOV UR4, 0x69ce2bdf ;  /* 0x69ce2bdf00047882 */ /* 0x000fe20000000000 */
[----:B------:R-:W-:Y:S01]  /*94c0*/  IMAD.MOV.U32 R90, RZ, RZ, -0x35dec16 ;  /* 0xfca213eaff5a7424 */ /* 0x000fe200078e00ff */
[----:B------:R-:W-:Y:S01]  /*94d0*/  UMOV UR5, 0x3e5ade15 ;  /* 0x3e5ade1500057882 */ /* 0x000fe20000000000 */
[----:B------:R-:W-:Y:S01]  /*94e0*/  IMAD.MOV.U32 R91, RZ, RZ, 0x3e928af3 ;  /* 0x3e928af3ff5b7424 */ /* 0x000fe200078e00ff */
[----:B------:R-:W-:-:S05]  /*94f0*/  DFMA R96, R96, R96, R96 ;  /* 0x000000606060722b */ /* 0x000fca0000000060 */
[----:B------:R-:W-:Y:S01]  /*9500*/  DFMA R90, R88, UR4, R90 ;  /* 0x00000004585a7c2b */ /* 0x000fe2000800005a */
[----:B------:R-:W-:Y:S01]  /*9510*/  UMOV UR4, 0x62401315 ;  /* 0x6240131500047882 */ /* 0x000fe20000000000 */
[----:B------:R-:W-:Y:S01]  /*9520*/  UMOV UR5, 0x3ec71dee ;  /* 0x3ec71dee00057882 */ /* 0x000fe20000000000 */
[----:B------:R-:W-:-:S05]  /*9530*/  DFMA R96, R94, R96, R94 ;  /* 0x000000605e60722b */ /* 0x000fca000000005e */
        /* <DEDUP_REMOVED lines=23> */
[----:B------:R-:W-:Y:S02]  /*96b0*/  DFMA R90, R88, R90, 1 ;  /* 0x3ff00000585a742b */ /* 0x000fe4000000005a */
[----:B------:R-:W-:-:S08]  /*96c0*/  DFMA R88, -R92, R96, 1 ;  /* 0x3ff000005c58742b */ /* 0x000fd00000000160 */
[----:B------:R-:W-:Y:S01]  /*96d0*/  DFMA R96, R96, R88, R96 ;  /* 0x000000586060722b */ /* 0x000fe20000000060 */
[----:B------:R-:W-:Y:S02]  /*96e0*/  IMAD R89, R20, 0x100000, R91 ;  /* 0x0010000014597824 */ /* 0x000fe400078e025b */
[----:B------:R-:W-:Y:S01]  /*96f0*/  IMAD.MOV.U32 R88, RZ, RZ, R90 ;  /* 0x000000ffff587224 */ /* 0x000fe200078e005a */
[----:B-1----:R-:W-:Y:S07]  /*9700*/  @!P0 BRA `(.L_x_123) ;  /* 0x0000000000308947 */ /* 0x002fee0003800000 */
        /* <DEDUP_REMOVED lines=12> */
.L_x_123:
[----:B------:R-:W-:Y:S05]  /*97d0*/  BSYNC.RECONVERGENT B1 ;  /* 0x0000000000017941 */ /* 0x000fea0003800200 */
.L_x_122:
[----:B-----5:R-:W-:Y:S01]  /*97e0*/  DMUL R94, R18, R88 ;  /* 0x00000058125e7228 */ /* 0x020fe20000000000 */
        /* <DEDUP_REMOVED lines=8> */
[----:B------:R-:W-:-:S07]  /*9870*/  MOV R18, 0x9890 ;  /* 0x0000989000127802 */ /* 0x000fce0000000f00 */
[----:B0-----:R-:W-:Y:S05]  /*9880*/  CALL.REL.NOINC `($__internal_1_$__cuda_sm20_div_rn_f64_full) ;  /* 0x00000180002c7944 */ /* 0x001fea0003c00000 */
.L_x_125:
[----:B------:R-:W-:Y:S05]  /*9890*/  BSYNC.RECONVERGENT B1 ;  /* 0x0000000000017941 */ /* 0x000fea0003800200 */
.L_x_124:
[----:B------:R-:W1:Y:S02]  /*98a0*/  LDCU.64 UR4, c[0x0][0x3f0] ;  /* 0x00007e00ff0477ac */ /* 0x000e640008000a00 */
[----:B-1----:R-:W-:-:S04]  /*98b0*/  IADD3 R6, P0, PT, R0, UR4, RZ ;  /* 0x0000000400067c10 */ /* 0x002fc8000ff1e0ff */
[----:B------:R-:W-:-:S05]  /*98c0*/  IADD3.X R7, PT, PT, R2, UR5, RZ, P0, !PT ;  /* 0x0000000502077c10 */ /* 0x000fca00087fe4ff */
[----:B------:R1:W-:Y:S04]  /*98d0*/  STG.E.64 desc[UR8][R6.64], R100 ;  /* 0x0000006406007986 */ /* 0x0003e8000c101b08 */
[----:B------:R-:W2:Y:S04]  /*98e0*/  LDG.E.64 R18, desc[UR8][R82.64] ;  /* 0x0000000852127981 */ /* 0x000ea8000c1e1b00 */
[----:B------:R-:W3:Y:S04]  /*98f0*/  LDG.E.64 R92, desc[UR8][R30.64] ;  /* 0x000000081e5c7981 */ /* 0x000ee8000c1e1b00 */
[----:B------:R-:W5:Y:S01]  /*9900*/  LDG.E.64 R4, desc[UR8][R4.64+0x8] ;  /* 0x0000080804047981 */ /* 0x000f62000c1e1b00 */
        /* <DEDUP_REMOVED lines=65> */
.L_x_127:
[----:B------:R-:W-:Y:S05]  /*9d20*/  BSYNC.RECONVERGENT B1 ;  /* 0x0000000000017941 */ /* 0x000fea0003800200 */
.L_x_126:
        /* <DEDUP_REMOVED lines=11> */
.L_x_129:
[----:B------:R-:W-:Y:S05]  /*9de0*/  BSYNC.RECONVERGENT B1 ;  /* 0x0000000000017941 */ /* 0x000fea0003800200 */
.L_x_128:
[----:B------:R-:W1:Y:S01]  /*9df0*/  LDCU UR4, c[0x0][0x528] ;  /* 0x0000a500ff0477ac */ /* 0x000e620008000800 */
[----:B------:R2:W-:Y:S01]  /*9e00*/  STG.E.64 desc[UR8][R6.64+0x8], R100 ;  /* 0x0000086406007986 */ /* 0x0005e2000c101b08 */
[----:B------:R-:W-:Y:S02]  /*9e10*/  VIADD R3, R3, 0x2 ;  /* 0x0000000203037836 */ /* 0x000fe40000000000 */
[----:B-1----:R-:W-:-:S05]  /*9e20*/  IMAD.U32 R0, RZ, RZ, UR4 ;  /* 0x00000004ff007e24 */ /* 0x002fca000f8e00ff */
[----:B------:R-:W-:-:S04]  /*9e30*/  LOP3.LUT R2, R0, 0xfffffffe, RZ, 0xc0, !PT ;  /* 0xfffffffe00027812 */ /* 0x000fc800078ec0ff */
[----:B------:R-:W-:-:S13]  /*9e40*/  ISETP.NE.AND P0, PT, R3, R2, PT ;  /* 0x000000020300720c */ /* 0x000fda0003f05270 */
[----:B--2---:R-:W-:Y:S05]  /*9e50*/  @P0 BRA `(.L_x_130) ;  /* 0xfffffff400300947 */ /* 0x004fea000383ffff */
[----:B------:R-:W-:-:S07]  /*9e60*/  IMAD.MOV.U32 R3, RZ, RZ, RZ ;  /* 0x000000ffff037224 */ /* 0x000fce00078e00ff */
.L_x_121:
[----:B------:R-:W-:-:S04]  /*9e70*/  LOP3.LUT R0, R0, 0x1, RZ, 0xc0, !PT ;  /* 0x0000000100007812 */ /* 0x000fc800078ec0ff */
[----:B------:R-:W-:-:S13]  /*9e80*/  ISETP.NE.U32.AND P0, PT, R0, 0x1, PT ;  /* 0x000000010000780c */ /* 0x000fda0003f05070 */
[----:B------:R-:W-:Y:S05]  /*9e90*/  @P0 BRA `(.L_x_120) ;  /* 0x0000000400780947 */ /* 0x000fea0003800000 */
[----:B------:R-:W2:Y:S01]  /*9ea0*/  LDG.E.64 R4, desc[UR8][R82.64] ;  /* 0x0000000852047981 */ /* 0x000ea2000c1e1b00 */
[----:B------:R-:W1:Y:S03]  /*9eb0*/  LDCU.64 UR4, c[0x0][0x408] ;  /* 0x00008100ff0477ac */ /* 0x000e660008000a00 */
[----:B------:R-:W3:Y:S01]  /*9ec0*/  LDG.E.64 R92, desc[UR8][R30.64] ;  /* 0x000000081e5c7981 */ /* 0x000ee2000c1e1b00 */
[----:B------:R-:W-:-:S05]  /*9ed0*/  IADD3 R2, P0, PT, R2, R78, RZ ;  /* 0x0000004e02027210 */ /* 0x000fca0007f1e0ff */
[----:B------:R-:W-:Y:S02]  /*9ee0*/  IMAD.X R3, R3, 0x1, R14, P0 ;  /* 0x0000000103037824 */ /* 0x000fe400000e060e */
[----:B------:R-:W-:-:S03]  /*9ef0*/  IMAD.SHL.U32 R0, R2, 0x8, RZ ;  /* 0x0000000802007824 */ /* 0x000fc600078e00ff */
[----:B------:R-:W-:Y:S02]  /*9f00*/  SHF.L.U64.HI R2, R2, 0x3, R3 ;  /* 0x0000000302027819 */ /* 0x000fe40000010203 */
[----:B-1----:R-:W-:-:S04]  /*9f10*/  IADD3 R18, P0, PT, R0, UR4, RZ ;  /* 0x0000000400127c10 */ /* 0x002fc8000ff1e0ff */
[----:B------:R-:W-:-:S06]  /*9f20*/  IADD3.X R19, PT, PT, R2, UR5, RZ, P0, !PT ;  /* 0x0000000502137c10 */ /* 0x000fcc00087fe4ff */
        /* <DEDUP_REMOVED lines=9> */
[----:B---3--:R-:W1:Y:S06]  /*9fc0*/  MUFU.RCP64H R91, R93 ;  /* 0x0000005d005b7308 */ /* 0x008e6c0000001800 */
[----:B------:R-:W-:-:S08]  /*9fd0*/  DADD R20, R6, -6.75539944105574400000e+15 ;  /* 0xc338000006147429 */ /* 0x000fd00000000000 */
[----:B------:R-:W-:Y:S01]  /*9fe0*/  DFMA R88, R20, -UR4, R4 ;  /* 0x8000000414587c2b */ /* 0x000fe20008000004 */
[----:B------:R-:W-:Y:S01]  /*9ff0*/  UMOV UR4, 0x3b39803f ;  /* 0x3b39803f00047882 */ /* 0x000fe20000000000 */
[----:B------:R-:W-:Y:S01]  /*a000*/  UMOV UR5, 0x3c7abc9e ;  /* 0x3c7abc9e00057882 */ /* 0x000fe20000000000 */
[----:B-1----:R-:W-:-:S05]  /*a010*/  DFMA R94, -R92, R90, 1 ;  /* 0x3ff000005c5e742b */ /* 0x002fca000000015a */
        /* <DEDUP_REMOVED lines=38> */
[----:B------:R-:W-:Y:S07]  /*a280*/  @!P0 BRA `(.L_x_132) ;  /* 0x0000000000308947 */ /* 0x000fee0003800000 */
        /* <DEDUP_REMOVED lines=12> */
.L_x_132:
[----:B------:R-:W-:Y:S05]  /*a350*/  BSYNC.RECONVERGENT B1 ;  /* 0x0000000000017941 */ /* 0x000fea0003800200 */
.L_x_131:
        /* <DEDUP_REMOVED lines=13> */
.L_x_134:
[----:B------:R-:W-:Y:S05]  /*a430*/  BSYNC.RECONVERGENT B1 ;  /* 0x0000000000017941 */ /* 0x000fea0003800200 */
.L_x_133:
[----:B------:R-:W1:Y:S02]  /*a440*/  LDCU.64 UR4, c[0x0][0x3f0] ;  /* 0x00007e00ff0477ac */ /* 0x000e640008000a00 */
[----:B-1----:R-:W-:-:S04]  /*a450*/  IADD3 R4, P0, PT, R0, UR4, RZ ;  /* 0x0000000400047c10 */ /* 0x002fc8000ff1e0ff */
[----:B------:R-:W-:-:S05]  /*a460*/  IADD3.X R5, PT, PT, R2, UR5, RZ, P0, !PT ;  /* 0x0000000502057c10 */ /* 0x000fca00087fe4ff */
[----:B------:R2:W-:Y:S04]  /*a470*/  STG.E.64 desc[UR8][R4.64], R100 ;  /* 0x0000006404007986 */ /* 0x0005e8000c101b08 */
.L_x_120:
[----:B------:R-:W3:Y:S01]  /*a480*/  LDG.E R0, desc[UR8][R38.64] ;  /* 0x0000000826007981 */ /* 0x000ee2000c1e1900 */
[----:B------:R-:W3:Y:S01]  /*a490*/  LDCU UR4, c[0x0][0x508] ;  /* 0x0000a100ff0477ac */ /* 0x000ee20008000800 */
[----:B------:R-:W-:Y:S01]  /*a4a0*/  BSSY.RECONVERGENT B1, `(.L_x_135) ;  /* 0x000001a000017945 */ /* 0x000fe20003800200 */
[----:B------:R-:W-:Y:S02]  /*a4b0*/  PLOP3.LUT P0, PT, PT, PT, PT, 0x8, 0x80 ;  /* 0x000000000080781c */ /* 0x000fe40003f0e170 */
[----:B---3--:R-:W-:-:S13]  /*a4c0*/  ISETP.GE.U32.AND P1, PT, R0, UR4, PT ;  /* 0x0000000400007c0c */ /* 0x008fda000bf26070 */
[----:B------:R-:W-:Y:S05]  /*a4d0*/  @P1 BRA `(.L_x_136) ;  /* 0x0000000000581947 */ /* 0x000fea0003800000 */
[----:B------:R-:W3:Y:S04]  /*a4e0*/  LDG.E.64 R92, desc[UR8][R68.64] ;  /* 0x00000008445c7981 */ /* 0x000ee8000c1e1b00 */
[----:B-1----:R-:W4:Y:S01]  /*a4f0*/  LDG.E.64 R2, desc[UR8][R82.64] ;  /* 0x0000000852027981 */ /* 0x002f22000c1e1b00 */
[----:B--2---:R-:W-:Y:S01]  /*a500*/  IMAD.MOV.U32 R4, RZ, RZ, 0x1 ;  /* 0x00000001ff047424 */ /* 0x004fe200078e00ff */
[----:B------:R-:W-:Y:S01]  /*a510*/  BSSY.RECONVERGENT B3, `(.L_x_137) ;  /* 0x0000011000037945 */ /* 0x000fe20003800200 */
[----:B---3--:R-:W1:Y:S01]  /*a520*/  MUFU.RCP64H R5, R93 ;  /* 0x0000005d00057308 */ /* 0x008e620000001800 */
[----:B----4-:R-:W-:-:S10]  /*a530*/  DADD R94, R2, -R92 ;  /* 0x00000000025e7229 */ /* 0x010fd4000000085c */
[----:B------:R-:W-:Y:S01]  /*a540*/  FSETP.GEU.AND P1, PT, |R95|, 6.5827683646048100446e-37, PT ;  /* 0x036000005f00780b */ /* 0x000fe20003f2e200 */
[----:B-1----:R-:W-:-:S08]  /*a550*/  DFMA R6, -R92, R4, 1 ;  /* 0x3ff000005c06742b */ /* 0x002fd00000000104 */
        /* <DEDUP_REMOVED lines=12> */
.L_x_138:
[----:B------:R-:W-:Y:S05]  /*a620*/  BSYNC.RECONVERGENT B3 ;  /* 0x0000000000037941 */ /* 0x000fea0003800200 */
.L_x_137:
[----:B------:R-:W-:-:S14]  /*a630*/  DSETP.NEU.AND P0, PT, R100, RZ, PT ;  /* 0x000000ff6400722a */ /* 0x000fdc0003f0d000 */
.L_x_136:
[----:B------:R-:W-:Y:S05]  /*a640*/  BSYNC.RECONVERGENT B1 ;  /* 0x0000000000017941 */ /* 0x000fea0003800200 */
.L_x_135:
[----:B-1----:R-:W-:-:S05]  /*a650*/  SEL R3, RZ, 0x1, !P0 ;  /* 0x00000001ff037807 */ /* 0x002fca0004000000 */
[----:B------:R1:W-:Y:S01]  /*a660*/  STG.E.U8 desc[UR8][R40.64], R3 ;  /* 0x0000000328007986 */ /* 0x0003e2000c101108 */
[----:B------:R-:W-:Y:S05]  /*a670*/  @P0 BRA `(.L_x_139) ;  /* 0xffffffc800840947 */ /* 0x000fea000383ffff */
.L_x_86:
[----:B------:R-:W-:Y:S05]  /*a680*/  BSYNC.RECONVERGENT B0 ;  /* 0x0000000000007941 */ /* 0x000fea0003800200 */
.L_x_85:
[----:B------:R-:W3:Y:S01]  /*a690*/  LDCU UR4, c[0x0][0x528] ;  /* 0x0000a500ff0477ac */ /* 0x000ee20008000800 */
[----:B------:R4:W-:Y:S01]  /*a6a0*/  STG.E.U8 desc[UR8][R44.64], RZ ;  /* 0x000000ff2c007986 */ /* 0x0009e2000c101108 */
[----:B------:R-:W-:Y:S01]  /*a6b0*/  BSSY.RECONVERGENT B0, `(.L_x_140) ;  /* 0x000121e000007945 */ /* 0x000fe20003800200 */
[----:B---3--:R-:W-:-:S09]  /*a6c0*/  UISETP.NE.AND UP0, UPT, UR4, URZ, UPT ;  /* 0x000000ff0400728c */ /* 0x008fd2000bf05270 */
[----:B----4-:R-:W-:Y:S05]  /*a6d0*/  BRA.U !UP0, `(.L_x_141) ;  /* 0x0000001d08107547 */ /* 0x010fea000b800000 */
[----:B-1----:R-:W-:-:S07]  /*a6e0*/  IMAD.MOV.U32 R3, RZ, RZ, RZ ;  /* 0x000000ffff037224 */ /* 0x002fce00078e00ff */
.L_x_170:
[----:B------:R-:W1:Y:S01]  /*a6f0*/  LDCU.64 UR4, c[0x0][0x3f0] ;  /* 0x00007e00ff0477ac */ /* 0x000e620008000a00 */
[----:B------:R-:W-:-:S05]  /*a700*/  IADD3 R0, P0, PT, R3, R78, RZ ;  /* 0x0000004e03007210 */ /* 0x000fca0007f1e0ff */
[----:B--2---:R-:W-:Y:S01]  /*a710*/  IMAD.X R5, RZ, RZ, R14, P0 ;  /* 0x000000ffff057224 */ /* 0x004fe200000e060e */
[----:B-1----:R-:W-:-:S04]  /*a720*/  LEA R4, P0, R0, UR4, 0x3 ;  /* 0x0000000400047c11 */ /* 0x002fc8000f8018ff */
[----:B------:R-:W-:-:S06]  /*a730*/  LEA.HI.X R5, R0, UR5, R5, 0x3, P0 ;  /* 0x0000000500057c11 */ /* 0x000fcc00080f1c05 */
[----:B------:R-:W2:Y:S01]  /*a740*/  LDG.E.64 R4, desc[UR8][R4.64] ;  /* 0x0000000804047981 */ /* 0x000ea2000c1e1b00 */
[----:B------:R-:W-:Y:S01]  /*a750*/  BSSY.RECONVERGENT B1, `(.L_x_142) ;  /* 0x00000c9000017945 */ /* 0x000fe20003800200 */
[----:B--2---:R-:W-:-:S14]  /*a760*/  DSETP.GEU.AND P0, PT, |R4|, 3.75, PT ;  /* 0x400e00000400742a */ /* 0x004fdc0003f0e200 */
        /* <DEDUP_REMOVED lines=24> */
.L_x_145:
[----:B------:R-:W-:Y:S05]  /*a8f0*/  BSYNC.RECONVERGENT B3 ;  /* 0x0000000000037941 */ /* 0x000fea0003800200 */
.L_x_144:
        /* <DEDUP_REMOVED lines=80> */
.L_x_147:
[----:B------:R-:W-:Y:S05]  /*ae00*/  BSYNC.RECONVERGENT B2 ;  /* 0x0000000000027941 */ /* 0x000fea0003800200 */
.L_x_146:
[----:B------:R-:W-:Y:S01]  /*ae10*/  DMUL R6, R88, R18 ;  /* 0x0000001258067228 */ /* 0x000fe20000000000 */
[----:B------:R-:W-:Y:S10]  /*ae20*/  BRA `(.L_x_148) ;  /* 0x00000004006c7947 */ /* 0x000ff40003800000 */
.L_x_143:
        /* <DEDUP_REMOVED lines=19> */
.L_x_150:
[----:B------:R-:W-:Y:S05]  /*af60*/  BSYNC.RECONVERGENT B3 ;  /* 0x0000000000037941 */ /* 0x000fea0003800200 */
.L_x_149:
        /* <DEDUP_REMOVED lines=47> */
[----:B------:R-:W-:-:S07]  /*b260*/  IMAD.MOV.U32 R91, RZ, RZ, R21 ;  /* 0x000000ffff5b7224 */ /* 0x000fce00078e0015 */
[----:B0-----:R-:W-:Y:S05]  /*b270*/  CALL.REL.NOINC `($__internal_2_$__cuda_sm20_dsqrt_rn_f64_mediumpath_v1) ;  /* 0x0000016c00207944 */ /* 0x001fea0003c00000 */
[----:B------:R-:W-:-:S07]  /*b280*/  IMAD.MOV.U32 R91, RZ, RZ, R17 ;  /* 0x000000ffff5b7224 */ /* 0x000fce00078e0011 */
.L_x_152:
[----:B------:R-:W-:Y:S05]  /*b290*/  BSYNC.RECONVERGENT B3 ;  /* 0x0000000000037941 */ /* 0x000fea0003800200 */
.L_x_151:
        /* <DEDUP_REMOVED lines=18> */
.L_x_154:
[----:B------:R-:W-:Y:S05]  /*b3c0*/  BSYNC.RECONVERGENT B3 ;  /* 0x0000000000037941 */ /* 0x000fea0003800200 */
.L_x_153:
[----:B------:R-:W-:-:S11]  /*b3d0*/  DMUL R6, R6, R20 ;  /* 0x0000001406067228 */ /* 0x000fd60000000000 */
.L_x_148:
[----:B------:R-:W-:Y:S05]  /*b3e0*/  BSYNC.RECONVERGENT B1 ;  /* 0x0000000000017941 */ /* 0x000fea0003800200 */
.L_x_142:
[----:B------:R-:W-:Y:S01]  /*b3f0*/  DADD R18, -RZ, -R6 ;  /* 0x00000000ff127229 */ /* 0x000fe20000000906 */
[----:B------:R-:W-:Y:S01]  /*b400*/  BSSY.RECONVERGENT B1, `(.L_x_155) ;  /* 0x00000cc000017945 */ /* 0x000fe20003800200 */
        /* <DEDUP_REMOVED lines=27> */
.L_x_158:
[----:B------:R-:W-:Y:S05]  /*b5c0*/  BSYNC.RECONVERGENT B3 ;  /* 0x0000000000037941 */ /* 0x000fea0003800200 */
.L_x_157:
        /* <DEDUP_REMOVED lines=52> */
[----:B------:R-:W-:Y:S01]  /*b910*/  IMAD.MOV.U32 R0, RZ, RZ, R93 ;  /* 0x000000ffff007224 */ /* 0x000fe200078e005d */
[----:B------:R-:W-:Y:S01]  /*b920*/  DFMA R88, R100, R88, UR4 ;  /* 0x0000000464587e2b */ /* 0x000fe20008000058 */
[----:B------:R-:W-:Y:S01]  /*b930*/  UMOV UR4, 0xb89430a4 ;  /* 0xb89430a400047882 */ /* 0x000fe20000000000 */
[----:B------:R-:W-:-:S02]  /*b940*/  UMOV UR5, 0x4008b833 ;  /* 0x4008b83300057882 */ /* 0x000fc40000000000 */
[----:B------:R-:W-:Y:S01]  /*b950*/  DFMA R90, R20, R90, 1 ;  /* 0x3ff00000145a742b */ /* 0x000fe2000000005a */
[----:B------:R-:W-:-:S03]  /*b960*/  FSETP.GEU.AND P0, PT, |R0|, 4.1917929649353027344, PT ;  /* 0x4086232b0000780b */ /* 0x000fc60003f0e200 */
        /* <DEDUP_REMOVED lines=22> */
.L_x_160:
[----:B------:R-:W-:Y:S05]  /*bad0*/  BSYNC.RECONVERGENT B2 ;  /* 0x0000000000027941 */ /* 0x000fea0003800200 */
.L_x_159:
[----:B------:R-:W-:Y:S01]  /*bae0*/  DMUL R92, R92, R20 ;  /* 0x000000145c5c7228 */ /* 0x000fe20000000000 */
[----:B------:R-:W-:Y:S10]  /*baf0*/  BRA `(.L_x_161) ;  /* 0x0000000400707947 */ /* 0x000ff40003800000 */
.L_x_156:
        /* <DEDUP_REMOVED lines=21> */
.L_x_163:
[----:B------:R-:W-:Y:S05]  /*bc50*/  BSYNC.RECONVERGENT B3 ;  /* 0x0000000000037941 */ /* 0x000fea0003800200 */
.L_x_162:
        /* <DEDUP_REMOVED lines=12> */
[----:B------:R-:W-:Y:S02]  /*bd20*/  DMUL R96, |R4|, R88 ;  /* 0x0000005804607228 */ /* 0x000fe40000000200 */
[----:B------:R-:W-:Y:S02]  /*bd30*/  VIADD R19, R89, 0xfff00000 ;  /* 0xfff0000059137836 */ /* 0x000fe40000000000 */
[----:B------:R-:W-:-:S04]  /*bd40*/  IMAD.MOV.U32 R18, RZ, RZ, R88 ;  /* 0x000000ffff127224 */ /* 0x000fc800078e0058 */
[----:B------:R-:W-:-:S08]  /*bd50*/  DFMA R94, R96, -R96, |R4| ;  /* 0x80000060605e722b */ /* 0x000fd00000000404 */
[----:B------:R-:W-:Y:S01]  /*bd60*/  DFMA R90, R94, R18, R96 ;  /* 0x000000125e5a722b */ /* 0x000fe20000000060 */
[----:B------:R-:W-:Y:S10]  /*bd70*/  @!P0 BRA `(.L_x_165) ;  /* 0x0000000000148947 */ /* 0x000ff40003800000 */
[----:B------:R-:W-:Y:S01]  /*bd80*/  IMAD.MOV.U32 R90, RZ, RZ, R88 ;  /* 0x000000ffff5a7224 */ /* 0x000fe200078e0058 */
[----:B------:R-:W-:Y:S01]  /*bd90*/  MOV R18, 0xbdc0 ;  /* 0x0000bdc000127802 */ /* 0x000fe20000000f00 */
[----:B------:R-:W-:-:S07]  /*bda0*/  IMAD.MOV.U32 R91, RZ, RZ, R19 ;  /* 0x000000ffff5b7224 */ /* 0x000fce00078e0013 */
[----:B0-----:R-:W-:Y:S05]  /*bdb0*/  CALL.REL.NOINC `($__internal_2_$__cuda_sm20_dsqrt_rn_f64_mediumpath_v1) ;  /* 0x0000016000507944 */ /* 0x001fea0003c00000 */
[----:B------:R-:W-:-:S07]  /*bdc0*/  IMAD.MOV.U32 R91, RZ, RZ, R17 ;  /* 0x000000ffff5b7224 */ /* 0x000fce00078e0011 */
.L_x_165:
[----:B------:R-:W-:Y:S05]  /*bdd0*/  BSYNC.RECONVERGENT B3 ;  /* 0x0000000000037941 */ /* 0x000fea0003800200 */
.L_x_164:
        /* <DEDUP_REMOVED lines=18> */
.L_x_167:
[----:B------:R-:W-:Y:S05]  /*bf00*/  BSYNC.RECONVERGENT B3 ;  /* 0x0000000000037941 */ /* 0x000fea0003800200 */
.L_x_166:
        /* <DEDUP_REMOVED lines=27> */
.L_x_161:
[----:B------:R-:W-:Y:S05]  /*c0c0*/  BSYNC.RECONVERGENT B1 ;  /* 0x0000000000017941 */ /* 0x000fea0003800200 */
.L_x_155:
[----:B------:R-:W1:Y:S01]  /*c0d0*/  MUFU.RCP64H R19, R93 ;  /* 0x0000005d00137308 */ /* 0x000e620000001800 */
[----:B------:R-:W-:Y:S01]  /*c0e0*/  IMAD.MOV.U32 R18, RZ, RZ, 0x1 ;  /* 0x00000001ff127424 */ /* 0x000fe200078e00ff */
[----:B------:R-:W-:Y:S01]  /*c0f0*/  DMUL R4, R4, 0.5 ;  /* 0x3fe0000004047828 */ /* 0x000fe20000000000 */
[----:B------:R-:W-:Y:S07]  /*c100*/  BSSY.RECONVERGENT B1, `(.L_x_168) ;  /* 0x0000010000017945 */ /* 0x000fee0003800200 */
[----:B------:R-:W-:-:S02]  /*c110*/  DMUL R94, R4, R6 ;  /* 0x00000006045e7228 */ /* 0x000fc40000000000 */
[----:B-1----:R-:W-:-:S08]  /*c120*/  DFMA R20, R18, -R92, 1 ;  /* 0x3ff000001214742b */ /* 0x002fd0000000085c */
[----:B------:R-:W-:Y:S01]  /*c130*/  FSETP.GEU.AND P1, PT, |R95|, 6.5827683646048100446e-37, PT ;  /* 0x036000005f00780b */ /* 0x000fe20003f2e200 */
        /* <DEDUP_REMOVED lines=12> */
.L_x_169:
[----:B------:R-:W-:Y:S05]  /*c200*/  BSYNC.RECONVERGENT B1 ;  /* 0x0000000000017941 */ /* 0x000fea0003800200 */
.L_x_168:
[----:B------:R-:W1:Y:S01]  /*c210*/  LDCU.64 UR4, c[0x0][0x400] ;  /* 0x00008000ff0477ac */ /* 0x000e620008000a00 */
[C---:B------:R-:W-:Y:S01]  /*c220*/  IADD3 R0, P1, PT, R3.reuse, R78, RZ ;  /* 0x0000004e03007210 */ /* 0x040fe20007f3e0ff */
[----:B------:R-:W-:Y:S01]  /*c230*/  DSETP.GT.AND P0, PT, R100, RZ, PT ;  /* 0x000000ff6400722a */ /* 0x000fe20003f04000 */
[----:B------:R-:W-:Y:S02]  /*c240*/  IMAD.MOV.U32 R2, RZ, RZ, 0x1 ;  /* 0x00000001ff027424 */ /* 0x000fe400078e00ff */
[----:B------:R-:W-:Y:S02]  /*c250*/  VIADD R3, R3, 0x1 ;  /* 0x0000000103037836 */ /* 0x000fe40000000000 */
[----:B------:R-:W-:Y:S01]  /*c260*/  IMAD.X R5, RZ, RZ, R14, P1 ;  /* 0x000000ffff057224 */ /* 0x000fe200008e060e */
[C---:B-1----:R-:W-:Y:S01]  /*c270*/  LEA R4, P1, R0.reuse, UR4, 0x3 ;  /* 0x0000000400047c11 */ /* 0x042fe2000f8218ff */
[----:B------:R-:W1:Y:S03]  /*c280*/  LDCU UR4, c[0x0][0x528] ;  /* 0x0000a500ff0477ac */ /* 0x000e660008000800 */
[----:B------:R-:W-:-:S04]  /*c290*/  LEA.HI.X R5, R0, UR5, R5, 0x3, P1 ;  /* 0x0000000500057c11 */ /* 0x000fc800088f1c05 */
[----:B------:R-:W-:Y:S01]  /*c2a0*/  @P0 PRMT R0, R2, 0x7610, R0 ;  /* 0x0000761002000816 */ /* 0x000fe20000000000 */
[----:B------:R3:W-:Y:S04]  /*c2b0*/  STG.E.64 desc[UR8][R4.64], R100 ;  /* 0x0000006404007986 */ /* 0x0007e8000c101b08 */
[----:B------:R3:W-:Y:S01]  /*c2c0*/  @P0 STG.E.U8 desc[UR8][R44.64], R0 ;  /* 0x000000002c000986 */ /* 0x0007e2000c101108 */
[----:B-1----:R-:W-:-:S13]  /*c2d0*/  ISETP.NE.AND P0, PT, R3, UR4, PT ;  /* 0x0000000403007c0c */ /* 0x002fda000bf05270 */
[----:B---3--:R-:W-:Y:S05]  /*c2e0*/  @P0 BRA `(.L_x_170) ;  /* 0xffffffe400000947 */ /* 0x008fea000383ffff */
[----:B------:R-:W2:Y:S02]  /*c2f0*/  LDG.E.U8 R0, desc[UR8][R44.64] ;  /* 0x000000082c007981 */ /* 0x000ea4000c1e1100 */
[----:B--2---:R-:W-:-:S13]  /*c300*/  ISETP.NE.AND P0, PT, R0, RZ, PT ;  /* 0x000000ff0000720c */ /* 0x004fda0003f05270 */
[----:B------:R-:W-:Y:S05]  /*c310*/  @P0 BRA `(.L_x_171) ;  /* 0x0000000400ec0947 */ /* 0x000fea0003800000 */
.L_x_141:
[----:B------:R-:W3:Y:S02]  /*c320*/  LDCU UR4, c[0x0][0x52c] ;  /* 0x0000a580ff0477ac */ /* 0x000ee40008000800 */
[----:B---3--:R-:W-:-:S09]  /*c330*/  UISETP.GE.U32.AND UP0, UPT, UR4, 0x2, UPT ;  /* 0x000000020400788c */ /* 0x008fd2000bf06070 */
[----:B------:R-:W-:Y:S05]  /*c340*/  BRA.U !UP0, `(.L_x_172) ;  /* 0x00000001089c7547 */ /* 0x000fea000b800000 */
[----:B------:R-:W-:Y:S01]  /*c350*/  ISETP.GE.U32.AND P0, PT, R16, 0x7, PT ;  /* 0x000000071000780c */ /* 0x000fe20003f06070 */
[----:B--2---:R-:W-:-:S12]  /*c360*/  IMAD.MOV.U32 R5, RZ, RZ, 0x1 ;  /* 0x00000001ff057424 */ /* 0x004fd800078e00ff */
[----:B------:R-:W-:Y:S05]  /*c370*/  @!P0 BRA `(.L_x_173) ;  /* 0x0000000000408947 */ /* 0x000fea0003800000 */
[----:B------:R-:W-:Y:S01]  /*c380*/  UIADD3 UR5, UPT, UPT, UR4, -0x1, URZ ;  /* 0xffffffff04057890 */ /* 0x000fe2000fffe0ff */
[----:B------:R-:W-:-:S03]  /*c390*/  IMAD.MOV.U32 R5, RZ, RZ, 0x1 ;  /* 0x00000001ff057424 */ /* 0x000fc600078e00ff */
[----:B------:R-:W-:-:S12]  /*c3a0*/  ULOP3.LUT UR5, UR5, 0xfffffff8, URZ, 0xc0, !UPT ;  /* 0xfffffff805057892 */ /* 0x000fd8000f8ec0ff */
.L_x_174:
[----:B-12---:R-:W-:-:S04]  /*c3b0*/  IMAD.WIDE.U32 R2, R5, 0x8, R82 ;  /* 0x0000000805027825 */ /* 0x006fc800078e0052 */
[C---:B------:R-:W-:Y:S01]  /*c3c0*/  VIADD R0, R5.reuse, 0x7 ;  /* 0x0000000705007836 */ /* 0x040fe20000000000 */
[----:B------:R2:W-:Y:S01]  /*c3d0*/  STG.E.64 desc[UR8][R2.64], RZ ;  /* 0x000000ff02007986 */ /* 0x0005e2000c101b08 */
[----:B------:R-:W-:-:S03]  /*c3e0*/  VIADD R5, R5, 0x8 ;  /* 0x0000000805057836 */ /* 0x000fc60000000000 */
[----:B------:R2:W-:Y:S01]  /*c3f0*/  STG.E.64 desc[UR8][R2.64+0x8], RZ ;  /* 0x000008ff02007986 */ /* 0x0005e2000c101b08 */
[----:B------:R-:W-:-:S03]  /*c400*/  ISETP.NE.AND P0, PT, R0, UR5, PT ;  /* 0x0000000500007c0c */ /* 0x000fc6000bf05270 */
[----:B------:R2:W-:Y:S04]  /*c410*/  STG.E.64 desc[UR8][R2.64+0x10], RZ ;  /* 0x000010ff02007986 */ /* 0x0005e8000c101b08 */
[----:B------:R2:W-:Y:S04]  /*c420*/  STG.E.64 desc[UR8][R2.64+0x18], RZ ;  /* 0x000018ff02007986 */ /* 0x0005e8000c101b08 */
[----:B------:R2:W-:Y:S04]  /*c430*/  STG.E.64 desc[UR8][R2.64+0x20], RZ ;  /* 0x000020ff02007986 */ /* 0x0005e8000c101b08 */
[----:B------:R2:W-:Y:S04]  /*c440*/  STG.E.64 desc[UR8][R2.64+0x28], RZ ;  /* 0x000028ff02007986 */ /* 0x0005e8000c101b08 */
[----:B------:R2:W-:Y:S04]  /*c450*/  STG.E.64 desc[UR8][R2.64+0x30], RZ ;  /* 0x000030ff02007986 */ /* 0x0005e8000c101b08 */
[----:B------:R2:W-:Y:S01]  /*c460*/  STG.E.64 desc[UR8][R2.64+0x38], RZ ;  /* 0x000038ff02007986 */ /* 0x0005e2000c101b08 */
[----:B------:R-:W-:Y:S05]  /*c470*/  @P0 BRA `(.L_x_174) ;  /* 0xfffffffc00cc0947 */ /* 0x000fea000383ffff */
.L_x_173:
[----:B------:R-:W-:-:S04]  /*c480*/  UIADD3 UR4, UPT, UPT, UR4, -0x1, URZ ;  /* 0xffffffff04047890 */ /* 0x000fc8000fffe0ff */
[----:B------:R-:W-:-:S09]  /*c490*/  ULOP3.LUT UP0, URZ, UR4, 0x7, URZ, 0xc0, !UPT ;  /* 0x0000000704ff7892 */ /* 0x000fd2000f80c0ff */
[----:B------:R-:W-:Y:S05]  /*c4a0*/  BRA.U !UP0, `(.L_x_172) ;  /* 0x0000000108447547 */ /* 0x000fea000b800000 */
[----:B------:R-:W-:Y:S02]  /*c4b0*/  ISETP.GE.U32.AND P0, PT, R10, 0x3, PT ;  /* 0x000000030a00780c */ /* 0x000fe40003f06070 */
[----:B------:R-:W-:-:S11]  /*c4c0*/  ISETP.NE.AND P1, PT, R12, RZ, PT ;  /* 0x000000ff0c00720c */ /* 0x000fd60003f25270 */
[----:B-12---:R-:W-:-:S04]  /*c4d0*/  @P0 IMAD.WIDE.U32 R2, R5, 0x8, R82 ;  /* 0x0000000805020825 */ /* 0x006fc800078e0052 */
[----:B------:R-:W-:Y:S01]  /*c4e0*/  @P0 VIADD R5, R5, 0x4 ;  /* 0x0000000405050836 */ /* 0x000fe20000000000 */
[----:B------:R3:W-:Y:S04]  /*c4f0*/  @P0 STG.E.64 desc[UR8][R2.64], RZ ;  /* 0x000000ff02000986 */ /* 0x0007e8000c101b08 */
[----:B------:R3:W-:Y:S04]  /*c500*/  @P0 STG.E.64 desc[UR8][R2.64+0x8], RZ ;  /* 0x000008ff02000986 */ /* 0x0007e8000c101b08 */
[----:B------:R3:W-:Y:S04]  /*c510*/  @P0 STG.E.64 desc[UR8][R2.64+0x10], RZ ;  /* 0x000010ff02000986 */ /* 0x0007e8000c101b08 */
[----:B------:R3:W-:Y:S01]  /*c520*/  @P0 STG.E.64 desc[UR8][R2.64+0x18], RZ ;  /* 0x000018ff02000986 */ /* 0x0007e2000c101b08 */
[----:B------:R-:W-:Y:S05]  /*c530*/  @!P1 BRA `(.L_x_172) ;  /* 0x0000000000209947 */ /* 0x000fea0003800000 */
[----:B------:R-:W-:Y:S02]  /*c540*/  ISETP.NE.AND P0, PT, R9, RZ, PT ;  /* 0x000000ff0900720c */ /* 0x000fe40003f05270 */
[----:B------:R-:W-:-:S11]  /*c550*/  ISETP.NE.AND P1, PT, R11, RZ, PT ;  /* 0x000000ff0b00720c */ /* 0x000fd60003f25270 */
[----:B------:R-:W-:-:S04]  /*c560*/  @P0 IMAD.WIDE.U32 R6, R5, 0x8, R82 ;  /* 0x0000000805060825 */ /* 0x000fc800078e0052 */
[----:B------:R-:W-:Y:S01]  /*c570*/  @P0 VIADD R5, R5, 0x2 ;  /* 0x0000000205050836 */ /* 0x000fe20000000000 */
[----:B------:R4:W-:Y:S03]  /*c580*/  @P0 STG.E.64 desc[UR8][R6.64], RZ ;  /* 0x000000ff06000986 */ /* 0x0009e6000c101b08 */
[----:B---3--:R-:W-:Y:S01]  /*c590*/  @P1 IMAD.WIDE.U32 R2, R5, 0x8, R82 ;  /* 0x0000000805021825 */ /* 0x008fe200078e0052 */
[----:B------:R4:W-:Y:S04]  /*c5a0*/  @P0 STG.E.64 desc[UR8][R6.64+0x8], RZ ;  /* 0x000008ff06000986 */ /* 0x0009e8000c101b08 */
[----:B------:R4:W-:Y:S02]  /*c5b0*/  @P1 STG.E.64 desc[UR8][R2.64], RZ ;  /* 0x000000ff02001986 */ /* 0x0009e4000c101b08 */
.L_x_172:
[----:B------:R-:W5:Y:S02]  /*c5c0*/  LDCU UR7, c[0x0][0x530] ;  /* 0x0000a600ff0777ac */ /* 0x000f640008000800 */
[----:B-----5:R-:W-:-:S04]  /*c5d0*/  UIMAD UR5, UR7, UR7, URZ ;  /* 0x00000007070572a4 */ /* 0x020fc8000f8e02ff */
[----:B------:R-:W-:-:S09]  /*c5e0*/  UISETP.NE.AND UP0, UPT, UR5, URZ, UPT ;  /* 0x000000ff0500728c */ /* 0x000fd2000bf05270 */
[----:B------:R-:W-:Y:S05]  /*c5f0*/  BRA.U !UP0, `(.L_x_175) ;  /* 0x0000010108a47547 */ /* 0x000fea000b800000 */
[----:B------:R-:W-:-:S04]  /*c600*/  UIMAD UR4, UR7, UR7, -0x1 ;  /* 0xffffffff070474a4 */ /* 0x000fc8000f8e0207 */
[----:B------:R-:W-:-:S03]  /*c610*/  UISETP.GE.U32.AND UP0, UPT, UR4, 0x7, UPT ;  /* 0x000000070400788c */ /* 0x000fc6000bf06070 */
[----:B------:R-:W-:-:S06]  /*c620*/  UMOV UR4, URZ ;  /* 0x000000ff00047c82 */ /* 0x000fcc0008000000 */
[----:B------:R-:W-:Y:S05]  /*c630*/  BRA.U !UP0, `(.L_x_176) ;  /* 0x0000000108807547 */ /* 0x000fea000b800000 */
[----:B------:R-:W0:Y:S01]  /*c640*/  LDCU.64 UR10, c[0x0][0x398] ;  /* 0x00007300ff0a77ac */ /* 0x000e220008000a00 */
[----:B------:R-:W0:Y:S01]  /*c650*/  LDCU.64 UR12, c[0x0][0x3a0] ;  /* 0x00007400ff0c77ac */ /* 0x000e220008000a00 */
[----:B------:R-:W-:Y:S01]  /*c660*/  ULOP3.LUT UR6, UR5, 0xfffffff8, URZ, 0xc0, !UPT ;  /* 0xfffffff805067892 */ /* 0x000fe2000f8ec0ff */
[----:B------:R-:W-:-:S11]  /*c670*/  UMOV UR4, URZ ;  /* 0x000000ff00047c82 */ /* 0x000fd60008000000 */
.L_x_177:
[----:B------:R-:W-:Y:S01]  /*c680*/  IADD3 R0, P0, PT, R86, UR4, RZ ;  /* 0x0000000456007c10 */ /* 0x000fe2000ff1e0ff */
[----:B------:R-:W-:-:S04]  /*c690*/  UIADD3 UR4, UPT, UPT, UR4, 0x8, URZ ;  /* 0x0000000804047890 */ /* 0x000fc8000fffe0ff */
[----:B01234-:R-:W-:Y:S01]  /*c6a0*/  IMAD.X R3, RZ, RZ, R8, P0 ;  /* 0x000000ffff037224 */ /* 0x01ffe200000e0608 */
[----:B------:R-:W-:Y:S01]  /*c6b0*/  UISETP.NE.AND UP0, UPT, UR4, UR6, UPT ;  /* 0x000000060400728c */ /* 0x000fe2000bf05270 */
[----:B------:R-:W-:-:S03]  /*c6c0*/  IMAD.SHL.U32 R2, R0, 0x8, RZ ;  /* 0x0000000800027824 */ /* 0x000fc600078e00ff */
[----:B------:R-:W-:Y:S02]  /*c6d0*/  SHF.L.U64.HI R0, R0, 0x3, R3 ;  /* 0x0000000300007819 */ /* 0x000fe40000010203 */
[C---:B0-----:R-:W-:Y:S02]  /*c6e0*/  IADD3 R4, P0, PT, R2.reuse, UR10, RZ ;  /* 0x0000000a02047c10 */ /* 0x041fe4000ff1e0ff */
[----:B------:R-:W-:Y:S02]  /*c6f0*/  IADD3 R2, P1, PT, R2, UR12, RZ ;  /* 0x0000000c02027c10 */ /* 0x000fe4000ff3e0ff */
[C---:B------:R-:W-:Y:S02]  /*c700*/  IADD3.X R5, PT, PT, R0.reuse, UR11, RZ, P0, !PT ;  /* 0x0000000b00057c10 */ /* 0x040fe400087fe4ff */
[----:B------:R-:W-:-:S03]  /*c710*/  IADD3.X R3, PT, PT, R0, UR13, RZ, P1, !PT ;  /* 0x0000000d00037c10 */ /* 0x000fc60008ffe4ff */
[----:B------:R0:W-:Y:S04]  /*c720*/  STG.E.64 desc[UR8][R4.64], RZ ;  /* 0x000000ff04007986 */ /* 0x0001e8000c101b08 */
        /* <DEDUP_REMOVED lines=14> */
[----:B------:R0:W-:Y:S01]  /*c810*/  STG.E.64 desc[UR8][R2.64+0x38], RZ ;  /* 0x000038ff02007986 */ /* 0x0001e2000c101b08 */
[----:B------:R-:W-:Y:S05]  /*c820*/  BRA.U UP0, `(.L_x_177) ;  /* 0xfffffffd00947547 */ /* 0x000fea000b83ffff */
[----:B------:R-:W-:-:S05]  /*c830*/  UMOV UR4, UR6 ;  /* 0x0000000600047c82 */ /* 0x000fca0008000000 */
.L_x_176:
[----:B------:R-:W-:-:S09]  /*c840*/  ULOP3.LUT UP0, URZ, UR5, 0x5, URZ, 0xc0, !UPT ;  /* 0x0000000505ff7892 */ /* 0x000fd2000f80c0ff */
[----:B------:R-:W-:Y:S05]  /*c850*/  BRA.U !UP0, `(.L_x_175) ;  /* 0x00000101080c7547 */ /* 0x000fea000b800000 */
[----:B------:R-:W-:Y:S02]  /*c860*/  ULOP3.LUT UR5, UR5, 0x5, URZ, 0xc0, !UPT ;  /* 0x0000000505057892 */ /* 0x000fe4000f8ec0ff */
[----:B------:R-:W-:Y:S02]  /*c870*/  ULOP3.LUT UR6, UR7, 0x1, URZ, 0xc0, !UPT ;  /* 0x0000000107067892 */ /* 0x000fe4000f8ec0ff */
[----:B------:R-:W-:Y:S02]  /*c880*/  UIADD3 UR5, UPT, UPT, UR5, -0x1, URZ ;  /* 0xffffffff05057890 */ /* 0x000fe4000fffe0ff */
[----:B------:R-:W-:Y:S02]  /*c890*/  UISETP.NE.U32.AND UP1, UPT, UR6, 0x1, UPT ;  /* 0x000000010600788c */ /* 0x000fe4000bf25070 */
[----:B------:R-:W-:-:S09]  /*c8a0*/  UISETP.GE.U32.AND UP0, UPT, UR5, 0x3, UPT ;  /* 0x000000030500788c */ /* 0x000fd2000bf06070 */
[----:B------:R-:W-:Y:S05]  /*c8b0*/  BRA.U !UP0, `(.L_x_178) ;  /* 0x00000001084c7547 */ /* 0x000fea000b800000 */
[----:B------:R-:W5:Y:S01]  /*c8c0*/  LDCU.64 UR6, c[0x0][0x398] ;  /* 0x00007300ff0677ac */ /* 0x000f620008000a00 */
[----:B------:R-:W-:Y:S01]  /*c8d0*/  IADD3 R0, P0, PT, R86, UR4, RZ ;  /* 0x0000000456007c10 */ /* 0x000fe2000ff1e0ff */
[----:B------:R-:W5:Y:S04]  /*c8e0*/  LDCU.64 UR10, c[0x0][0x3a0] ;  /* 0x00007400ff0a77ac */ /* 0x000f680008000a00 */
[----:B01234-:R-:W-:Y:S02]  /*c8f0*/  IMAD.X R3, RZ, RZ, R8, P0 ;  /* 0x000000ffff037224 */ /* 0x01ffe400000e0608 */
[C---:B------:R-:W-:Y:S01]  /*c900*/  IMAD.SHL.U32 R2, R0.reuse, 0x8, RZ ;  /* 0x0000000800027824 */ /* 0x040fe200078e00ff */
[----:B------:R-:W-:Y:S02]  /*c910*/  UIADD3 UR4, UPT, UPT, UR4, 0x4, URZ ;  /* 0x0000000404047890 */ /* 0x000fe4000fffe0ff */
[----:B------:R-:W-:-:S02]  /*c920*/  SHF.L.U64.HI R0, R0, 0x3, R3 ;  /* 0x0000000300007819 */ /* 0x000fc40000010203 */
[C---:B-----5:R-:W-:Y:S02]  /*c930*/  IADD3 R4, P0, PT, R2.reuse, UR6, RZ ;  /* 0x0000000602047c10 */ /* 0x060fe4000ff1e0ff */
        /* <DEDUP_REMOVED lines=10> */
[----:B------:R0:W-:Y:S02]  /*c9e0*/  STG.E.64 desc[UR8][R2.64+0x18], RZ ;  /* 0x000018ff02007986 */ /* 0x0001e4000c101b08 */
.L_x_178:
[----:B------:R-:W-:Y:S05]  /*c9f0*/  BRA.U UP1, `(.L_x_175) ;  /* 0x000000fd01a47547 */ /* 0x000fea000b800000 */
[----:B------:R-:W5:Y:S01]  /*ca00*/  LDCU.64 UR6, c[0x0][0x398] ;  /* 0x00007300ff0677ac */ /* 0x000f620008000a00 */
[----:B------:R-:W-:Y:S01]  /*ca10*/  IADD3 R0, P0, PT, R86, UR4, RZ ;  /* 0x0000000456007c10 */ /* 0x000fe2000ff1e0ff */
[----:B------:R-:W5:Y:S04]  /*ca20*/  LDCU.64 UR10, c[0x0][0x3a0] ;  /* 0x00007400ff0a77ac */ /* 0x000f680008000a00 */
[----:B01234-:R-:W-:Y:S02]  /*ca30*/  IMAD.X R3, RZ, RZ, R8, P0 ;  /* 0x000000ffff037224 */ /* 0x01ffe400000e0608 */
[----:B------:R-:W-:-:S03]  /*ca40*/  IMAD.SHL.U32 R2, R0, 0x8, RZ ;  /* 0x0000000800027824 */ /* 0x000fc600078e00ff */
[----:B------:R-:W-:Y:S02]  /*ca50*/  SHF.L.U64.HI R0, R0, 0x3, R3 ;  /* 0x0000000300007819 */ /* 0x000fe40000010203 */
[C---:B-----5:R-:W-:Y:S02]  /*ca60*/  IADD3 R4, P0, PT, R2.reuse, UR6, RZ ;  /* 0x0000000602047c10 */ /* 0x060fe4000ff1e0ff */
[----:B------:R-:W-:Y:S02]  /*ca70*/  IADD3 R2, P1, PT, R2, UR10, RZ ;  /* 0x0000000a02027c10 */ /* 0x000fe4000ff3e0ff */
[C---:B------:R-:W-:Y:S02]  /*ca80*/  IADD3.X R5, PT, PT, R0.reuse, UR7, RZ, P0, !PT ;  /* 0x0000000700057c10 */ /* 0x040fe400087fe4ff */
[----:B------:R-:W-:-:S03]  /*ca90*/  IADD3.X R3, PT, PT, R0, UR11, RZ, P1, !PT ;  /* 0x0000000b00037c10 */ /* 0x000fc60008ffe4ff */
[----:B------:R0:W-:Y:S04]  /*caa0*/  STG.E.64 desc[UR8][R4.64], RZ ;  /* 0x000000ff04007986 */ /* 0x0001e8000c101b08 */
[----:B------:R0:W-:Y:S01]  /*cab0*/  STG.E.64 desc[UR8][R2.64], RZ ;  /* 0x000000ff02007986 */ /* 0x0001e2000c101b08 */
[----:B------:R-:W-:Y:S05]  /*cac0*/  BRA `(.L_x_175) ;  /* 0x000000fc00707947 */ /* 0x000fea0003800000 */
.L_x_171:
[----:B------:R-:W2:Y:S04]  /*cad0*/  LDG.E.64 R4, desc[UR8][R30.64] ;  /* 0x000000081e047981 */ /* 0x000ea8000c1e1b00 */
[----:B------:R1:W5:Y:S01]  /*cae0*/  LDG.E.64 R2, desc[UR8][R82.64] ;  /* 0x0000000852027981 */ /* 0x000362000c1e1b00 */
[----:B------:R-:W-:Y:S01]  /*caf0*/  BSSY.RECONVERGENT B1, `(.L_x_179) ;  /* 0x0000055000017945 */ /* 0x000fe20003800200 */
[----:B------:R-:W-:Y:S01]  /*cb00*/  IMAD.MOV.U32 R17, RZ, RZ, -0x3ff ;  /* 0xfffffc01ff117424 */ /* 0x000fe200078e00ff */
[----:B--2---:R-:W-:-:S10]  /*cb10*/  DADD R4, R4, R4 ;  /* 0x0000000004047229 */ /* 0x004fd40000000004 */
[----:B------:R-:W-:Y:S01]  /*cb20*/  ISETP.GT.AND P0, PT, R5, 0xfffff, PT ;  /* 0x000fffff0500780c */ /* 0x000fe20003f04270 */
[--C-:B------:R-:W-:Y:S02]  /*cb30*/  IMAD.MOV.U32 R6, RZ, RZ, R4.reuse ;  /* 0x000000ffff067224 */ /* 0x100fe400078e0004 */
[--C-:B------:R-:W-:Y:S02]  /*cb40*/  IMAD.MOV.U32 R7, RZ, RZ, R5.reuse ;  /* 0x000000ffff077224 */ /* 0x100fe400078e0005 */
[----:B------:R-:W-:Y:S02]  /*cb50*/  IMAD.MOV.U32 R0, RZ, RZ, R5 ;  /* 0x000000ffff007224 */ /* 0x000fe400078e0005 */
[----:B------:R-:W-:-:S06]  /*cb60*/  IMAD.MOV.U32 R20, RZ, RZ, R4 ;  /* 0x000000ffff147224 */ /* 0x000fcc00078e0004 */
[----:B------:R-:W-:Y:S01]  /*cb70*/  @!P0 DMUL R6, R6, 1.80143985094819840000e+16 ;  /* 0x4350000006068828 */ /* 0x000fe20000000000 */
[----:B------:R-:W-:-:S09]  /*cb80*/  @!P0 IMAD.MOV.U32 R17, RZ, RZ, -0x435 ;  /* 0xfffffbcbff118424 */ /* 0x000fd200078e00ff */
[----:B------:R-:W-:Y:S02]  /*cb90*/  @!P0 IMAD.MOV.U32 R0, RZ, RZ, R7 ;  /* 0x000000ffff008224 */ /* 0x000fe400078e0007 */
[----:B------:R-:W-:Y:S02]  /*cba0*/  @!P0 IMAD.MOV.U32 R20, RZ, RZ, R6 ;  /* 0x000000ffff148224 */ /* 0x000fe400078e0006 */
[----:B------:R-:W-:-:S05]  /*cbb0*/  VIADD R5, R0, 0xffffffff ;  /* 0xffffffff00057836 */ /* 0x000fca0000000000 */
[----:B------:R-:W-:-:S13]  /*cbc0*/  ISETP.GT.U32.AND P1, PT, R5, 0x7feffffe, PT ;  /* 0x7feffffe0500780c */ /* 0x000fda0003f24070 */
[----:B-1----:R-:W-:Y:S05]  /*cbd0*/  @P1 BRA `(.L_x_180) ;  /* 0x0000000400001947 */ /* 0x002fea0003800000 */
        /* <DEDUP_REMOVED lines=64> */
.L_x_180:
[----:B------:R-:W-:Y:S01]  /*cfe0*/  IMAD.MOV.U32 R4, RZ, RZ, 0x0 ;  /* 0x00000000ff047424 */ /* 0x000fe200078e00ff */
[----:B------:R-:W-:Y:S01]  /*cff0*/  LOP3.LUT P0, RZ, R7, 0x7fffffff, RZ, 0xc0, !PT ;  /* 0x7fffffff07ff7812 */ /* 0x000fe2000780c0ff */
[----:B------:R-:W-:-:S06]  /*d000*/  IMAD.MOV.U32 R5, RZ, RZ, 0x7ff00000 ;  /* 0x7ff00000ff057424 */ /* 0x000fcc00078e00ff */
[----:B------:R-:W-:-:S10]  /*d010*/  DFMA R4, R6, R4, +INF ;  /* 0x7ff000000604742b */ /* 0x000fd40000000004 */
[----:B------:R-:W-:Y:S02]  /*d020*/  FSEL R20, R4, RZ, P0 ;  /* 0x000000ff04147208 */ /* 0x000fe40000000000 */
[----:B------:R-:W-:-:S07]  /*d030*/  FSEL R21, R5, -QNAN , P0 ;  /* 0xfff0000005157808 */ /* 0x000fce0000000000 */
.L_x_181:
[----:B------:R-:W-:Y:S05]  /*d040*/  BSYNC.RECONVERGENT B1 ;  /* 0x0000000000017941 */ /* 0x000fea0003800200 */
.L_x_179:
[----:B-----5:R-:W-:Y:S01]  /*d050*/  DADD R2, R2, R2 ;  /* 0x0000000002027229 */ /* 0x020fe20000000002 */
[----:B------:R-:W-:-:S07]  /*d060*/  IMAD.MOV.U32 R17, RZ, RZ, RZ ;  /* 0x000000ffff117224 */ /* 0x000fce00078e00ff */
[----:B------:R-:W-:-:S07]  /*d070*/  DADD R2, R2, -R20 ;  /* 0x0000000002027229 */ /* 0x000fce0000000814 */
[----:B------:R1:W-:Y:S04]  /*d080*/  STG.E.64 desc[UR8][R70.64], R2 ;  /* 0x0000000246007986 */ /* 0x0003e8000c101b08 */
.L_x_186:
[----:B--2---:R-:W2:Y:S01]  /*d090*/  LDCU UR4, c[0x0][0x52c] ;  /* 0x0000a580ff0477ac */ /* 0x004ea20008000800 */
[----:B-1----:R-:W-:Y:S01]  /*d0a0*/  IMAD.WIDE.U32 R2, R17, 0x8, R84 ;  /* 0x0000000811027825 */ /* 0x002fe200078e0054 */
[----:B------:R-:W-:-:S04]  /*d0b0*/  CS2R R18, SRZ ;  /* 0x0000000000127805 */ /* 0x000fc8000001ff00 */
[----:B------:R1:W-:Y:S01]  /*d0c0*/  STG.E.64 desc[UR8][R2.64], RZ ;  /* 0x000000ff02007986 */ /* 0x0003e2000c101b08 */
[----:B--2---:R-:W-:-:S09]  /*d0d0*/  UISETP.GE.U32.AND UP0, UPT, UR4, 0x2, UPT ;  /* 0x000000020400788c */ /* 0x004fd2000bf06070 */
[----:B-1----:R-:W-:Y:S05]  /*d0e0*/  BRA.U !UP0, `(.L_x_182) ;  /* 0x0000000508f07547 */ /* 0x002fea000b800000 */
[----:B------:R-:W-:Y:S01]  /*d0f0*/  ISETP.GE.U32.AND P0, PT, R16, 0x7, PT ;  /* 0x000000071000780c */ /* 0x000fe20003f06070 */
[----:B------:R-:W-:Y:S01]  /*d100*/  IMAD.MOV.U32 R0, RZ, RZ, 0x1 ;  /* 0x00000001ff007424 */ /* 0x000fe200078e00ff */
[----:B------:R-:W-:-:S11]  /*d110*/  CS2R R18, SRZ ;  /* 0x0000000000127805 */ /* 0x000fd6000001ff00 */
[----:B------:R-:W-:Y:S05]  /*d120*/  @!P0 BRA `(.L_x_183) ;  /* 0x0000000000ec8947 */ /* 0x000fea0003800000 */
[----:B------:R-:W-:Y:S01]  /*d130*/  UIADD3 UR5, UPT, UPT, UR4, -0x1, URZ ;  /* 0xffffffff04057890 */ /* 0x000fe2000fffe0ff */
[----:B------:R-:W-:Y:S01]  /*d140*/  IMAD.MOV.U32 R0, RZ, RZ, 0x1 ;  /* 0x00000001ff007424 */ /* 0x000fe200078e00ff */
[----:B------:R-:W-:Y:S01]  /*d150*/  CS2R R18, SRZ ;  /* 0x0000000000127805 */ /* 0x000fe2000001ff00 */
[----:B------:R-:W1:Y:S01]  /*d160*/  LDCU UR6, c[0x0][0x528] ;  /* 0x0000a500ff0677ac */ /* 0x000e620008000800 */
[----:B------:R-:W-:-:S12]  /*d170*/  ULOP3.LUT UR5, UR5, 0xfffffff8, URZ, 0xc0, !UPT ;  /* 0xfffffff805057892 */ /* 0x000fd8000f8ec0ff */
.L_x_184:
[----:B------:R-:W2:Y:S01]  /*d180*/  LDC.64 R6, c[0x0][0x390] ;  /* 0x0000e400ff067b82 */ /* 0x000ea20000000a00 */
[C---:B-1-3--:R-:W-:Y:S02]  /*d190*/  IMAD R91, R0.reuse, UR6, R17 ;  /* 0x00000006005b7c24 */ /* 0x04afe4000f8e0211 */
[----:B------:R-:W-:-:S05]  /*d1a0*/  IMAD.WIDE.U32 R4, R0, 0x8, R82 ;  /* 0x0000000800047825 */ /* 0x000fca00078e0052 */
[----:B------:R-:W3:Y:S01]  /*d1b0*/  LDG.E.64 R88, desc[UR8][R4.64] ;  /* 0x0000000804587981 */ /* 0x000ee2000c1e1b00 */
[----:B--2---:R-:W-:-:S06]  /*d1c0*/  IMAD.WIDE.U32 R20, R91, 0x8, R6 ;  /* 0x000000085b147825 */ /* 0x004fcc00078e0006 */
        /* <DEDUP_REMOVED lines=11> */
[----:B------:R-:W3:Y:S04]  /*d280*/  LDG.E.64 R92, desc[UR8][R92.64] ;  /* 0x000000085c5c7981 */ /* 0x000ee8000c1e1b00 */
[----:B------:R-:W3:Y:S01]  /*d290*/  LDG.E.64 R20, desc[UR8][R4.64+0x10] ;  /* 0x0000100804147981 */ /* 0x000ee2000c1e1b00 */
[----:B------:R-:W-:-:S04]  /*d2a0*/  VIADD R95, R95, UR6 ;  /* 0x000000065f5f7c36 */ /* 0x000fc80008000000 */
[----:B-1----:R-:W-:Y:S01]  /*d2b0*/  IMAD.WIDE.U32 R88, R95, 0x8, R6 ;  /* 0x000000085f587825 */ /* 0x002fe200078e0006 */
[----:B---3--:R-:W-:-:S07]  /*d2c0*/  DFMA R20, R92, R20, R90 ;  /* 0x000000145c14722b */ /* 0x008fce000000005a */
[----:B------:R1:W-:Y:S04]  /*d2d0*/  STG.E.64 desc[UR8][R2.64], R20 ;  /* 0x0000001402007986 */ /* 0x0003e8000c101b08 */
[----:B------:R-:W3:Y:S04]  /*d2e0*/  LDG.E.64 R88, desc[UR8][R88.64] ;  /* 0x0000000858587981 */ /* 0x000ee8000c1e1b00 */
[----:B------:R-:W3:Y:S01]  /*d2f0*/  LDG.E.64 R18, desc[UR8][R4.64+0x18] ;  /* 0x0000180804127981 */ /* 0x000ee2000c1e1b00 */
[----:B------:R-:W-:-:S04]  /*d300*/  VIADD R95, R95, UR6 ;  /* 0x000000065f5f7c36 */ /* 0x000fc80008000000 */
[----:B--2---:R-:W-:Y:S01]  /*d310*/  IMAD.WIDE.U32 R90, R95, 0x8, R6 ;  /* 0x000000085f5a7825 */ /* 0x004fe200078e0006 */
[----:B---3--:R-:W-:-:S07]  /*d320*/  DFMA R18, R88, R18, R20 ;  /* 0x000000125812722b */ /* 0x008fce0000000014 */
[----:B------:R2:W-:Y:S04]  /*d330*/  STG.E.64 desc[UR8][R2.64], R18 ;  /* 0x0000001202007986 */ /* 0x0005e8000c101b08 */
[----:B------:R-:W3:Y:S04]  /*d340*/  LDG.E.64 R90, desc[UR8][R90.64] ;  /* 0x000000085a5a7981 */ /* 0x000ee8000c1e1b00 */
[----:B------:R-:W3:Y:S01]  /*d350*/  LDG.E.64 R92, desc[UR8][R4.64+0x20] ;  /* 0x00002008045c7981 */ /* 0x000ee2000c1e1b00 */
[----:B------:R-:W-:-:S04]  /*d360*/  VIADD R95, R95, UR6 ;  /* 0x000000065f5f7c36 */ /* 0x000fc80008000000 */
[----:B-1----:R-:W-:Y:S01]  /*d370*/  IMAD.WIDE.U32 R20, R95, 0x8, R6 ;  /* 0x000000085f147825 */ /* 0x002fe200078e0006 */
[----:B---3--:R-:W-:-:S07]  /*d380*/  DFMA R92, R90, R92, R18 ;  /* 0x0000005c5a5c722b */ /* 0x008fce0000000012 */
[----:B------:R3:W-:Y:S04]  /*d390*/  STG.E.64 desc[UR8][R2.64], R92 ;  /* 0x0000005c02007986 */ /* 0x0007e8000c101b08 */
[----:B------:R-:W4:Y:S04]  /*d3a0*/  LDG.E.64 R20, desc[UR8][R20.64] ;  /* 0x0000000814147981 */ /* 0x000f28000c1e1b00 */
[----:B------:R-:W4:Y:S01]  /*d3b0*/  LDG.E.64 R88, desc[UR8][R4.64+0x28] ;  /* 0x0000280804587981 */ /* 0x000f22000c1e1b00 */
[----:B------:R-:W-:-:S04]  /*d3c0*/  VIADD R97, R95, UR6 ;  /* 0x000000065f617c36 */ /* 0x000fc80008000000 */
[----:B------:R-:W-:Y:S01]  /*d3d0*/  IMAD.WIDE.U32 R94, R97, 0x8, R6 ;  /* 0x00000008615e7825 */ /* 0x000fe200078e0006 */
[----:B----4-:R-:W-:-:S07]  /*d3e0*/  DFMA R88, R20, R88, R92 ;  /* 0x000000581458722b */ /* 0x010fce000000005c */
[----:B------:R3:W-:Y:S04]  /*d3f0*/  STG.E.64 desc[UR8][R2.64], R88 ;  /* 0x0000005802007986 */ /* 0x0007e8000c101b08 */
[----:B------:R-:W4:Y:S04]  /*d400*/  LDG.E.64 R94, desc[UR8][R94.64] ;  /* 0x000000085e5e7981 */ /* 0x000f28000c1e1b00 */
[----:B--2---:R-:W4:Y:S01]  /*d410*/  LDG.E.64 R18, desc[UR8][R4.64+0x30] ;  /* 0x0000300804127981 */ /* 0x004f22000c1e1b00 */
[----:B------:R-:W-:-:S04]  /*d420*/  VIADD R97, R97, UR6 ;  /* 0x0000000661617c36 */ /* 0x000fc80008000000 */
[----:B------:R-:W-:Y:S01]  /*d430*/  IMAD.WIDE.U32 R6, R97, 0x8, R6 ;  /* 0x0000000861067825 */ /* 0x000fe200078e0006 */
[----:B----4-:R-:W-:-:S07]  /*d440*/  DFMA R90, R94, R18, R88 ;  /* 0x000000125e5a722b */ /* 0x010fce0000000058 */
[----:B------:R3:W-:Y:S04]  /*d450*/  STG.E.64 desc[UR8][R2.64], R90 ;  /* 0x0000005a02007986 */ /* 0x0007e8000c101b08 */
[----:B------:R-:W2:Y:S04]  /*d460*/  LDG.E.64 R6, desc[UR8][R6.64] ;  /* 0x0000000806067981 */ /* 0x000ea8000c1e1b00 */
[----:B------:R-:W2:Y:S01]  /*d470*/  LDG.E.64 R18, desc[UR8][R4.64+0x38] ;  /* 0x0000380804127981 */ /* 0x000ea2000c1e1b00 */
[----:B------:R-:W-:-:S05]  /*d480*/  VIADD R20, R0, 0x7 ;  /* 0x0000000700147836 */ /* 0x000fca0000000000 */
[----:B------:R-:W-:Y:S01]  /*d490*/  ISETP.NE.AND P0, PT, R20, UR5, PT ;  /* 0x0000000514007c0c */ /* 0x000fe2000bf05270 */
[----:B------:R-:W-:Y:S01]  /*d4a0*/  VIADD R0, R0, 0x8 ;  /* 0x0000000800007836 */ /* 0x000fe20000000000 */
[----:B--2---:R-:W-:-:S07]  /*d4b0*/  DFMA R18, R6, R18, R90 ;  /* 0x000000120612722b */ /* 0x004fce000000005a */
[----:B------:R3:W-:Y:S04]  /*d4c0*/  STG.E.64 desc[UR8][R2.64], R18 ;  /* 0x0000001202007986 */ /* 0x0007e8000c101b08 */
[----:B------:R-:W-:Y:S05]  /*d4d0*/  @P0 BRA `(.L_x_184) ;  /* 0xfffffffc00280947 */ /* 0x000fea000383ffff */
.L_x_183:
[----:B------:R-:W-:-:S04]  /*d4e0*/  UIADD3 UR4, UPT, UPT, UR4, -0x1, URZ ;  /* 0xffffffff04047890 */ /* 0x000fc8000fffe0ff */
[----:B------:R-:W-:-:S09]  /*d4f0*/  ULOP3.LUT UP0, URZ, UR4, 0x7, URZ, 0xc0, !UPT ;  /* 0x0000000704ff7892 */ /* 0x000fd2000f80c0ff */
[----:B------:R-:W-:Y:S05]  /*d500*/  BRA.U !UP0, `(.L_x_182) ;  /* 0x0000000108e87547 */ /* 0x000fea000b800000 */
[----:B------:R-:W-:Y:S02]  /*d510*/  ISETP.GE.U32.AND P0, PT, R10, 0x3, PT ;  /* 0x000000030a00780c */ /* 0x000fe40003f06070 */
[----:B------:R-:W-:-:S11]  /*d520*/  ISETP.NE.AND P1, PT, R12, RZ, PT ;  /* 0x000000ff0c00720c */ /* 0x000fd60003f25270 */
[----:B------:R-:W-:Y:S05]  /*d530*/  @!P0 BRA `(.L_x_185) ;  /* 0x0000000000708947 */ /* 0x000fea0003800000 */
[----:B------:R-:W1:Y:S01]  /*d540*/  LDC.64 R6, c[0x0][0x390] ;  /* 0x0000e400ff067b82 */ /* 0x000e620000000a00 */
[----:B------:R-:W2:Y:S01]  /*d550*/  LDCU UR4, c[0x0][0x528] ;  /* 0x0000a500ff0477ac */ /* 0x000ea20008000800 */
[----:B------:R-:W-:-:S05]  /*d560*/  IMAD.WIDE.U32 R4, R0, 0x8, R82 ;  /* 0x0000000800047825 */ /* 0x000fca00078e0052 */
[----:B---3--:R-:W3:Y:S01]  /*d570*/  LDG.E.64 R88, desc[UR8][R4.64] ;  /* 0x0000000804587981 */ /* 0x008ee2000c1e1b00 */
        /* <DEDUP_REMOVED lines=24> */
.L_x_185:
[----:B------:R-:W-:Y:S05]  /*d700*/  @!P1 BRA `(.L_x_182) ;  /* 0x0000000000689947 */ /* 0x000fea0003800000 */
[----:B------:R-:W-:-:S13]  /*d710*/  ISETP.NE.AND P0, PT, R9, RZ, PT ;  /* 0x000000ff0900720c */ /* 0x000fda0003f05270 */
[----:B---3--:R-:W2:Y:S01]  /*d720*/  @P0 LDC R92, c[0x0][0x528] ;  /* 0x00014a00ff5c0b82 */ /* 0x008ea20000000800 */
[----:B-1----:R-:W-:-:S05]  /*d730*/  @P0 IMAD.WIDE.U32 R90, R0, 0x8, R82 ;  /* 0x00000008005a0825 */ /* 0x002fca00078e0052 */
[----:B------:R-:W3:Y:S02]  /*d740*/  @P0 LDG.E.64 R6, desc[UR8][R90.64] ;  /* 0x000000085a060981 */ /* 0x000ee4000c1e1b00 */
[----:B------:R-:W1:Y:S01]  /*d750*/  @P0 LDC.64 R20, c[0x0][0x390] ;  /* 0x0000e400ff140b82 */ /* 0x000e620000000a00 */
[----:B--2---:R-:W-:-:S04]  /*d760*/  @P0 IMAD R93, R0, R92, R17 ;  /* 0x0000005c005d0224 */ /* 0x004fc800078e0211 */
[----:B-1----:R-:W-:-:S05]  /*d770*/  @P0 IMAD.WIDE.U32 R88, R93, 0x8, R20 ;  /* 0x000000085d580825 */ /* 0x002fca00078e0014 */
[----:B------:R-:W3:Y:S01]  /*d780*/  @P0 LDG.E.64 R4, desc[UR8][R88.64] ;  /* 0x0000000858040981 */ /* 0x000ee2000c1e1b00 */
[----:B------:R-:W-:-:S04]  /*d790*/  @P0 IMAD.IADD R93, R93, 0x1, R92 ;  /* 0x000000015d5d0824 */ /* 0x000fc800078e025c */
[----:B------:R-:W-:Y:S01]  /*d7a0*/  @P0 IMAD.WIDE.U32 R92, R93, 0x8, R20 ;  /* 0x000000085d5c0825 */ /* 0x000fe200078e0014 */
[----:B------:R-:W-:-:S13]  /*d7b0*/  ISETP.NE.AND P1, PT, R11, RZ, PT ;  /* 0x000000ff0b00720c */ /* 0x000fda0003f25270 */
[----:B------:R-:W1:Y:S08]  /*d7c0*/  @P1 LDC R96, c[0x0][0x528] ;  /* 0x00014a00ff601b82 */ /* 0x000e700000000800 */
[----:B------:R-:W2:Y:S01]  /*d7d0*/  @P1 LDC.64 R94, c[0x0][0x390] ;  /* 0x0000e400ff5e1b82 */ /* 0x000ea20000000a00 */
[----:B---3--:R-:W-:-:S07]  /*d7e0*/  @P0 DFMA R4, R4, R6, R18 ;  /* 0x000000060404022b */ /* 0x008fce0000000012 */
[----:B------:R-:W-:Y:S04]  /*d7f0*/  @P0 STG.E.64 desc[UR8][R2.64], R4 ;  /* 0x0000000402000986 */ /* 0x000fe8000c101b08 */
[----:B------:R-:W3:Y:S04]  /*d800*/  @P0 LDG.E.64 R6, desc[UR8][R92.64] ;  /* 0x000000085c060981 */ /* 0x000ee8000c1e1b00 */
[----:B------:R-:W3:Y:S01]  /*d810*/  @P0 LDG.E.64 R20, desc[UR8][R90.64+0x8] ;  /* 0x000008085a140981 */ /* 0x000ee2000c1e1b00 */
[----:B------:R-:W-:-:S04]  /*d820*/  @P0 VIADD R0, R0, 0x2 ;  /* 0x0000000200000836 */ /* 0x000fc80000000000 */
[C---:B-1----:R-:W-:Y:S01]  /*d830*/  @P1 IMAD R89, R0.reuse, R96, R17 ;  /* 0x0000006000591224 */ /* 0x042fe200078e0211 */
[----:B---3--:R-:W-:Y:S01]  /*d840*/  @P0 DFMA R18, R6, R20, R4 ;  /* 0x000000140612022b */ /* 0x008fe20000000004 */
[----:B------:R-:W-:-:S04]  /*d850*/  @P1 IMAD.WIDE.U32 R20, R0, 0x8, R82 ;  /* 0x0000000800141825 */ /* 0x000fc800078e0052 */
[----:B--2---:R-:W-:Y:S02]  /*d860*/  @P1 IMAD.WIDE.U32 R6, R89, 0x8, R94 ;  /* 0x0000000859061825 */ /* 0x004fe400078e005e */
[----:B------:R1:W-:Y:S04]  /*d870*/  @P0 STG.E.64 desc[UR8][R2.64], R18 ;  /* 0x0000001202000986 */ /* 0x0003e8000c101b08 */
[----:B------:R-:W1:Y:S04]  /*d880*/  @P1 LDG.E.64 R20, desc[UR8][R20.64] ;  /* 0x0000000814141981 */ /* 0x000e68000c1e1b00 */
[----:B------:R-:W1:Y:S02]  /*d890*/  @P1 LDG.E.64 R6, desc[UR8][R6.64] ;  /* 0x0000000806061981 */ /* 0x000e64000c1e1b00 */
[----:B-1----:R-:W-:-:S11]  /*d8a0*/  @P1 DFMA R18, R6, R20, R18 ;  /* 0x000000140612122b */ /* 0x002fd60000000012 */
.L_x_182:
[----:B-1-3--:R-:W-:Y:S01]  /*d8b0*/  DADD R18, R18, R18 ;  /* 0x0000000012127229 */ /* 0x00afe20000000012 */
[----:B------:R-:W1:Y:S06]  /*d8c0*/  LDC R0, c[0x0][0x528] ;  /* 0x00014a00ff007b82 */ /* 0x000e6c0000000800 */
[----:B------:R2:W-:Y:S04]  /*d8d0*/  STG.E.64 desc[UR8][R2.64], R18 ;  /* 0x0000001202007986 */ /* 0x0005e8000c101b08 */
[----:B------:R-:W3:Y:S01]  /*d8e0*/  LDG.E.64 R4, desc[UR8][R70.64] ;  /* 0x0000000846047981 */ /* 0x000ee2000c1e1b00 */
[----:B------:R-:W-:-:S05]  /*d8f0*/  VIADD R17, R17, 0x1 ;  /* 0x0000000111117836 */ /* 0x000fca0000000000 */
[----:B-1----:R-:W-:Y:S01]  /*d900*/  ISETP.NE.AND P0, PT, R17, R0, PT ;  /* 0x000000001100720c */ /* 0x002fe20003f05270 */
[----:B---3--:R-:W-:-:S07]  /*d910*/  DADD R4, R18, R4 ;  /* 0x0000000012047229 */ /* 0x008fce0000000004 */
[----:B------:R2:W-:Y:S05]  /*d920*/  STG.E.64 desc[UR8][R2.64], R4 ;  /* 0x0000000402007986 */ /* 0x0005ea000c101b08 */
[----:B------:R-:W-:Y:S05]  /*d930*/  @P0 BRA `(.L_x_186) ;  /* 0xfffffff400d40947 */ /* 0x000fea000383ffff */
[----:B------:R1:W5:Y:S01]  /*d940*/  LDG.E.64 R104, desc[UR8][R84.64] ;  /* 0x0000000854687981 */ /* 0x000362000c1e1b00 */
[----:B------:R-:W-:-:S13]  /*d950*/  ISETP.GE.U32.AND P0, PT, R0, 0x2, PT ;  /* 0x000000020000780c */ /* 0x000fda0003f06070 */
[----:B-1----:R-:W-:Y:S05]  /*d960*/  @!P0 BRA `(.L_x_187) ;  /* 0x0000000800888947 */ /* 0x002fea0003800000 */
[----:B--2---:R-:W-:Y:S02]  /*d970*/  VIADD R2, R0, 0xfffffffe ;  /* 0xfffffffe00027836 */ /* 0x004fe40000000000 */
[----:B------:R-:W-:-:S03]  /*d980*/  IMAD.MOV.U32 R3, RZ, RZ, 0x1 ;  /* 0x00000001ff037424 */ /* 0x000fc600078e00ff */
[----:B------:R-:W-:-:S13]  /*d990*/  ISETP.GE.U32.AND P0, PT, R2, 0xf, PT ;  /* 0x0000000f0200780c */ /* 0x000fda0003f06070 */
[----:B------:R-:W-:Y:S05]  /*d9a0*/  @!P0 BRA `(.L_x_188) ;  /* 0x0000000400248947 */ /* 0x000fea0003800000 */
[----:B------:R-:W-:Y:S02]  /*d9b0*/  VIADD R17, R0, 0xffffffff ;  /* 0xffffffff00117836 */ /* 0x000fe40000000000 */
[----:B------:R-:W-:-:S03]  /*d9c0*/  IMAD.MOV.U32 R113, RZ, RZ, 0x1 ;  /* 0x00000001ff717424 */ /* 0x000fc600078e00ff */
[----:B------:R-:W-:-:S07]  /*d9d0*/  LOP3.LUT R17, R17, 0xfffffff0, RZ, 0xc0, !PT ;  /* 0xfffffff011117812 */ /* 0x000fce00078ec0ff */
.L_x_189:
[----:B------:R-:W-:-:S05]  /*d9e0*/  IMAD.WIDE.U32 R114, R113, 0x8, R84 ;  /* 0x0000000871727825 */ /* 0x000fca00078e0054 */
[----:B------:R-:W2:Y:S04]  /*d9f0*/  LDG.E.64 R2, desc[UR8][R114.64] ;  /* 0x0000000872027981 */ /* 0x000ea8000c1e1b00 */
[----:B------:R-:W3:Y:S04]  /*da00*/  LDG.E.64 R4, desc[UR8][R114.64+0x8] ;  /* 0x0000080872047981 */ /* 0x000ee8000c1e1b00 */
[----:B------:R-:W4:Y:S04]  /*da10*/  LDG.E.64 R6, desc[UR8][R114.64+0x10] ;  /* 0x0000100872067981 */ /* 0x000f28000c1e1b00 */
        /* <DEDUP_REMOVED lines=12> */
[----:B------:R-:W4:Y:S01]  /*dae0*/  LDG.E.64 R110, desc[UR8][R114.64+0x78] ;  /* 0x00007808726e7981 */ /* 0x000f22000c1e1b00 */
[----:B--2--5:R-:W-:-:S06]  /*daf0*/  DSETP.GT.AND P0, PT, R2, R104, PT ;  /* 0x000000680200722a */ /* 0x024fcc0003f04000 */
[----:B------:R-:W-:Y:S02]  /*db00*/  FSEL R2, R2, R104, P0 ;  /* 0x0000006802027208 */ /* 0x000fe40000000000 */
[----:B------:R-:W-:-:S06]  /*db10*/  FSEL R3, R3, R105, P0 ;  /* 0x0000006903037208 */ /* 0x000fcc0000000000 */
[----:B---3--:R-:W-:-:S06]  /*db20*/  DSETP.GT.AND P0, PT, R4, R2, PT ;  /* 0x000000020400722a */ /* 0x008fcc0003f04000 */
[----:B------:R-:W-:Y:S01]  /*db30*/  FSEL R2, R4, R2, P0 ;  /* 0x0000000204027208 */ /* 0x000fe20000000000 */
[----:B------:R-:W-:Y:S01]  /*db40*/  VIADD R4, R113, 0xf ;  /* 0x0000000f71047836 */ /* 0x000fe20000000000 */
[----:B------:R-:W-:Y:S01]  /*db50*/  FSEL R3, R5, R3, P0 ;  /* 0x0000000305037208 */ /* 0x000fe20000000000 */
[----:B------:R-:W-:-:S03]  /*db60*/  VIADD R113, R113, 0x10 ;  /* 0x0000001071717836 */ /* 0x000fc60000000000 */
[----:B------:R-:W-:Y:S02]  /*db70*/  ISETP.NE.AND P1, PT, R4, R17, PT ;  /* 0x000000110400720c */ /* 0x000fe40003f25270 */
[----:B----4-:R-:W-:-:S06]  /*db80*/  DSETP.GT.AND P0, PT, R6, R2, PT ;  /* 0x000000020600722a */ /* 0x010fcc0003f04000 */
[----:B------:R-:W-:Y:S02]  /*db90*/  FSEL R2, R6, R2, P0 ;  /* 0x0000000206027208 */ /* 0x000fe40000000000 */
[----:B------:R-:W-:-:S06]  /*dba0*/  FSEL R3, R7, R3, P0 ;  /* 0x0000000307037208 */ /* 0x000fcc0000000000 */
[----:B------:R-:W-:-:S06]  /*dbb0*/  DSETP.GT.AND P0, PT, R18, R2, PT ;  /* 0x000000021200722a */ /* 0x000fcc0003f04000 */
        /* <DEDUP_REMOVED lines=37> */
[----:B------:R-:W-:Y:S01]  /*de10*/  FSEL R105, R111, R3, P0 ;  /* 0x000000036f697208 */ /* 0x000fe20000000000 */
[----:B------:R-:W-:Y:S06]  /*de20*/  @P1 BRA `(.L_x_189) ;  /* 0xfffffff800ec1947 */ /* 0x000fec000383ffff */
[----:B------:R-:W-:-:S07]  /*de30*/  IMAD.MOV.U32 R3, RZ, RZ, R113 ;  /* 0x000000ffff037224 */ /* 0x000fce00078e0071 */
.L_x_188:
[----:B------:R-:W-:-:S05]  /*de40*/  VIADD R2, R0, 0xffffffff ;  /* 0xffffffff00027836 */ /* 0x000fca0000000000 */
[----:B------:R-:W-:-:S13]  /*de50*/  LOP3.LUT P0, RZ, R2, 0xf, RZ, 0xc0, !PT ;  /* 0x0000000f02ff7812 */ /* 0x000fda000780c0ff */
[----:B------:R-:W-:Y:S05]  /*de60*/  @!P0 BRA `(.L_x_187) ;  /* 0x0000000400488947 */ /* 0x000fea0003800000 */
[C---:B------:R-:W-:Y:S02]  /*de70*/  LOP3.LUT R4, R2.reuse, 0xf, RZ, 0xc0, !PT ;  /* 0x0000000f02047812 */ /* 0x040fe400078ec0ff */
[----:B------:R-:W-:-:S03]  /*de80*/  LOP3.LUT P0, RZ, R2, 0x7, RZ, 0xc0, !PT ;  /* 0x0000000702ff7812 */ /* 0x000fc6000780c0ff */
[----:B------:R-:W-:-:S05]  /*de90*/  VIADD R4, R4, 0xffffffff ;  /* 0xffffffff04047836 */ /* 0x000fca0000000000 */
[----:B------:R-:W-:-:S13]  /*dea0*/  ISETP.GE.U32.AND P1, PT, R4, 0x7, PT ;  /* 0x000000070400780c */ /* 0x000fda0003f26070 */
[----:B------:R-:W-:Y:S05]  /*deb0*/  @!P1 BRA `(.L_x_190) ;  /* 0x0000000000889947 */ /* 0x000fea0003800000 */
        /* <DEDUP_REMOVED lines=8> */
[----:B------:R1:W4:Y:S01]  /*df40*/  LDG.E.64 R96, desc[UR8][R4.64+0x38] ;  /* 0x0000380804607981 */ /* 0x000322000c1e1b00 */
[----:B------:R-:W-:Y:S01]  /*df50*/  VIADD R3, R3, 0x8 ;  /* 0x0000000803037836 */ /* 0x000fe20000000000 */
[----:B--2--5:R-:W-:-:S06]  /*df60*/  DSETP.GT.AND P1, PT, R6, R104, PT ;  /* 0x000000680600722a */ /* 0x024fcc0003f24000 */
[----:B------:R-:W-:Y:S02]  /*df70*/  FSEL R6, R6, R104, P1 ;  /* 0x0000006806067208 */ /* 0x000fe40000800000 */
[----:B------:R-:W-:-:S06]  /*df80*/  FSEL R7, R7, R105, P1 ;  /* 0x0000006907077208 */ /* 0x000fcc0000800000 */
[----:B---3--:R-:W-:-:S06]  /*df90*/  DSETP.GT.AND P1, PT, R18, R6, PT ;  /* 0x000000061200722a */ /* 0x008fcc0003f24000 */
[----:B------:R-:W-:Y:S02]  /*dfa0*/  FSEL R6, R18, R6, P1 ;  /* 0x0000000612067208 */ /* 0x000fe40000800000 */
[----:B------:R-:W-:-:S06]  /*dfb0*/  FSEL R7, R19, R7, P1 ;  /* 0x0000000713077208 */ /* 0x000fcc0000800000 */
[----:B----4-:R-:W-:-:S06]  /*dfc0*/  DSETP.GT.AND P1, PT, R20, R6, PT ;  /* 0x000000061400722a */ /* 0x010fcc0003f24000 */
[----:B------:R-:W-:Y:S02]  /*dfd0*/  FSEL R6, R20, R6, P1 ;  /* 0x0000000614067208 */ /* 0x000fe40000800000 */
[----:B------:R-:W-:-:S06]  /*dfe0*/  FSEL R7, R21, R7, P1 ;  /* 0x0000000715077208 */ /* 0x000fcc0000800000 */
[----:B------:R-:W-:-:S06]  /*dff0*/  DSETP.GT.AND P1, PT, R88, R6, PT ;  /* 0x000000065800722a */ /* 0x000fcc0003f24000 */
[----:B-1----:R-:W-:Y:S02]  /*e000*/  FSEL R4, R88, R6, P1 ;  /* 0x0000000658047208 */ /* 0x002fe40000800000 */
        /* <DEDUP_REMOVED lines=12> */
[----:B------:R-:W-:-:S07]  /*e0d0*/  FSEL R105, R97, R5, P1 ;  /* 0x0000000561697208 */ /* 0x000fce0000800000 */
.L_x_190:
        /* <DEDUP_REMOVED lines=10> */
[----:B------:R-:W4:Y:S01]  /*e180*/  LDG.E.64 R88, desc[UR8][R4.64+0x18] ;  /* 0x0000180804587981 */ /* 0x000f22000c1e1b00 */
        /* <DEDUP_REMOVED lines=11> */
[----:B------:R-:W-:Y:S02]  /*e240*/  FSEL R104, R88, R6, P0 ;  /* 0x0000000658687208 */ /* 0x000fe40000000000 */
[----:B------:R-:W-:-:S07]  /*e250*/  FSEL R105, R89, R7, P0 ;  /* 0x0000000759697208 */ /* 0x000fce0000000000 */
.L_x_191:
[----:B------:R-:W-:Y:S05]  /*e260*/  @!P1 BRA `(.L_x_187) ;  /* 0x0000000000489947 */ /* 0x000fea0003800000 */
[----:B------:R-:W-:-:S05]  /*e270*/  IMAD.WIDE.U32 R6, R3, 0x8, R84 ;  /* 0x0000000803067825 */ /* 0x000fca00078e0054 */
[----:B------:R-:W2:Y:S01]  /*e280*/  LDG.E.64 R4, desc[UR8][R6.64] ;  /* 0x0000000806047981 */ /* 0x000ea2000c1e1b00 */
[----:B------:R-:W-:-:S04]  /*e290*/  LOP3.LUT R17, R2, 0x3, RZ, 0xc0, !PT ;  /* 0x0000000302117812 */ /* 0x000fc800078ec0ff */
[----:B------:R-:W-:Y:S01]  /*e2a0*/  ISETP.NE.AND P1, PT, R17, 0x1, PT ;  /* 0x000000011100780c */ /* 0x000fe20003f25270 */
[----:B--2--5:R-:W-:-:S06]  /*e2b0*/  DSETP.GT.AND P0, PT, R4, R104, PT ;  /* 0x000000680400722a */ /* 0x024fcc0003f04000 */
[----:B------:R-:W-:Y:S02]  /*e2c0*/  FSEL R104, R4, R104, P0 ;  /* 0x0000006804687208 */ /* 0x000fe40000000000 */
[----:B------:R-:W-:-:S04]  /*e2d0*/  FSEL R105, R5, R105, P0 ;  /* 0x0000006905697208 */ /* 0x000fc80000000000 */
[----:B------:R-:W-:Y:S05]  /*e2e0*/  @!P1 BRA `(.L_x_187) ;  /* 0x0000000000289947 */ /* 0x000fea0003800000 */
[----:B------:R-:W2:Y:S01]  /*e2f0*/  LDG.E.64 R2, desc[UR8][R6.64+0x8] ;  /* 0x0000080806027981 */ /* 0x000ea2000c1e1b00 */
[----:B------:R-:W-:Y:S01]  /*e300*/  ISETP.NE.AND P1, PT, R17, 0x2, PT ;  /* 0x000000021100780c */ /* 0x000fe20003f25270 */
[----:B--2---:R-:W-:-:S06]  /*e310*/  DSETP.GT.AND P0, PT, R2, R104, PT ;  /* 0x000000680200722a */ /* 0x004fcc0003f04000 */
[----:B------:R-:W-:Y:S02]  /*e320*/  FSEL R104, R2, R104, P0 ;  /* 0x0000006802687208 */ /* 0x000fe40000000000 */
[----:B------:R-:W-:-:S04]  /*e330*/  FSEL R105, R3, R105, P0 ;  /* 0x0000006903697208 */ /* 0x000fc80000000000 */
[----:B------:R-:W-:Y:S05]  /*e340*/  @!P1 BRA `(.L_x_187) ;  /* 0x0000000000109947 */ /* 0x000fea0003800000 */
[----:B------:R-:W2:Y:S02]  /*e350*/  LDG.E.64 R6, desc[UR8][R6.64+0x10] ;  /* 0x0000100806067981 */ /* 0x000ea4000c1e1b00 */
[----:B--2---:R-:W-:-:S14]  /*e360*/  DSETP.GT.AND P0, PT, R6, R104, PT ;  /* 0x000000680600722a */ /* 0x004fdc0003f04000 */
[----:B------:R-:W-:Y:S02]  /*e370*/  @P0 IMAD.MOV.U32 R104, RZ, RZ, R6 ;  /* 0x000000ffff680224 */ /* 0x000fe400078e0006 */
[----:B------:R-:W-:-:S07]  /*e380*/  @P0 IMAD.MOV.U32 R105, RZ, RZ, R7 ;  /* 0x000000ffff690224 */ /* 0x000fce00078e0007 */
.L_x_187:
[----:B------:R-:W-:Y:S01]  /*e390*/  IMAD.MOV.U32 R102, RZ, RZ, 0x652b82fe ;  /* 0x652b82feff667424 */ /* 0x000fe200078e00ff */
[----:B-----5:R1:W-:Y:S01]  /*e3a0*/  STG.E.64 desc[UR8][R72.64], R104 ;  /* 0x0000006848007986 */ /* 0x0203e2000c101b08 */
[----:B------:R-:W-:Y:S01]  /*e3b0*/  IMAD.MOV.U32 R103, RZ, RZ, 0x3ff71547 ;  /* 0x3ff71547ff677424 */ /* 0x000fe200078e00ff */
[----:B------:R-:W-:Y:S01]  /*e3c0*/  FSETP.GEU.AND P0, PT, |R105|, 4.1917929649353027344, PT ;  /* 0x4086232b6900780b */ /* 0x000fe20003f0e200 */
[----:B------:R-:W-:Y:S01]  /*e3d0*/  IMAD.MOV.U32 R100, RZ, RZ, -0x105c611 ;  /* 0xfefa39efff647424 */ /* 0x000fe200078e00ff */
[----:B------:R-:W-:Y:S01]  /*e3e0*/  BSSY.RECONVERGENT B1, `(.L_x_192) ;  /* 0x0000036000017945 */ /* 0x000fe20003800200 */
        /* <DEDUP_REMOVED lines=11> */
[----:B--2---:R-:W-:Y:S01]  /*e4a0*/  DFMA R2, R108, -R100, R104 ;  /* 0x800000646c02722b */ /* 0x004fe20000000068 */
[----:B------:R-:W-:-:S02]  /*e4b0*/  IMAD.MOV.U32 R90, RZ, RZ, 0x7c89eb71 ;  /* 0x7c89eb71ff5a7424 */ /* 0x000fc400078e00ff */
[----:B------:R-:W-:Y:S02]  /*e4c0*/  IMAD.MOV.U32 R91, RZ, RZ, 0x3efa0199 ;  /* 0x3efa0199ff5b7424 */ /* 0x000fe400078e00ff */
[----:B------:R-:W-:Y:S02]  /*e4d0*/  IMAD.MOV.U32 R88, RZ, RZ, 0x14761f65 ;  /* 0x14761f65ff587424 */ /* 0x000fe400078e00ff */
[----:B------:R-:W-:Y:S01]  /*e4e0*/  IMAD.MOV.U32 R89, RZ, RZ, 0x3f2a01a0 ;  /* 0x3f2a01a0ff597424 */ /* 0x000fe200078e00ff */
[----:B------:R-:W-:Y:S01]  /*e4f0*/  DFMA R108, R108, -R98, R2 ;  /* 0x800000626c6c722b */ /* 0x000fe20000000002 */
[----:B------:R-:W-:Y:S02]  /*e500*/  IMAD.MOV.U32 R20, RZ, RZ, 0x1852b7af ;  /* 0x1852b7afff147424 */ /* 0x000fe400078e00ff */
        /* <DEDUP_REMOVED lines=22> */
[----:B-1----:R-:W-:Y:S06]  /*e670*/  @!P0 BRA `(.L_x_193) ;  /* 0x0000000000308947 */ /* 0x002fec0003800000 */
        /* <DEDUP_REMOVED lines=12> */
.L_x_193:
[----:B------:R-:W-:Y:S05]  /*e740*/  BSYNC.RECONVERGENT B1 ;  /* 0x0000000000017941 */ /* 0x000fea0003800200 */
.L_x_192:
[----:B------:R1:W-:Y:S01]  /*e750*/  STG.E.64 desc[UR8][R48.64], R108 ;  /* 0x0000006c30007986 */ /* 0x0003e2000c101b08 */
[----:B------:R-:W-:Y:S02]  /*e760*/  ISETP.NE.AND P0, PT, R0, 0x1, PT ;  /* 0x000000010000780c */ /* 0x000fe40003f05270 */
[----:B------:R-:W-:Y:S01]  /*e770*/  CS2R R104, SRZ ;  /* 0x0000000000687805 */ /* 0x000fe2000001ff00 */
[----:B------:R1:W-:Y:S10]  /*e780*/  STG.E.64 desc[UR8][R50.64], RZ ;  /* 0x000000ff32007986 */ /* 0x0003f4000c101b08 */
[----:B-1----:R-:W-:Y:S05]  /*e790*/  @!P0 BRA `(.L_x_194) ;  /* 0x0000000400b08947 */ /* 0x002fea0003800000 */
[----:B------:R-:W-:Y:S01]  /*e7a0*/  LOP3.LUT R0, R0, 0xfffffffe, RZ, 0xc0, !PT ;  /* 0xfffffffe00007812 */ /* 0x000fe200078ec0ff */
[----:B------:R-:W-:-:S07]  /*e7b0*/  IMAD.MOV.U32 R17, RZ, RZ, RZ ;  /* 0x000000ffff117224 */ /* 0x000fce00078e00ff */
.L_x_199:
[----:B------:R-:W-:Y:S01]  /*e7c0*/  IMAD.WIDE.U32 R118, R17, 0x8, R84 ;  /* 0x0000000811767825 */ /* 0x000fe200078e0054 */
[----:B-1----:R-:W2:Y:S04]  /*e7d0*/  LDG.E.64 R104, desc[UR8][R72.64] ;  /* 0x0000000848687981 */ /* 0x002ea8000c1e1b00 */
[----:B------:R-:W2:Y:S01]  /*e7e0*/  LDG.E.64 R106, desc[UR8][R118.64] ;  /* 0x00000008766a7981 */ /* 0x000ea2000c1e1b00 */
[----:B------:R-:W-:Y:S01]  /*e7f0*/  BSSY.RECONVERGENT B1, `(.L_x_195) ;  /* 0x0000021000017945 */ /* 0x000fe20003800200 */
[----:B--2---:R-:W-:-:S08]  /*e800*/  DADD R106, R106, -R104 ;  /* 0x000000006a6a7229 */ /* 0x004fd00000000868 */
[----:B------:R-:W-:Y:S02]  /*e810*/  DFMA R108, R106, R102, 6.75539944105574400000e+15 ;  /* 0x433800006a6c742b */ /* 0x000fe40000000066 */
[----:B------:R-:W-:-:S06]  /*e820*/  FSETP.GEU.AND P0, PT, |R107|, 4.1917929649353027344, PT ;  /* 0x4086232b6b00780b */ /* 0x000fcc0003f0e200 */
[----:B------:R-:W-:-:S08]  /*e830*/  DADD R110, R108, -6.75539944105574400000e+15 ;  /* 0xc33800006c6e7429 */ /* 0x000fd00000000000 */
        /* <DEDUP_REMOVED lines=11> */
[----:B------:R-:W-:-:S08]  /*e8f0*/  DFMA R104, R110, R104, 1 ;  /* 0x3ff000006e68742b */ /* 0x000fd00000000068 */
[----:B------:R-:W-:-:S10]  /*e900*/  DFMA R110, R110, R104, 1 ;  /* 0x3ff000006e6e742b */ /* 0x000fd40000000068 */
[----:B------:R-:W-:Y:S02]  /*e910*/  IMAD R105, R108, 0x100000, R111 ;  /* 0x001000006c697824 */ /* 0x000fe400078e026f */
[----:B------:R-:W-:Y:S01]  /*e920*/  IMAD.MOV.U32 R104, RZ, RZ, R110 ;  /* 0x000000ffff687224 */ /* 0x000fe200078e006e */
[----:B------:R-:W-:Y:S06]  /*e930*/  @!P0 BRA `(.L_x_196) ;  /* 0x0000000000308947 */ /* 0x000fec0003800000 */
[----:B------:R-:W-:Y:S01]  /*e940*/  FSETP.GEU.AND P1, PT, |R107|, 4.2275390625, PT ;  /* 0x408748006b00780b */ /* 0x000fe20003f2e200 */
[C---:B------:R-:W-:Y:S02]  /*e950*/  DSETP.GEU.AND P0, PT, R106.reuse, RZ, PT ;  /* 0x000000ff6a00722a */ /* 0x040fe40003f0e000 */
[----:B------:R-:W-:-:S10]  /*e960*/  DADD R106, R106, +INF ;  /* 0x7ff000006a6a7429 */ /* 0x000fd40000000000 */
[----:B------:R-:W-:Y:S02]  /*e970*/  @!P1 LEA.HI R104, R108, R108, RZ, 0x1 ;  /* 0x0000006c6c689211 */ /* 0x000fe400078f08ff */
[----:B------:R-:W-:Y:S02]  /*e980*/  FSEL R105, R107, RZ, P0 ;  /* 0x000000ff6b697208 */ /* 0x000fe40000000000 */
[----:B------:R-:W-:Y:S02]  /*e990*/  @!P1 SHF.R.S32.HI R109, RZ, 0x1, R104 ;  /* 0x00000001ff6d9819 */ /* 0x000fe40000011468 */
[----:B------:R-:W-:Y:S01]  /*e9a0*/  FSEL R104, R106, RZ, P0 ;  /* 0x000000ff6a687208 */ /* 0x000fe20000000000 */
[----:B------:R-:W-:Y:S02]  /*e9b0*/  @!P1 IMAD.MOV.U32 R106, RZ, RZ, RZ ;  /* 0x000000ffff6a9224 */ /* 0x000fe400078e00ff */
[----:B------:R-:W-:Y:S02]  /*e9c0*/  @!P1 IMAD.IADD R108, R108, 0x1, -R109 ;  /* 0x000000016c6c9824 */ /* 0x000fe400078e0a6d */
[----:B------:R-:W-:-:S03]  /*e9d0*/  @!P1 IMAD R111, R109, 0x100000, R111 ;  /* 0x001000006d6f9824 */ /* 0x000fc600078e026f */
[----:B------:R-:W-:-:S06]  /*e9e0*/  @!P1 LEA R107, R108, 0x3ff00000, 0x14 ;  /* 0x3ff000006c6b9811 */ /* 0x000fcc00078ea0ff */
[----:B------:R-:W-:-:S11]  /*e9f0*/  @!P1 DMUL R104, R110, R106 ;  /* 0x0000006a6e689228 */ /* 0x000fd60000000000 */
.L_x_196:
[----:B------:R-:W-:Y:S05]  /*ea00*/  BSYNC.RECONVERGENT B1 ;  /* 0x0000000000017941 */ /* 0x000fea0003800200 */
.L_x_195:
[----:B------:R-:W1:Y:S01]  /*ea10*/  LDCU.64 UR4, c[0x0][0x3f8] ;  /* 0x00007f00ff0477ac */ /* 0x000e620008000a00 */
[----:B------:R-:W-:Y:S01]  /*ea20*/  IADD3 R109, P0, PT, R17, R78, RZ ;  /* 0x0000004e116d7210 */ /* 0x000fe20007f1e0ff */
[----:B------:R-:W2:Y:S04]  /*ea30*/  LDCU.64 UR6, c[0x0][0x400] ;  /* 0x00008000ff0677ac */ /* 0x000ea80008000a00 */
[----:B------:R-:W-:Y:S02]  /*ea40*/  IMAD.X R106, RZ, RZ, R14, P0 ;  /* 0x000000ffff6a7224 */ /* 0x000fe400000e060e */
[----:B------:R-:W-:-:S03]  /*ea50*/  IMAD.SHL.U32 R108, R109, 0x8, RZ ;  /* 0x000000086d6c7824 */ /* 0x000fc600078e00ff */
[----:B------:R-:W-:Y:S02]  /*ea60*/  SHF.L.U64.HI R109, R109, 0x3, R106 ;  /* 0x000000036d6d7819 */ /* 0x000fe4000001026a */
[----:B-1----:R-:W-:-:S04]  /*ea70*/  IADD3 R106, P0, PT, R108, UR4, RZ ;  /* 0x000000046c6a7c10 */ /* 0x002fc8000ff1e0ff */
[----:B------:R-:W-:Y:S02]  /*ea80*/  IADD3.X R107, PT, PT, R109, UR5, RZ, P0, !PT ;  /* 0x000000056d6b7c10 */ /* 0x000fe400087fe4ff */
[----:B--2---:R-:W-:-:S03]  /*ea90*/  IADD3 R108, P1, PT, R108, UR6, RZ ;  /* 0x000000066c6c7c10 */ /* 0x004fc6000ff3e0ff */
[----:B------:R1:W-:Y:S01]  /*eaa0*/  STG.E.64 desc[UR8][R106.64], R104 ;  /* 0x000000686a007986 */ /* 0x0003e2000c101b08 */
[----:B------:R-:W-:-:S03]  /*eab0*/  IADD3.X R109, PT, PT, R109, UR7, RZ, P1, !PT ;  /* 0x000000076d6d7c10 */ /* 0x000fc60008ffe4ff */
[----:B------:R-:W2:Y:S04]  /*eac0*/  LDG.E.64 R110, desc[UR8][R48.64] ;  /* 0x00000008306e7981 */ /* 0x000ea8000c1e1b00 */
[----:B------:R-:W3:Y:S04]  /*ead0*/  LDG.E.64 R112, desc[UR8][R108.64] ;  /* 0x000000086c707981 */ /* 0x000ee8000c1e1b00 */
[----:B------:R-:W3:Y:S04]  /*eae0*/  LDG.E.64 R114, desc[UR8][R118.64] ;  /* 0x0000000876727981 */ /* 0x000ee8000c1e1b00 */
[----:B------:R-:W4:Y:S01]  /*eaf0*/  LDG.E.64 R116, desc[UR8][R50.64] ;  /* 0x0000000832747981 */ /* 0x000f22000c1e1b00 */
[----:B--2---:R-:W-:-:S08]  /*eb00*/  DMUL R110, R110, R104 ;  /* 0x000000686e6e7228 */ /* 0x004fd00000000000 */
[----:B---3--:R-:W-:-:S08]  /*eb10*/  DFMA R110, R112, R114, -R110 ;  /* 0x00000072706e722b */ /* 0x008fd0000000086e */
[----:B----4-:R-:W-:-:S07]  /*eb20*/  DADD R116, R110, R116 ;  /* 0x000000006e747229 */ /* 0x010fce0000000074 */
[----:B------:R2:W-:Y:S04]  /*eb30*/  STG.E.64 desc[UR8][R50.64], R116 ;  /* 0x0000007432007986 */ /* 0x0005e8000c101b08 */
[----:B------:R-:W1:Y:S04]  /*eb40*/  LDG.E.64 R110, desc[UR8][R118.64+0x8] ;  /* 0x00000808766e7981 */ /* 0x000e68000c1e1b00 */
[----:B------:R-:W1:Y:S01]  /*eb50*/  LDG.E.64 R112, desc[UR8][R72.64] ;  /* 0x0000000848707981 */ /* 0x000e62000c1e1b00 */
[----:B------:R-:W-:Y:S01]  /*eb60*/  BSSY.RECONVERGENT B1, `(.L_x_197) ;  /* 0x0000021000017945 */ /* 0x000fe20003800200 */
[----:B-1----:R-:W-:-:S08]  /*eb70*/  DADD R104, R110, -R112 ;  /* 0x000000006e687229 */ /* 0x002fd00000000870 */
        /* <DEDUP_REMOVED lines=18> */
[----:B--2---:R-:W-:Y:S06]  /*eca0*/  @!P0 BRA `(.L_x_198) ;  /* 0x0000000000308947 */ /* 0x004fec0003800000 */
[----:B------:R-:W-:Y:S01]  /*ecb0*/  FSETP.GEU.AND P1, PT, |R105|, 4.2275390625, PT ;  /* 0x408748006900780b */ /* 0x000fe20003f2e200 */
[C---:B------:R-:W-:Y:S02]  /*ecc0*/  DSETP.GEU.AND P0, PT, R104.reuse, RZ, PT ;  /* 0x000000ff6800722a */ /* 0x040fe40003f0e000 */
[----:B------:R-:W-:-:S10]  /*ecd0*/  DADD R104, R104, +INF ;  /* 0x7ff0000068687429 */ /* 0x000fd40000000000 */
[----:B------:R-:W-:Y:S02]  /*ece0*/  @!P1 LEA.HI R111, R110, R110, RZ, 0x1 ;  /* 0x0000006e6e6f9211 */ /* 0x000fe400078f08ff */
[----:B------:R-:W-:Y:S01]  /*ecf0*/  FSEL R114, R104, RZ, P0 ;  /* 0x000000ff68727208 */ /* 0x000fe20000000000 */
[----:B------:R-:W-:Y:S01]  /*ed00*/  @!P1 IMAD.MOV.U32 R104, RZ, RZ, RZ ;  /* 0x000000ffff689224 */ /* 0x000fe200078e00ff */
[----:B------:R-:W-:Y:S02]  /*ed10*/  @!P1 SHF.R.S32.HI R111, RZ, 0x1, R111 ;  /* 0x00000001ff6f9819 */ /* 0x000fe4000001146f */
[----:B------:R-:W-:-:S03]  /*ed20*/  FSEL R115, R105, RZ, P0 ;  /* 0x000000ff69737208 */ /* 0x000fc60000000000 */
[----:B------:R-:W-:Y:S02]  /*ed30*/  @!P1 IMAD.IADD R110, R110, 0x1, -R111 ;  /* 0x000000016e6e9824 */ /* 0x000fe400078e0a6f */
[----:B------:R-:W-:-:S03]  /*ed40*/  @!P1 IMAD R113, R111, 0x100000, R113 ;  /* 0x001000006f719824 */ /* 0x000fc600078e0271 */
[----:B------:R-:W-:-:S06]  /*ed50*/  @!P1 LEA R105, R110, 0x3ff00000, 0x14 ;  /* 0x3ff000006e699811 */ /* 0x000fcc00078ea0ff */
[----:B------:R-:W-:-:S11]  /*ed60*/  @!P1 DMUL R114, R112, R104 ;  /* 0x0000006870729228 */ /* 0x000fd60000000000 */
.L_x_198:
[----:B------:R-:W-:Y:S05]  /*ed70*/  BSYNC.RECONVERGENT B1 ;  /* 0x0000000000017941 */ /* 0x000fea0003800200 */
.L_x_197:
[----:B------:R1:W-:Y:S04]  /*ed80*/  STG.E.64 desc[UR8][R106.64+0x8], R114 ;  /* 0x000008726a007986 */ /* 0x0003e8000c101b08 */
[----:B------:R-:W2:Y:S04]  /*ed90*/  LDG.E.64 R104, desc[UR8][R48.64] ;  /* 0x0000000830687981 */ /* 0x000ea8000c1e1b00 */
[----:B------:R-:W3:Y:S04]  /*eda0*/  LDG.E.64 R108, desc[UR8][R108.64+0x8] ;  /* 0x000008086c6c7981 */ /* 0x000ee8000c1e1b00 */
[----:B------:R-:W3:Y:S04]  /*edb0*/  LDG.E.64 R118, desc[UR8][R118.64+0x8] ;  /* 0x0000080876767981 */ /* 0x000ee8000c1e1b00 */
[----:B------:R-:W4:Y:S01]  /*edc0*/  LDG.E.64 R110, desc[UR8][R50.64] ;  /* 0x00000008326e7981 */ /* 0x000f22000c1e1b00 */
[----:B------:R-:W-:-:S05]  /*edd0*/  VIADD R17, R17, 0x2 ;  /* 0x0000000211117836 */ /* 0x000fca0000000000 */
[----:B------:R-:W-:Y:S01]  /*ede0*/  ISETP.NE.AND P0, PT, R17, R0, PT ;  /* 0x000000001100720c */ /* 0x000fe20003f05270 */
[----:B--2---:R-:W-:-:S08]  /*edf0*/  DMUL R104, R104, R114 ;  /* 0x0000007268687228 */ /* 0x004fd00000000000 */
[----:B---3--:R-:W-:-:S08]  /*ee00*/  DFMA R104, R108, R118, -R104 ;  /* 0x000000766c68722b */ /* 0x008fd00000000868 */
[----:B----4-:R-:W-:-:S07]  /*ee10*/  DADD R104, R104, R110 ;  /* 0x0000000068687229 */ /* 0x010fce000000006e */
[----:B------:R1:W-:Y:S01]  /*ee20*/  STG.E.64 desc[UR8][R50.64], R104 ;  /* 0x0000006832007986 */ /* 0x0003e2000c101b08 */
[----:B------:R-:W-:Y:S05]  /*ee30*/  @P0 BRA `(.L_x_199) ;  /* 0xfffffff800600947 */ /* 0x000fea000383ffff */
[----:B-1----:R-:W-:Y:S02]  /*ee40*/  IMAD.MOV.U32 R104, RZ, RZ, R0 ;  /* 0x000000ffff687224 */ /* 0x002fe400078e0000 */
[----:B------:R-:W-:-:S07]  /*ee50*/  IMAD.MOV.U32 R105, RZ, RZ, RZ ;  /* 0x000000ffff697224 */ /* 0x000fce00078e00ff */
.L_x_194:
[----:B------:R-:W1:Y:S02]  /*ee60*/  LDCU UR4, c[0x0][0x528] ;  /* 0x0000a500ff0477ac */ /* 0x000e640008000800 */
[----:B-1----:R-:W-:-:S04]  /*ee70*/  ULOP3.LUT UR4, UR4, 0x1, URZ, 0xc0, !UPT ;  /* 0x0000000104047892 */ /* 0x002fc8000f8ec0ff */
[----:B------:R-:W-:-:S09]  /*ee80*/  UISETP.NE.U32.AND UP0, UPT, UR4, 0x1, UPT ;  /* 0x000000010400788c */ /* 0x000fd2000bf05070 */
[----:B------:R-:W-:Y:S05]  /*ee90*/  BRA.U UP0, `(.L_x_200) ;  /* 0x0000000100e47547 */ /* 0x000fea000b800000 */
[C---:B------:R-:W-:Y:S01]  /*eea0*/  LEA R106, P0, R104.reuse, R84, 0x3 ;  /* 0x00000054686a7211 */ /* 0x040fe200078018ff */
[----:B------:R-:W2:Y:S03]  /*eeb0*/  LDG.E.64 R110, desc[UR8][R72.64] ;  /* 0x00000008486e7981 */ /* 0x000ea6000c1e1b00 */
[----:B------:R-:W-:-:S05]  /*eec0*/  LEA.HI.X R107, R104, R85, R105, 0x3, P0 ;  /* 0x00000055686b7211 */ /* 0x000fca00000f1c69 */
[----:B------:R-:W2:Y:S01]  /*eed0*/  LDG.E.64 R108, desc[UR8][R106.64] ;  /* 0x000000086a6c7981 */ /* 0x000ea2000c1e1b00 */
[----:B------:R-:W-:Y:S01]  /*eee0*/  BSSY.RECONVERGENT B1, `(.L_x_201) ;  /* 0x0000021000017945 */ /* 0x000fe20003800200 */
[----:B--2---:R-:W-:-:S08]  /*eef0*/  DADD R108, R108, -R110 ;  /* 0x000000006c6c7229 */ /* 0x004fd0000000086e */
[----:B------:R-:W-:-:S08]  /*ef00*/  DFMA R102, R108, R102, 6.75539944105574400000e+15 ;  /* 0x433800006c66742b */ /* 0x000fd00000000066 */
        /* <DEDUP_REMOVED lines=11> */
[----:B------:R-:W-:Y:S01]  /*efc0*/  DFMA R94, R98, R94, R2 ;  /* 0x0000005e625e722b */ /* 0x000fe20000000002 */
[----:B------:R-:W-:-:S07]  /*efd0*/  FSETP.GEU.AND P0, PT, |R109|, 4.1917929649353027344, PT ;  /* 0x4086232b6d00780b */ /* 0x000fce0003f0e200 */
        /* <DEDUP_REMOVED lines=17> */
.L_x_202:
[----:B------:R-:W-:Y:S05]  /*f0f0*/  BSYNC.RECONVERGENT B1 ;  /* 0x0000000000017941 */ /* 0x000fea0003800200 */
.L_x_201:
[----:B------:R-:W1:Y:S01]  /*f100*/  LDCU.64 UR4, c[0x0][0x3f8] ;  /* 0x00007f00ff0477ac */ /* 0x000e620008000a00 */
[----:B------:R-:W-:Y:S01]  /*f110*/  IADD3 R0, P0, PT, R104, R78, RZ ;  /* 0x0000004e68007210 */ /* 0x000fe20007f1e0ff */
[----:B------:R-:W2:Y:S04]  /*f120*/  LDCU.64 UR6, c[0x0][0x400] ;  /* 0x00008000ff0677ac */ /* 0x000ea80008000a00 */
[----:B------:R-:W-:Y:S02]  /*f130*/  IMAD.X R105, R105, 0x1, R14, P0 ;  /* 0x0000000169697824 */ /* 0x000fe400000e060e */
        /* <DEDUP_REMOVED lines=15> */
.L_x_200:
[----:B------:R-:W2:Y:S02]  /*f230*/  LDCU UR5, c[0x0][0x530] ;  /* 0x0000a600ff0577ac */ /* 0x000ea40008000800 */
[----:B--2---:R-:W-:-:S04]  /*f240*/  UIMAD UR6, UR5, UR5, URZ ;  /* 0x00000005050672a4 */ /* 0x004fc8000f8e02ff */
[----:B------:R-:W-:-:S09]  /*f250*/  UISETP.NE.AND UP0, UPT, UR6, URZ, UPT ;  /* 0x000000ff0600728c */ /* 0x000fd2000bf05270 */
[----:B------:R-:W-:Y:S05]  /*f260*/  BRA.U !UP0, `(.L_x_203) ;  /* 0x00000005082c7547 */ /* 0x000fea000b800000 */
[----:B------:R-:W-:Y:S01]  /*f270*/  UISETP.GE.U32.AND UP0, UPT, UR6, 0x8, UPT ;  /* 0x000000080600788c */ /* 0x000fe2000bf06070 */
[----:B------:R-:W-:-:S08]  /*f280*/  UMOV UR4, URZ ;  /* 0x000000ff00047c82 */ /* 0x000fd00008000000 */
[----:B------:R-:W-:Y:S05]  /*f290*/  BRA.U !UP0, `(.L_x_204) ;  /* 0x0000000108807547 */ /* 0x000fea000b800000 */
[----:B------:R-:W2:Y:S01]  /*f2a0*/  LDCU.64 UR10, c[0x0][0x398] ;  /* 0x00007300ff0a77ac */ /* 0x000ea20008000a00 */
[----:B------:R-:W3:Y:S01]  /*f2b0*/  LDCU.64 UR12, c[0x0][0x3a0] ;  /* 0x00007400ff0c77ac */ /* 0x000ee20008000a00 */
[----:B------:R-:W-:Y:S01]  /*f2c0*/  ULOP3.LUT UR7, UR6, 0xfffffff8, URZ, 0xc0, !UPT ;  /* 0xfffffff806077892 */ /* 0x000fe2000f8ec0ff */
[----:B------:R-:W-:-:S11]  /*f2d0*/  UMOV UR4, URZ ;  /* 0x000000ff00047c82 */ /* 0x000fd60008000000 */
.L_x_205:
[----:B------:R-:W-:Y:S01]  /*f2e0*/  IADD3 R0, P0, PT, R86, UR4, RZ ;  /* 0x0000000456007c10 */ /* 0x000fe2000ff1e0ff */
[----:B------:R-:W-:-:S04]  /*f2f0*/  UIADD3 UR4, UPT, UPT, UR4, 0x8, URZ ;  /* 0x0000000804047890 */ /* 0x000fc8000fffe0ff */
[----:B-1--4-:R-:W-:Y:S01]  /*f300*/  IMAD.X R3, RZ, RZ, R8, P0 ;  /* 0x000000ffff037224 */ /* 0x012fe200000e0608 */
[----:B------:R-:W-:Y:S01]  /*f310*/  UISETP.NE.AND UP0, UPT, UR4, UR7, UPT ;  /* 0x000000070400728c */ /* 0x000fe2000bf05270 */
[----:B------:R-:W-:-:S03]  /*f320*/  IMAD.SHL.U32 R2, R0, 0x8, RZ ;  /* 0x0000000800027824 */ /* 0x000fc600078e00ff */
[----:B------:R-:W-:Y:S02]  /*f330*/  SHF.L.U64.HI R0, R0, 0x3, R3 ;  /* 0x0000000300007819 */ /* 0x000fe40000010203 */
[C---:B--2---:R-:W-:Y:S02]  /*f340*/  IADD3 R4, P0, PT, R2.reuse, UR10, RZ ;  /* 0x0000000a02047c10 */ /* 0x044fe4000ff1e0ff */
[----:B---3--:R-:W-:Y:S02]  /*f350*/  IADD3 R2, P1, PT, R2, UR12, RZ ;  /* 0x0000000c02027c10 */ /* 0x008fe4000ff3e0ff */
        /* <DEDUP_REMOVED lines=20> */
.L_x_204:
        /* <DEDUP_REMOVED lines=8> */
[----:B------:R-:W2:Y:S01]  /*f520*/  LDCU.64 UR6, c[0x0][0x398] ;  /* 0x00007300ff0677ac */ /* 0x000ea20008000a00 */
[----:B------:R-:W-:Y:S01]  /*f530*/  IADD3 R0, P0, PT, R86, UR4, RZ ;  /* 0x0000000456007c10 */ /* 0x000fe2000ff1e0ff */
[----:B------:R-:W3:Y:S04]  /*f540*/  LDCU.64 UR10, c[0x0][0x3a0] ;  /* 0x00007400ff0a77ac */ /* 0x000ee80008000a00 */
[----:B-1--4-:R-:W-:Y:S02]  /*f550*/  IMAD.X R3, RZ, RZ, R8, P0 ;  /* 0x000000ffff037224 */ /* 0x012fe400000e0608 */
[C---:B------:R-:W-:Y:S01]  /*f560*/  IMAD.SHL.U32 R2, R0.reuse, 0x8, RZ ;  /* 0x0000000800027824 */ /* 0x040fe200078e00ff */
[----:B------:R-:W-:Y:S02]  /*f570*/  UIADD3 UR4, UPT, UPT, UR4, 0x4, URZ ;  /* 0x0000000404047890 */ /* 0x000fe4000fffe0ff */
[----:B------:R-:W-:-:S02]  /*f580*/  SHF.L.U64.HI R0, R0, 0x3, R3 ;  /* 0x0000000300007819 */ /* 0x000fc40000010203 */
        /* <DEDUP_REMOVED lines=12> */
.L_x_206:
[----:B------:R-:W-:Y:S05]  /*f650*/  BRA.U UP1, `(.L_x_203) ;  /* 0x0000000101307547 */ /* 0x000fea000b800000 */
[----:B------:R-:W3:Y:S01]  /*f660*/  LDCU.64 UR6, c[0x0][0x398] ;  /* 0x00007300ff0677ac */ /* 0x000ee20008000a00 */
[----:B------:R-:W-:Y:S01]  /*f670*/  IADD3 R0, P0, PT, R86, UR4, RZ ;  /* 0x0000000456007c10 */ /* 0x000fe2000ff1e0ff */
[----:B------:R-:W5:Y:S04]  /*f680*/  LDCU.64 UR10, c[0x0][0x3a0] ;  /* 0x00007400ff0a77ac */ /* 0x000f680008000a00 */
[----:B-12-4-:R-:W-:Y:S02]  /*f690*/  IMAD.X R3, RZ, RZ, R8, P0 ;  /* 0x000000ffff037224 */ /* 0x016fe400000e0608 */
[----:B------:R-:W-:-:S03]  /*f6a0*/  IMAD.SHL.U32 R2, R0, 0x8, RZ ;  /* 0x0000000800027824 */ /* 0x000fc600078e00ff */
[----:B------:R-:W-:Y:S02]  /*f6b0*/  SHF.L.U64.HI R0, R0, 0x3, R3 ;  /* 0x0000000300007819 */ /* 0x000fe40000010203 */
[C---:B---3--:R-:W-:Y:S02]  /*f6c0*/  IADD3 R4, P0, PT, R2.reuse, UR6, RZ ;  /* 0x0000000602047c10 */ /* 0x048fe4000ff1e0ff */
[----:B-----5:R-:W-:Y:S02]  /*f6d0*/  IADD3 R2, P1, PT, R2, UR10, RZ ;  /* 0x0000000a02027c10 */ /* 0x020fe4000ff3e0ff */
[C---:B------:R-:W-:Y:S02]  /*f6e0*/  IADD3.X R5, PT, PT, R0.reuse, UR7, RZ, P0, !PT ;  /* 0x0000000700057c10 */ /* 0x040fe400087fe4ff */
[----:B------:R-:W-:-:S03]  /*f6f0*/  IADD3.X R3, PT, PT, R0, UR11, RZ, P1, !PT ;  /* 0x0000000b00037c10 */ /* 0x000fc60008ffe4ff */
[----:B------:R3:W-:Y:S04]  /*f700*/  STG.E.64 desc[UR8][R4.64], RZ ;  /* 0x000000ff04007986 */ /* 0x0007e8000c101b08 */
[----:B------:R3:W-:Y:S02]  /*f710*/  STG.E.64 desc[UR8][R2.64], RZ ;  /* 0x000000ff02007986 */ /* 0x0007e4000c101b08 */
.L_x_203:
[----:B-1----:R-:W-:-:S05]  /*f720*/  IMAD.MOV.U32 R21, RZ, RZ, 0x1 ;  /* 0x00000001ff157424 */ /* 0x002fca00078e00ff */
[----:B------:R1:W-:Y:S04]  /*f730*/  STG.E.U8 desc[UR8][R42.64], R21 ;  /* 0x000000152a007986 */ /* 0x0003e8000c101108 */
[----:B------:R1:W-:Y:S04]  /*f740*/  STG.E desc[UR8][R52.64], RZ ;  /* 0x000000ff34007986 */ /* 0x0003e8000c101908 */
[----:B--234-:R-:W2:Y:S04]  /*f750*/  LDG.E.64 R2, desc[UR8][R50.64] ;  /* 0x0000000832027981 */ /* 0x01cea8000c1e1b00 */
[----:B--2---:R1:W-:Y:S04]  /*f760*/  STG.E.64 desc[UR8][R56.64], R2 ;  /* 0x0000000238007986 */ /* 0x0043e8000c101b08 */
[----:B------:R-:W2:Y:S02]  /*f770*/  LDG.E.U8 R0, desc[UR8][R42.64] ;  /* 0x000000082a007981 */ /* 0x000ea4000c1e1100 */
[----:B--2---:R-:W-:-:S13]  /*f780*/  ISETP.NE.AND P0, PT, R0, RZ, PT ;  /* 0x000000ff0000720c */ /* 0x004fda0003f05270 */
[----:B-1----:R-:W-:Y:S05]  /*f790*/  @!P0 BRA `(.L_x_175) ;  /* 0x000000d0003c8947 */ /* 0x002fea0003800000 */
.L_x_342:
[----:B--2---:R-:W2:Y:S01]  /*f7a0*/  LDG.E R0, desc[UR8][R52.64] ;  /* 0x0000000834007981 */ /* 0x004ea2000c1e1900 */
[----:B-1----:R-:W1:Y:S02]  /*f7b0*/  LDCU UR4, c[0x0][0x52c] ;  /* 0x0000a580ff0477ac */ /* 0x002e640008000800 */
[----:B-1----:R-:W-:Y:S01]  /*f7c0*/  UISETP.GE.U32.AND UP0, UPT, UR4, 0x2, UPT ;  /* 0x000000020400788c */ /* 0x002fe2000bf06070 */
[----:B0-2---:R-:W-:-:S05]  /*f7d0*/  VIADD R3, R0, 0x1 ;  /* 0x0000000100037836 */ /* 0x005fca0000000000 */
[----:B------:R1:W-:Y:S03]  /*f7e0*/  STG.E desc[UR8][R52.64], R3 ;  /* 0x0000000334007986 */ /* 0x0003e6000c101908 */
[----:B---3--:R-:W-:Y:S05]  /*f7f0*/  BRA.U !UP0, `(.L_x_207) ;  /* 0x0000001508507547 */ /* 0x008fea000b800000 */
[----:B------:R-:W-:-:S05]  /*f800*/  UMOV UR5, 0x1 ;  /* 0x0000000100057882 */ /* 0x000fca0000000000 */
.L_x_214:
[----:B--2---:R-:W2:Y:S01]  /*f810*/  LDCU.64 UR6, c[0x0][0x3a8] ;  /* 0x00007500ff0677ac */ /* 0x004ea20008000a00 */
[----:B------:R-:W-:Y:S01]  /*f820*/  IADD3 R0, P0, PT, R80, UR5, RZ ;  /* 0x0000000550007c10 */ /* 0x000fe2000ff1e0ff */
[----:B---34-:R-:W3:Y:S01]  /*f830*/  LDC R4, c[0x0][0x530] ;  /* 0x00014c00ff047b82 */ /* 0x018ee20000000800 */
[----:B------:R-:W-:Y:S01]  /*f840*/  IMAD.MOV.U32 R17, RZ, RZ, RZ ;  /* 0x000000ffff117224 */ /* 0x000fe200078e00ff */
[----:B------:R-:W-:Y:S02]  /*f850*/  UIADD3 UR4, UPT, UPT, UR5, -0x1, URZ ;  /* 0xffffffff05047890 */ /* 0x000fe4000fffe0ff */
[----:B-1----:R-:W-:Y:S01]  /*f860*/  IMAD.X R3, RZ, RZ, R13, P0 ;  /* 0x000000ffff037224 */ /* 0x002fe200000e060d */
[----:B--2---:R-:W-:-:S04]  /*f870*/  LEA R2, P0, R0, UR6, 0x3 ;  /* 0x0000000600027c11 */ /* 0x004fc8000f8018ff */
[----:B------:R-:W-:Y:S01]  /*f880*/  LEA.HI.X R3, R0, UR7, R3, 0x3, P0 ;  /* 0x0000000700037c11 */ /* 0x000fe200080f1c03 */
[----:B---3--:R-:W-:-:S04]  /*f890*/  IMAD R5, R4, UR4, RZ ;  /* 0x0000000404057c24 */ /* 0x008fc8000f8e02ff */
[----:B------:R1:W-:Y:S01]  /*f8a0*/  STG.E.64 desc[UR8][R2.64+-0x8], RZ ;  /* 0xfffff8ff02007986 */ /* 0x0003e2000c101b08 */
[----:B------:R-:W-:-:S05]  /*f8b0*/  IADD3 R0, P0, PT, R5, R86, RZ ;  /* 0x0000005605007210 */ /* 0x000fca0007f1e0ff */
[----:B------:R-:W-:-:S08]  /*f8c0*/  IMAD.X R20, RZ, RZ, R8, P0 ;  /* 0x000000ffff147224 */ /* 0x000fd000000e0608 */
.L_x_213:
[----:B--2---:R-:W2:Y:S01]  /*f8d0*/  LDC R88, c[0x0][0x528] ;  /* 0x00014a00ff587b82 */ /* 0x004ea20000000800 */
[----:B---3--:R-:W3:Y:S01]  /*f8e0*/  LDCU.64 UR6, c[0x0][0x400] ;  /* 0x00008000ff0677ac */ /* 0x008ee20008000a00 */
[----:B------:R-:W-:Y:S01]  /*f8f0*/  IADD3 R7, P0, PT, R17, R78, RZ ;  /* 0x0000004e11077210 */ /* 0x000fe20007f1e0ff */
[----:B0---4-:R-:W4:Y:S01]  /*f900*/  LDG.E.64 R96, desc[UR8][R48.64] ;  /* 0x0000000830607981 */ /* 0x011f22000c1e1b00 */
[----:B------:R-:W5:Y:S03]  /*f910*/  LDCU.64 UR10, c[0x0][0x3f8] ;  /* 0x00007f00ff0a77ac */ /* 0x000f660008000a00 */
[----:B------:R-:W-:Y:S01]  /*f920*/  IMAD.X R18, RZ, RZ, R14, P0 ;  /* 0x000000ffff127224 */ /* 0x000fe200000e060e */
[----:B------:R-:W0:Y:S01]  /*f930*/  LDC.64 R4, c[0x0][0x390] ;  /* 0x0000e400ff047b82 */ /* 0x000e220000000a00 */
[C---:B------:R-:W-:Y:S01]  /*f940*/  IMAD.SHL.U32 R6, R7.reuse, 0x8, RZ ;  /* 0x0000000807067824 */ /* 0x040fe200078e00ff */
[----:B------:R-:W4:Y:S02]  /*f950*/  LDG.E.64 R98, desc[UR8][R2.64+-0x8] ;  /* 0xfffff80802627981 */ /* 0x000f24000c1e1b00 */
[----:B------:R-:W-:-:S02]  /*f960*/  SHF.L.U64.HI R7, R7, 0x3, R18 ;  /* 0x0000000307077819 */ /* 0x000fc40000010212 */
[C---:B---3--:R-:W-:Y:S02]  /*f970*/  IADD3 R100, P0, PT, R6.reuse, UR6, RZ ;  /* 0x0000000606647c10 */ /* 0x048fe4000ff1e0ff */
[----:B-----5:R-:W-:Y:S01]  /*f980*/  IADD3 R6, P1, PT, R6, UR10, RZ ;  /* 0x0000000a06067c10 */ /* 0x020fe2000ff3e0ff */
[----:B--2---:R-:W-:Y:S01]  /*f990*/  IMAD R19, R88, UR5, R17 ;  /* 0x0000000558137c24 */ /* 0x004fe2000f8e0211 */
[C---:B------:R-:W-:Y:S02]  /*f9a0*/  IADD3.X R101, PT, PT, R7.reuse, UR7, RZ, P0, !PT ;  /* 0x0000000707657c10 */ /* 0x040fe400087fe4ff */
[----:B------:R-:W-:-:S03]  /*f9b0*/  IADD3.X R7, PT, PT, R7, UR11, RZ, P1, !PT ;  /* 0x0000000b07077c10 */ /* 0x000fc60008ffe4ff */
[----:B------:R-:W4:Y:S01]  /*f9c0*/  LDG.E.64 R92, desc[UR8][R100.64] ;  /* 0x00000008645c7981 */ /* 0x000f22000c1e1b00 */
[----:B0-----:R-:W-:-:S03]  /*f9d0*/  IMAD.WIDE.U32 R18, R19, 0x8, R4 ;  /* 0x0000000813127825 */ /* 0x001fc600078e0004 */
[----:B------:R-:W4:Y:S04]  /*f9e0*/  LDG.E.64 R94, desc[UR8][R6.64] ;  /* 0x00000008065e7981 */ /* 0x000f28000c1e1b00 */
[----:B------:R-:W2:Y:S01]  /*f9f0*/  LDG.E.64 R90, desc[UR8][R18.64] ;  /* 0x00000008125a7981 */ /* 0x000ea2000c1e1b00 */
[----:B------:R-:W-:Y:S01]  /*fa00*/  ISETP.GE.U32.AND P0, PT, R16, 0x7, PT ;  /* 0x000000071000780c */ /* 0x000fe20003f06070 */
[----:B------:R-:W-:Y:S01]  /*fa10*/  IMAD.MOV.U32 R21, RZ, RZ, 0x1 ;  /* 0x00000001ff157424 */ /* 0x000fe200078e00ff */
[----:B----4-:R-:W-:Y:S02]  /*fa20*/  DFMA R92, -R94, R96, R92 ;  /* 0x000000605e5c722b */ /* 0x010fe4000000015c */
[----:B--2---:R-:W-:-:S08]  /*fa30*/  DADD R90, R90, R90 ;  /* 0x000000005a5a7229 */ /* 0x004fd0000000005a */
[----:B------:R-:W-:-:S07]  /*fa40*/  DFMA R90, R90, R92, R98 ;  /* 0x0000005c5a5a722b */ /* 0x000fce0000000062 */
[----:B------:R0:W-:Y:S01]  /*fa50*/  STG.E.64 desc[UR8][R2.64+-0x8], R90 ;  /* 0xfffff85a02007986 */ /* 0x0001e2000c101b08 */
[----:B------:R-:W-:Y:S05]  /*fa60*/  @!P0 BRA `(.L_x_208) ;  /* 0x00000008002c8947 */ /* 0x000fea0003800000 */
[----:B------:R-:W-:Y:S01]  /*fa70*/  IMAD.MOV.U32 R21, RZ, RZ, 0x1 ;  /* 0x00000001ff157424 */ /* 0x000fe200078e00ff */
[----:B------:R-:W2:Y:S01]  /*fa80*/  LDCU UR12, c[0x0][0x52c] ;  /* 0x0000a580ff0c77ac */ /* 0x000ea20008000800 */
[----:B------:R-:W3:Y:S01]  /*fa90*/  LDCU.64 UR6, c[0x0][0x398] ;  /* 0x00007300ff0677ac */ /* 0x000ee20008000a00 */
[----:B------:R-:W4:Y:S01]  /*faa0*/  LDCU.64 UR10, c[0x0][0x3a0] ;  /* 0x00007400ff0a77ac */ /* 0x000f220008000a00 */
[----:B------:R-:W-:-:S03]  /*fab0*/  NOP ;  /* 0x0000000000007918 */ /* 0x000fc60000000000 */
.L_x_209:
[C---:B------:R-:W-:Y:S01]  /*fac0*/  IADD3 R103, P0, PT, R21.reuse, R0, RZ ;  /* 0x0000000015677210 */ /* 0x040fe20007f1e0ff */
[C---:B------:R-:W-:Y:S01]  /*fad0*/  IMAD R89, R21.reuse, R88, R17 ;  /* 0x0000005815597224 */ /* 0x040fe200078e0211 */
[----:B0-----:R-:W5:Y:S02]  /*fae0*/  LDG.E.64 R92, desc[UR8][R18.64] ;  /* 0x00000008125c7981 */ /* 0x001f64000c1e1b00 */
[----:B0-----:R-:W-:Y:S01]  /*faf0*/  LEA.HI.X.SX32 R90, R21, R20, 0x1, P0 ;  /* 0x00000014155a7211 */ /* 0x001fe200000f0eff */
[----:B------:R-:W-:Y:S01]  /*fb00*/  IMAD.SHL.U32 R102, R103, 0x8, RZ ;  /* 0x0000000867667824 */ /* 0x000fe200078e00ff */
[----:B------:R-:W2:Y:S01]  /*fb10*/  LDG.E.64 R96, desc[UR8][R6.64] ;  /* 0x0000000806607981 */ /* 0x000ea2000c1e1b00 */
[----:B------:R-:W-:Y:S01]  /*fb20*/  IMAD.WIDE.U32 R94, R89, 0x8, R4 ;  /* 0x00000008595e7825 */ /* 0x000fe200078e0004 */
[----:B------:R-:W-:Y:S02]  /*fb30*/  SHF.L.U64.HI R103, R103, 0x3, R90 ;  /* 0x0000000367677819 */ /* 0x000fe4000001025a */
[----:B---3--:R-:W-:-:S03]  /*fb40*/  IADD3 R90, P0, PT, R102, UR6, RZ ;  /* 0x00000006665a7c10 */ /* 0x008fc6000ff1e0ff */
[----:B------:R-:W3:Y:S01]  /*fb50*/  LDG.E.64 R94, desc[UR8][R94.64] ;  /* 0x000000085e5e7981 */ /* 0x000ee2000c1e1b00 */
[----:B------:R-:W-:-:S05]  /*fb60*/  IADD3.X R91, PT, PT, R103, UR7, RZ, P0, !PT ;  /* 0x00000007675b7c10 */ /* 0x000fca00087fe4ff */
[----:B------:R-:W2:Y:S01]  /*fb70*/  LDG.E.64 R98, desc[UR8][R90.64+-0x8] ;  /* 0xfffff8085a627981 */ /* 0x000ea2000c1e1b00 */
[----:B-----5:R-:W-:-:S08]  /*fb80*/  DMUL R92, R92, 4 ;  /* 0x401000005c5c7828 */ /* 0x020fd00000000000 */
[----:B---3--:R-:W-:-:S08]  /*fb90*/  DMUL R92, R92, R94 ;  /* 0x0000005e5c5c7228 */ /* 0x008fd00000000000 */
[----:B--2---:R-:W-:-:S07]  /*fba0*/  DFMA R96, R92, R96, R98 ;  /* 0x000000605c60722b */ /* 0x004fce0000000062 */
[----:B------:R0:W-:Y:S04]  /*fbb0*/  STG.E.64 desc[UR8][R90.64+-0x8], R96 ;  /* 0xfffff8605a007986 */ /* 0x0001e8000c101b08 */
[----:B------:R-:W2:Y:S01]  /*fbc0*/  LDG.E.64 R100, desc[UR8][R48.64] ;  /* 0x0000000830647981 */ /* 0x000ea2000c1e1b00 */
[----:B------:R-:W-:-:S08]  /*fbd0*/  DADD R92, R96, R96 ;  /* 0x00000000605c7229 */ /* 0x000fd00000000060 */
[----:B------:R-:W-:Y:S01]  /*fbe0*/  DMUL R98, R92, 0.5 ;  /* 0x3fe000005c627828 */ /* 0x000fe20000000000 */
[----:B----4-:R-:W-:-:S04]  /*fbf0*/  IADD3 R92, P0, PT, R102, UR10, RZ ;  /* 0x0000000a665c7c10 */ /* 0x010fc8000ff1e0ff */
[----:B------:R-:W-:Y:S01]  /*fc00*/  IADD3.X R93, PT, PT, R103, UR11, RZ, P0, !PT ;  /* 0x0000000b675d7c10 */ /* 0x000fe200087fe4ff */
[----:B------:R-:W-:Y:S02]  /*fc10*/  IMAD.IADD R89, R89, 0x1, R88 ;  /* 0x0000000159597824 */ /* 0x000fe400078e0258 */
[----:B--2---:R-:W-:Y:S02]  /*fc20*/  DMUL R98, R98, R100 ;  /* 0x0000006462627228 */ /* 0x004fe40000000000 */
[----:B------:R-:W-:-:S05]  /*fc30*/  IMAD.WIDE.U32 R100, R89, 0x8, R4 ;  /* 0x0000000859647825 */ /* 0x000fca00078e0004 */
[----:B------:R2:W-:Y:S04]  /*fc40*/  STG.E.64 desc[UR8][R92.64+-0x8], R98 ;  /* 0xfffff8625c007986 */ /* 0x0005e8000c101b08 */
[----:B------:R-:W3:Y:S04]  /*fc50*/  LDG.E.64 R94, desc[UR8][R18.64] ;  /* 0x00000008125e7981 */ /* 0x000ee8000c1e1b00 */
[----:B------:R-:W4:Y:S04]  /*fc60*/  LDG.E.64 R100, desc[UR8][R100.64] ;  /* 0x0000000864647981 */ /* 0x000f28000c1e1b00 */
[----:B0-----:R-:W5:Y:S04]  /*fc70*/  LDG.E.64 R96, desc[UR8][R6.64] ;  /* 0x0000000806607981 */ /* 0x001f68000c1e1b00 */
[----:B------:R-:W5:Y:S01]  /*fc80*/  LDG.E.64 R102, desc[UR8][R90.64] ;  /* 0x000000085a667981 */ /* 0x000f62000c1e1b00 */
[----:B---3--:R-:W-:-:S08]  /*fc90*/  DMUL R94, R94, 4 ;  /* 0x401000005e5e7828 */ /* 0x008fd00000000000 */
[----:B----4-:R-:W-:-:S08]  /*fca0*/  DMUL R94, R94, R100 ;  /* 0x000000645e5e7228 */ /* 0x010fd00000000000 */
[----:B-----5:R-:W-:-:S07]  /*fcb0*/  DFMA R94, R94, R96, R102 ;  /* 0x000000605e5e722b */ /* 0x020fce0000000066 */
[----:B------:R0:W-:Y:S04]  /*fcc0*/  STG.E.64 desc[UR8][R90.64], R94 ;  /* 0x0000005e5a007986 */ /* 0x0001e8000c101b08 */
[----:B------:R-:W3:Y:S01]  /*fcd0*/  LDG.E.64 R102, desc[UR8][R48.64] ;  /* 0x0000000830667981 */ /* 0x000ee2000c1e1b00 */
[----:B------:R-:W-:-:S08]  /*fce0*/  DADD R96, R94, R94 ;  /* 0x000000005e607229 */ /* 0x000fd0000000005e */
[----:B------:R-:W-:Y:S01]  /*fcf0*/  DMUL R96, R96, 0.5 ;  /* 0x3fe0000060607828 */ /* 0x000fe20000000000 */
[----:B------:R-:W-:-:S04]  /*fd00*/  IMAD.IADD R89, R89, 0x1, R88 ;  /* 0x0000000159597824 */ /* 0x000fc800078e0258 */
[----:B------:R-:W-:-:S03]  /*fd10*/  IMAD.WIDE.U32 R100, R89, 0x8, R4 ;  /* 0x0000000859647825 */ /* 0x000fc600078e0004 */
[----:B---3--:R-:W-:-:S07]  /*fd20*/  DMUL R96, R96, R102 ;  /* 0x0000006660607228 */ /* 0x008fce0000000000 */
[----:B------:R3:W-:Y:S04]  /*fd30*/  STG.E.64 desc[UR8][R92.64], R96 ;  /* 0x000000605c007986 */ /* 0x0007e8000c101b08 */
[----:B--2---:R-:W2:Y:S04]  /*fd40*/  LDG.E.64 R98, desc[UR8][R18.64] ;  /* 0x0000000812627981 */ /* 0x004ea8000c1e1b00 */
[----:B------:R-:W4:Y:S04]  /*fd50*/  LDG.E.64 R100, desc[UR8][R100.64] ;  /* 0x0000000864647981 */ /* 0x000f28000c1e1b00 */
[----:B------:R-:W5:Y:S04]  /*fd60*/  LDG.E.64 R102, desc[UR8][R6.64] ;  /* 0x0000000806667981 */ /* 0x000f68000c1e1b00 */
[----:B0-----:R-:W5:Y:S01]  /*fd70*/  LDG.E.64 R94, desc[UR8][R90.64+0x8] ;  /* 0x000008085a5e7981 */ /* 0x001f62000c1e1b00 */
[----:B--2---:R-:W-:-:S08]  /*fd80*/  DMUL R98, R98, 4 ;  /* 0x4010000062627828 */ /* 0x004fd00000000000 */
[----:B----4-:R-:W-:-:S08]  /*fd90*/  DMUL R98, R98, R100 ;  /* 0x0000006462627228 */ /* 0x010fd00000000000 */
[----:B-----5:R-:W-:-:S07]  /*fda0*/  DFMA R94, R98, R102, R94 ;  /* 0x00000066625e722b */ /* 0x020fce000000005e */
[----:B------:R0:W-:Y:S04]  /*fdb0*/  STG.E.64 desc[UR8][R90.64+0x8], R94 ;  /* 0x0000085e5a007986 */ /* 0x0001e8000c101b08 */
[----:B------:R-:W2:Y:S01]  /*fdc0*/  LDG.E.64 R98, desc[UR8][R48.64] ;  /* 0x0000000830627981 */ /* 0x000ea2000c1e1b00 */
[----:B---3--:R-:W-:-:S08]  /*fdd0*/  DADD R96, R94, R94 ;  /* 0x000000005e607229 */ /* 0x008fd0000000005e */
[----:B------:R-:W-:Y:S01]  /*fde0*/  DMUL R96, R96, 0.5 ;  /* 0x3fe0000060607828 */ /* 0x000fe20000000000 */
[----:B------:R-:W-:-:S04]  /*fdf0*/  IMAD.IADD R89, R89, 0x1, R88 ;  /* 0x0000000159597824 */ /* 0x000fc800078e0258 */
[----:B------:R-:W-:-:S03]  /*fe00*/  IMAD.WIDE.U32 R100, R89, 0x8, R4 ;  /* 0x0000000859647825 */ /* 0x000fc600078e0004 */
[----:B--2---:R-:W-:-:S07]  /*fe10*/  DMUL R96, R96, R98 ;  /* 0x0000006260607228 */ /* 0x004fce0000000000 */
[----:B------:R2:W-:Y:S04]  /*fe20*/  STG.E.64 desc[UR8][R92.64+0x8], R96 ;  /* 0x000008605c007986 */ /* 0x0005e8000c101b08 */
[----:B------:R-:W3:Y:S04]  /*fe30*/  LDG.E.64 R98, desc[UR8][R18.64] ;  /* 0x0000000812627981 */ /* 0x000ee8000c1e1b00 */
[----:B------:R-:W4:Y:S04]  /*fe40*/  LDG.E.64 R100, desc[UR8][R100.64] ;  /* 0x0000000864647981 */ /* 0x000f28000c1e1b00 */
[----:B------:R-:W5:Y:S04]  /*fe50*/  LDG.E.64 R102, desc[UR8][R6.64] ;  /* 0x0000000806667981 */ /* 0x000f68000c1e1b00 */
[----:B0-----:R-:W5:Y:S01]  /*fe60*/  LDG.E.64 R94, desc[UR8][R90.64+0x10] ;  /* 0x000010085a5e7981 */ /* 0x001f62000c1e1b00 */
[----:B---3--:R-:W-:-:S08]  /*fe70*/  DMUL R98, R98, 4 ;  /* 0x4010000062627828 */ /* 0x008fd00000000000 */
[----:B----4-:R-:W-:-:S08]  /*fe80*/  DMUL R98, R98, R100 ;  /* 0x0000006462627228 */ /* 0x010fd00000000000 */
[----:B-----5:R-:W-:-:S07]  /*fe90*/  DFMA R94, R98, R102, R94 ;  /* 0x00000066625e722b */ /* 0x020fce000000005e */
[----:B------:R0:W-:Y:S04]  /*fea0*/  STG.E.64 desc[UR8][R90.64+0x10], R94 ;  /* 0x0000105e5a007986 */ /* 0x0001e8000c101b08 */
[----:B------:R-:W3:Y:S01]  /*feb0*/  LDG.E.64 R98, desc[UR8][R48.64] ;  /* 0x0000000830627981 */ /* 0x000ee2000c1e1b00 */
[----:B--2---:R-:W-:-:S08]  /*fec0*/  DADD R96, R94, R94 ;  /* 0x000000005e607229 */ /* 0x004fd0000000005e */
[----:B------:R-:W-:Y:S01]  /*fed0*/  DMUL R96, R96, 0.5 ;  /* 0x3fe0000060607828 */ /* 0x000fe20000000000 */
[----:B------:R-:W-:-:S04]  /*fee0*/  IMAD.IADD R89, R89, 0x1, R88 ;  /* 0x0000000159597824 */ /* 0x000fc800078e0258 */
[----:B------:R-:W-:-:S03]  /*fef0*/  IMAD.WIDE.U32 R100, R89, 0x8, R4 ;  /* 0x0000000859647825 */ /* 0x000fc600078e0004 */
[----:B---3--:R-:W-:-:S07]  /*ff00*/  DMUL R96, R96, R98 ;  /* 0x0000006260607228 */ /* 0x008fce0000000000 */
        /* <DEDUP_REMOVED lines=57> */
[----:B------:R-:W-:Y:S01]  /*102a0*/  UIADD3 UR4, UPT, UPT, UR12, -0x1, URZ ;  /* 0xffffffff0c047890 */ /* 0x000fe2000fffe0ff */
[----:B------:R-:W-:-:S03]  /*102b0*/  VIADD R89, R21, 0x7 ;  /* 0x0000000715597836 */ /* 0x000fc60000000000 */
[----:B------:R-:W-:-:S06]  /*102c0*/  ULOP3.LUT UR4, UR4, 0xfffffff8, URZ, 0xc0, !UPT ;  /* 0xfffffff804047892 */ /* 0x000fcc000f8ec0ff */
[----:B------:R-:W-:Y:S01]  /*102d0*/  ISETP.NE.AND P0, PT, R89, UR4, PT ;  /* 0x0000000459007c0c */ /* 0x000fe2000bf05270 */
[----:B------:R-:W-:Y:S01]  /*102e0*/  VIADD R21, R21, 0x8 ;  /* 0x0000000815157836 */ /* 0x000fe20000000000 */
[----:B---3--:R-:W-:-:S07]  /*102f0*/  DMUL R96, R96, R98 ;  /* 0x0000006260607228 */ /* 0x008fce0000000000 */
[----:B------:R0:W-:Y:S04]  /*10300*/  STG.E.64 desc[UR8][R92.64+0x30], R96 ;  /* 0x000030605c007986 */ /* 0x0001e8000c101b08 */
[----:B------:R-:W-:Y:S05]  /*10310*/  @P0 BRA `(.L_x_209) ;  /* 0xfffffff400e80947 */ /* 0x000fea000383ffff */
.L_x_208:
[----:B------:R-:W2:Y:S02]  /*10320*/  LDCU UR4, c[0x0][0x52c] ;  /* 0x0000a580ff0477ac */ /* 0x000ea40008000800 */
[----:B--2---:R-:W-:-:S04]  /*10330*/  UIADD3 UR6, UPT, UPT, UR4, -0x1, URZ ;  /* 0xffffffff04067890 */ /* 0x004fc8000fffe0ff */
[----:B------:R-:W-:-:S09]  /*10340*/  ULOP3.LUT UP0, URZ, UR6, 0x7, URZ, 0xc0, !UPT ;  /* 0x0000000706ff7892 */ /* 0x000fd2000f80c0ff */
[----:B------:R-:W-:Y:S05]  /*10350*/  BRA.U !UP0, `(.L_x_210) ;  /* 0x0000000908447547 */ /* 0x000fea000b800000 */
[----:B------:R-:W-:Y:S02]  /*10360*/  ISETP.GE.U32.AND P0, PT, R10, 0x3, PT ;  /* 0x000000030a00780c */ /* 0x000fe40003f06070 */
[----:B------:R-:W-:-:S11]  /*10370*/  ISETP.NE.AND P1, PT, R12, RZ, PT ;  /* 0x000000ff0c00720c */ /* 0x000fd60003f25270 */
[----:B------:R-:W-:Y:S05]  /*10380*/  @!P0 BRA `(.L_x_211) ;  /* 0x00000004001c8947 */ /* 0x000fea0003800000 */
[----:B------:R-:W2:Y:S01]  /*10390*/  LDCU.64 UR6, c[0x0][0x398] ;  /* 0x00007300ff0677ac */ /* 0x000ea20008000a00 */
[C---:B------:R-:W-:Y:S01]  /*103a0*/  IADD3 R101, P0, PT, R21.reuse, R0, RZ ;  /* 0x0000000015657210 */ /* 0x040fe20007f1e0ff */
[C---:B------:R-:W-:Y:S01]  /*103b0*/  IMAD R89, R21.reuse, R88, R17 ;  /* 0x0000005815597224 */ /* 0x040fe200078e0211 */
[----:B0-----:R-:W3:Y:S02]  /*103c0*/  LDG.E.64 R92, desc[UR8][R18.64] ;  /* 0x00000008125c7981 */ /* 0x001ee4000c1e1b00 */
[----:B------:R-:W-:Y:S01]  /*103d0*/  LEA.HI.X.SX32 R90, R21, R20, 0x1, P0 ;  /* 0x00000014155a7211 */ /* 0x000fe200000f0eff */
[----:B------:R-:W-:Y:S01]  /*103e0*/  IMAD.SHL.U32 R100, R101, 0x8, RZ ;  /* 0x0000000865647824 */ /* 0x000fe200078e00ff */
[----:B------:R-:W4:Y:S01]  /*103f0*/  LDG.E.64 R96, desc[UR8][R6.64] ;  /* 0x0000000806607981 */ /* 0x000f22000c1e1b00 */
[----:B------:R-:W-:Y:S01]  /*10400*/  IMAD.WIDE.U32 R94, R89, 0x8, R4 ;  /* 0x00000008595e7825 */ /* 0x000fe200078e0004 */
[----:B------:R-:W-:-:S05]  /*10410*/  SHF.L.U64.HI R101, R101, 0x3, R90 ;  /* 0x0000000365657819 */ /* 0x000fca000001025a */
[----:B------:R-:W5:Y:S01]  /*10420*/  LDG.E.64 R94, desc[UR8][R94.64] ;  /* 0x000000085e5e7981 */ /* 0x000f62000c1e1b00 */
[----:B--2---:R-:W-:-:S04]  /*10430*/  IADD3 R90, P0, PT, R100, UR6, RZ ;  /* 0x00000006645a7c10 */ /* 0x004fc8000ff1e0ff */
[----:B------:R-:W-:Y:S01]  /*10440*/  IADD3.X R91, PT, PT, R101, UR7, RZ, P0, !PT ;  /* 0x00000007655b7c10 */ /* 0x000fe200087fe4ff */
[----:B------:R-:W0:Y:S04]  /*10450*/  LDCU.64 UR6, c[0x0][0x3a0] ;  /* 0x00007400ff0677ac */ /* 0x000e280008000a00 */
[----:B------:R-:W4:Y:S01]  /*10460*/  LDG.E.64 R98, desc[UR8][R90.64+-0x8] ;  /* 0xfffff8085a627981 */ /* 0x000f22000c1e1b00 */
[----:B---3--:R-:W-:-:S08]  /*10470*/  DMUL R92, R92, 4 ;  /* 0x401000005c5c7828 */ /* 0x008fd00000000000 */
[----:B-----5:R-:W-:-:S08]  /*10480*/  DMUL R92, R92, R94 ;  /* 0x0000005e5c5c7228 */ /* 0x020fd00000000000 */
[----:B----4-:R-:W-:-:S07]  /*10490*/  DFMA R96, R92, R96, R98 ;  /* 0x000000605c60722b */ /* 0x010fce0000000062 */
[----:B------:R2:W-:Y:S04]  /*104a0*/  STG.E.64 desc[UR8][R90.64+-0x8], R96 ;  /* 0xfffff8605a007986 */ /* 0x0005e8000c101b08 */
[----:B------:R-:W3:Y:S01]  /*104b0*/  LDG.E.64 R98, desc[UR8][R48.64] ;  /* 0x0000000830627981 */ /* 0x000ee2000c1e1b00 */
[----:B------:R-:W-:-:S08]  /*104c0*/  DADD R92, R96, R96 ;  /* 0x00000000605c7229 */ /* 0x000fd00000000060 */
[----:B------:R-:W-:Y:S01]  /*104d0*/  DMUL R94, R92, 0.5 ;  /* 0x3fe000005c5e7828 */ /* 0x000fe20000000000 */
[----:B0-----:R-:W-:-:S04]  /*104e0*/  IADD3 R92, P0, PT, R100, UR6, RZ ;  /* 0x00000006645c7c10 */ /* 0x001fc8000ff1e0ff */
[----:B------:R-:W-:Y:S01]  /*104f0*/  IADD3.X R93, PT, PT, R101, UR7, RZ, P0, !PT ;  /* 0x00000007655d7c10 */ /* 0x000fe200087fe4ff */
[----:B------:R-:W-:-:S04]  /*10500*/  IMAD.IADD R89, R89, 0x1, R88 ;  /* 0x0000000159597824 */ /* 0x000fc800078e0258 */
[----:B--2---:R-:W-:Y:S01]  /*10510*/  IMAD.WIDE.U32 R96, R89, 0x8, R4 ;  /* 0x0000000859607825 */ /* 0x004fe200078e0004 */
[----:B---3--:R-:W-:-:S07]  /*10520*/  DMUL R94, R94, R98 ;  /* 0x000000625e5e7228 */ /* 0x008fce0000000000 */
[----:B------:R0:W-:Y:S04]  /*10530*/  STG.E.64 desc[UR8][R92.64+-0x8], R94 ;  /* 0xfffff85e5c007986 */ /* 0x0001e8000c101b08 */
[----:B------:R-:W2:Y:S04]  /*10540*/  LDG.E.64 R98, desc[UR8][R18.64] ;  /* 0x0000000812627981 */ /* 0x000ea8000c1e1b00 */
[----:B------:R-:W3:Y:S04]  /*10550*/  LDG.E.64 R96, desc[UR8][R96.64] ;  /* 0x0000000860607981 */ /* 0x000ee8000c1e1b00 */
[----:B------:R-:W4:Y:S04]  /*10560*/  LDG.E.64 R100, desc[UR8][R6.64] ;  /* 0x0000000806647981 */ /* 0x000f28000c1e1b00 */
[----:B------:R-:W4:Y:S01]  /*10570*/  LDG.E.64 R102, desc[UR8][R90.64] ;  /* 0x000000085a667981 */ /* 0x000f22000c1e1b00 */
[----:B--2---:R-:W-:-:S08]  /*10580*/  DMUL R98, R98, 4 ;  /* 0x4010000062627828 */ /* 0x004fd00000000000 */
[----:B---3--:R-:W-:-:S08]  /*10590*/  DMUL R98, R98, R96 ;  /* 0x0000006062627228 */ /* 0x008fd00000000000 */
[----:B----4-:R-:W-:-:S07]  /*105a0*/  DFMA R98, R98, R100, R102 ;  /* 0x000000646262722b */ /* 0x010fce0000000066 */
[----:B------:R2:W-:Y:S04]  /*105b0*/  STG.E.64 desc[UR8][R90.64], R98 ;  /* 0x000000625a007986 */ /* 0x0005e8000c101b08 */
[----:B------:R-:W3:Y:S01]  /*105c0*/  LDG.E.64 R100, desc[UR8][R48.64] ;  /* 0x0000000830647981 */ /* 0x000ee2000c1e1b00 */
[----:B0-----:R-:W-:-:S08]  /*105d0*/  DADD R94, R98, R98 ;  /* 0x00000000625e7229 */ /* 0x001fd00000000062 */
[----:B------:R-:W-:Y:S01]  /*105e0*/  DMUL R94, R94, 0.5 ;  /* 0x3fe000005e5e7828 */ /* 0x000fe20000000000 */
[----:B------:R-:W-:-:S07]  /*105f0*/  IMAD.IADD R89, R89, 0x1, R88 ;  /* 0x0000000159597824 */ /* 0x000fce00078e0258 */
[----:B---3--:R-:W-:Y:S01]  /*10600*/  DMUL R94, R94, R100 ;  /* 0x000000645e5e7228 */ /* 0x008fe20000000000 */
[----:B------:R-:W-:-:S06]  /*10610*/  IMAD.WIDE.U32 R100, R89, 0x8, R4 ;  /* 0x0000000859647825 */ /* 0x000fcc00078e0004 */
[----:B------:R0:W-:Y:S04]  /*10620*/  STG.E.64 desc[UR8][R92.64], R94 ;  /* 0x0000005e5c007986 */ /* 0x0001e8000c101b08 */
[----:B------:R-:W3:Y:S04]  /*10630*/  LDG.E.64 R96, desc[UR8][R18.64] ;  /* 0x0000000812607981 */ /* 0x000ee8000c1e1b00 */
[----:B------:R-:W4:Y:S04]  /*10640*/  LDG.E.64 R100, desc[UR8][R100.64] ;  /* 0x0000000864647981 */ /* 0x000f28000c1e1b00 */
[----:B------:R-:W5:Y:S04]  /*10650*/  LDG.E.64 R102, desc[UR8][R6.64] ;  /* 0x0000000806667981 */ /* 0x000f68000c1e1b00 */
[----:B--2---:R-:W5:Y:S01]  /*10660*/  LDG.E.64 R98, desc[UR8][R90.64+0x8] ;  /* 0x000008085a627981 */ /* 0x004f62000c1e1b00 */
[----:B---3--:R-:W-:-:S08]  /*10670*/  DMUL R96, R96, 4 ;  /* 0x4010000060607828 */ /* 0x008fd00000000000 */
[----:B----4-:R-:W-:-:S08]  /*10680*/  DMUL R96, R96, R100 ;  /* 0x0000006460607228 */ /* 0x010fd00000000000 */
[----:B-----5:R-:W-:-:S07]  /*10690*/  DFMA R96, R96, R102, R98 ;  /* 0x000000666060722b */ /* 0x020fce0000000062 */
[----:B------:R2:W-:Y:S04]  /*106a0*/  STG.E.64 desc[UR8][R90.64+0x8], R96 ;  /* 0x000008605a007986 */ /* 0x0005e8000c101b08 */
[----:B------:R-:W3:Y:S01]  /*106b0*/  LDG.E.64 R98, desc[UR8][R48.64] ;  /* 0x0000000830627981 */ /* 0x000ee2000c1e1b00 */
[----:B0-----:R-:W-:-:S08]  /*106c0*/  DADD R94, R96, R96 ;  /* 0x00000000605e7229 */ /* 0x001fd00000000060 */
        /* <DEDUP_REMOVED lines=16> */
[----:B------:R-:W-:-:S07]  /*107d0*/  VIADD R21, R21, 0x4 ;  /* 0x0000000415157836 */ /* 0x000fce0000000000 */
[----:B---3--:R-:W-:-:S07]  /*107e0*/  DMUL R94, R94, R98 ;  /* 0x000000625e5e7228 */ /* 0x008fce0000000000 */
[----:B------:R2:W-:Y:S04]  /*107f0*/  STG.E.64 desc[UR8][R92.64+0x10], R94 ;  /* 0x0000105e5c007986 */ /* 0x0005e8000c101b08 */
.L_x_211:
[----:B------:R-:W-:Y:S05]  /*10800*/  @!P1 BRA `(.L_x_210) ;  /* 0x0000000400189947 */ /* 0x000fea0003800000 */
[----:B------:R-:W-:Y:S02]  /*10810*/  ISETP.NE.AND P0, PT, R9, RZ, PT ;  /* 0x000000ff0900720c */ /* 0x000fe40003f05270 */
[----:B------:R-:W-:-:S11]  /*10820*/  ISETP.NE.AND P1, PT, R11, RZ, PT ;  /* 0x000000ff0b00720c */ /* 0x000fd60003f25270 */
[----:B------:R-:W-:Y:S05]  /*10830*/  @!P0 BRA `(.L_x_212) ;  /* 0x0000000000a48947 */ /* 0x000fea0003800000 */
[----:B------:R-:W3:Y:S01]  /*10840*/  LDCU.64 UR6, c[0x0][0x398] ;  /* 0x00007300ff0677ac */ /* 0x000ee20008000a00 */
[C---:B0-2---:R-:W-:Y:S01]  /*10850*/  IADD3 R90, P0, PT, R21.reuse, R0, RZ ;  /* 0x00000000155a7210 */ /* 0x045fe20007f1e0ff */
[C---:B------:R-:W-:Y:S01]  /*10860*/  IMAD R89, R21.reuse, R88, R17 ;  /* 0x0000005815597224 */ /* 0x040fe200078e0211 */
[----:B------:R-:W2:Y:S02]  /*10870*/  LDG.E.64 R92, desc[UR8][R18.64] ;  /* 0x00000008125c7981 */ /* 0x000ea4000c1e1b00 */
[----:B------:R-:W-:Y:S01]  /*10880*/  LEA.HI.X.SX32 R91, R21, R20, 0x1, P0 ;  /* 0x00000014155b7211 */ /* 0x000fe200000f0eff */
[C---:B------:R-:W-:Y:S01]  /*10890*/  IMAD.SHL.U32 R101, R90.reuse, 0x8, RZ ;  /* 0x000000085a657824 */ /* 0x040fe200078e00ff */
[----:B------:R-:W4:Y:S01]  /*108a0*/  LDG.E.64 R96, desc[UR8][R6.64] ;  /* 0x0000000806607981 */ /* 0x000f22000c1e1b00 */
[----:B------:R-:W-:Y:S01]  /*108b0*/  IMAD.WIDE.U32 R94, R89, 0x8, R4 ;  /* 0x00000008595e7825 */ /* 0x000fe200078e0004 */
[----:B------:R-:W-:-:S05]  /*108c0*/  SHF.L.U64.HI R100, R90, 0x3, R91 ;  /* 0x000000035a647819 */ /* 0x000fca000001025b */
[----:B------:R-:W5:Y:S01]  /*108d0*/  LDG.E.64 R94, desc[UR8][R94.64] ;  /* 0x000000085e5e7981 */ /* 0x000f62000c1e1b00 */
[----:B---3--:R-:W-:-:S04]  /*108e0*/  IADD3 R90, P0, PT, R101, UR6, RZ ;  /* 0x00000006655a7c10 */ /* 0x008fc8000ff1e0ff */
[----:B------:R-:W-:Y:S01]  /*108f0*/  IADD3.X R91, PT, PT, R100, UR7, RZ, P0, !PT ;  /* 0x00000007645b7c10 */ /* 0x000fe200087fe4ff */
[----:B------:R-:W0:Y:S04]  /*10900*/  LDCU.64 UR6, c[0x0][0x3a0] ;  /* 0x00007400ff0677ac */ /* 0x000e280008000a00 */
[----:B------:R-:W4:Y:S01]  /*10910*/  LDG.E.64 R98, desc[UR8][R90.64+-0x8] ;  /* 0xfffff8085a627981 */ /* 0x000f22000c1e1b00 */
[----:B--2---:R-:W-:-:S08]  /*10920*/  DMUL R92, R92, 4 ;  /* 0x401000005c5c7828 */ /* 0x004fd00000000000 */
        /* <DEDUP_REMOVED lines=9> */
[----:B------:R-:W-:Y:S01]  /*109c0*/  IMAD.WIDE.U32 R104, R105, 0x8, R4 ;  /* 0x0000000869687825 */ /* 0x000fe200078e0004 */
[----:B---3--:R-:W-:-:S07]  /*109d0*/  DMUL R94, R94, R98 ;  /* 0x000000625e5e7228 */ /* 0x008fce0000000000 */
[----:B------:R0:W-:Y:S04]  /*109e0*/  STG.E.64 desc[UR8][R92.64+-0x8], R94 ;  /* 0xfffff85e5c007986 */ /* 0x0001e8000c101b08 */
[----:B------:R-:W3:Y:S04]  /*109f0*/  LDG.E.64 R98, desc[UR8][R18.64] ;  /* 0x0000000812627981 */ /* 0x000ee8000c1e1b00 */
[----:B--2---:R-:W2:Y:S04]  /*10a00*/  LDG.E.64 R96, desc[UR8][R104.64] ;  /* 0x0000000868607981 */ /* 0x004ea8000c1e1b00 */
[----:B------:R-:W4:Y:S04]  /*10a10*/  LDG.E.64 R100, desc[UR8][R6.64] ;  /* 0x0000000806647981 */ /* 0x000f28000c1e1b00 */
[----:B------:R-:W4:Y:S01]  /*10a20*/  LDG.E.64 R102, desc[UR8][R90.64] ;  /* 0x000000085a667981 */ /* 0x000f22000c1e1b00 */
[----:B---3--:R-:W-:-:S08]  /*10a30*/  DMUL R98, R98, 4 ;  /* 0x4010000062627828 */ /* 0x008fd00000000000 */
[----:B--2---:R-:W-:-:S08]  /*10a40*/  DMUL R96, R98, R96 ;  /* 0x0000006062607228 */ /* 0x004fd00000000000 */
[----:B----4-:R-:W-:-:S07]  /*10a50*/  DFMA R96, R96, R100, R102 ;  /* 0x000000646060722b */ /* 0x010fce0000000066 */
[----:B------:R3:W-:Y:S04]  /*10a60*/  STG.E.64 desc[UR8][R90.64], R96 ;  /* 0x000000605a007986 */ /* 0x0007e8000c101b08 */
[----:B------:R-:W2:Y:S01]  /*10a70*/  LDG.E.64 R98, desc[UR8][R48.64] ;  /* 0x0000000830627981 */ /* 0x000ea2000c1e1b00 */
[----:B0-----:R-:W-:-:S08]  /*10a80*/  DADD R94, R96, R96 ;  /* 0x00000000605e7229 */ /* 0x001fd00000000060 */
[----:B------:R-:W-:Y:S01]  /*10a90*/  DMUL R94, R94, 0.5 ;  /* 0x3fe000005e5e7828 */ /* 0x000fe20000000000 */
[----:B------:R-:W-:-:S07]  /*10aa0*/  VIADD R21, R21, 0x2 ;  /* 0x0000000215157836 */ /* 0x000fce0000000000 */
[----:B--2---:R-:W-:-:S07]  /*10ab0*/  DMUL R94, R94, R98 ;  /* 0x000000625e5e7228 */ /* 0x004fce0000000000 */
[----:B------:R3:W-:Y:S04]  /*10ac0*/  STG.E.64 desc[UR8][R92.64], R94 ;  /* 0x0000005e5c007986 */ /* 0x0007e8000c101b08 */
.L_x_212:
[----:B------:R-:W-:Y:S05]  /*10ad0*/  @!P1 BRA `(.L_x_210) ;  /* 0x0000000000649947 */ /* 0x000fea0003800000 */
[----:B------:R-:W4:Y:S01]  /*10ae0*/  LDCU.64 UR6, c[0x0][0x398] ;  /* 0x00007300ff0677ac */ /* 0x000f220008000a00 */
[C---:B------:R-:W-:Y:S01]  /*10af0*/  IADD3 R89, P0, PT, R21.reuse, R0, RZ ;  /* 0x0000000015597210 */ /* 0x040fe20007f1e0ff */
[C---:B0-23--:R-:W-:Y:S01]  /*10b00*/  IMAD R91, R21.reuse, R88, R17 ;  /* 0x00000058155b7224 */ /* 0x04dfe200078e0211 */
[----:B------:R-:W2:Y:S02]  /*10b10*/  LDG.E.64 R18, desc[UR8][R18.64] ;  /* 0x0000000812127981 */ /* 0x000ea4000c1e1b00 */
[----:B------:R-:W-:Y:S01]  /*10b20*/  LEA.HI.X.SX32 R92, R21, R20, 0x1, P0 ;  /* 0x00000014155c7211 */ /* 0x000fe200000f0eff */
[----:B------:R-:W-:Y:S01]  /*10b30*/  IMAD.SHL.U32 R21, R89, 0x8, RZ ;  /* 0x0000000859157824 */ /* 0x000fe200078e00ff */
[----:B------:R-:W3:Y:S01]  /*10b40*/  LDG.E.64 R6, desc[UR8][R6.64] ;  /* 0x0000000806067981 */ /* 0x000ee2000c1e1b00 */
[----:B------:R-:W-:Y:S01]  /*10b50*/  IMAD.WIDE.U32 R90, R91, 0x8, R4 ;  /* 0x000000085b5a7825 */ /* 0x000fe200078e0004 */
[----:B------:R-:W-:-:S05]  /*10b60*/  SHF.L.U64.HI R89, R89, 0x3, R92 ;  /* 0x0000000359597819 */ /* 0x000fca000001025c */
[----:B------:R-:W5:Y:S01]  /*10b70*/  LDG.E.64 R90, desc[UR8][R90.64] ;  /* 0x000000085a5a7981 */ /* 0x000f62000c1e1b00 */
[----:B----4-:R-:W-:-:S04]  /*10b80*/  IADD3 R92, P0, PT, R21, UR6, RZ ;  /* 0x00000006155c7c10 */ /* 0x010fc8000ff1e0ff */
[----:B------:R-:W-:Y:S01]  /*10b90*/  IADD3.X R93, PT, PT, R89, UR7, RZ, P0, !PT ;  /* 0x00000007595d7c10 */ /* 0x000fe200087fe4ff */
[----:B------:R-:W0:Y:S04]  /*10ba0*/  LDCU.64 UR6, c[0x0][0x3a0] ;  /* 0x00007400ff0677ac */ /* 0x000e280008000a00 */
[----:B------:R-:W3:Y:S01]  /*10bb0*/  LDG.E.64 R94, desc[UR8][R92.64+-0x8] ;  /* 0xfffff8085c5e7981 */ /* 0x000ee2000c1e1b00 */
[----:B--2---:R-:W-:-:S08]  /*10bc0*/  DMUL R4, R18, 4 ;  /* 0x4010000012047828 */ /* 0x004fd00000000000 */
[----:B-----5:R-:W-:-:S08]  /*10bd0*/  DMUL R4, R4, R90 ;  /* 0x0000005a04047228 */ /* 0x020fd00000000000 */
[----:B---3--:R-:W-:-:S07]  /*10be0*/  DFMA R4, R4, R6, R94 ;  /* 0x000000060404722b */ /* 0x008fce000000005e */
[----:B------:R4:W-:Y:S04]  /*10bf0*/  STG.E.64 desc[UR8][R92.64+-0x8], R4 ;  /* 0xfffff8045c007986 */ /* 0x0009e8000c101b08 */
[----:B------:R-:W2:Y:S01]  /*10c00*/  LDG.E.64 R94, desc[UR8][R48.64] ;  /* 0x00000008305e7981 */ /* 0x000ea2000c1e1b00 */
[----:B------:R-:W-:Y:S01]  /*10c10*/  DADD R18, R4, R4 ;  /* 0x0000000004127229 */ /* 0x000fe20000000004 */
[----:B0-----:R-:W-:-:S07]  /*10c20*/  IADD3 R90, P0, PT, R21, UR6, RZ ;  /* 0x00000006155a7c10 */ /* 0x001fce000ff1e0ff */
[----:B------:R-:W-:Y:S01]  /*10c30*/  DMUL R18, R18, 0.5 ;  /* 0x3fe0000012127828 */ /* 0x000fe20000000000 */
[----:B------:R-:W-:-:S07]  /*10c40*/  IADD3.X R91, PT, PT, R89, UR7, RZ, P0, !PT ;  /* 0x00000007595b7c10 */ /* 0x000fce00087fe4ff */
[----:B--2---:R-:W-:-:S07]  /*10c50*/  DMUL R18, R18, R94 ;  /* 0x0000005e12127228 */ /* 0x004fce0000000000 */
[----:B------:R4:W-:Y:S04]  /*10c60*/  STG.E.64 desc[UR8][R90.64+-0x8], R18 ;  /* 0xfffff8125a007986 */ /* 0x0009e8000c101b08 */
.L_x_210:
[----:B------:R-:W-:-:S05]  /*10c70*/  VIADD R17, R17, 0x1 ;  /* 0x0000000111117836 */ /* 0x000fca0000000000 */
[----:B------:R-:W-:-:S13]  /*10c80*/  ISETP.NE.AND P0, PT, R17, R88, PT ;  /* 0x000000581100720c */ /* 0x000fda0003f05270 */
[----:B------:R-:W-:Y:S05]  /*10c90*/  @P0 BRA `(.L_x_213) ;  /* 0xffffffec000c0947 */ /* 0x000fea000383ffff */
[----:B01----:R-:W5:Y:S01]  /*10ca0*/  LDG.E.64 R2, desc[UR8][R2.64+-0x8] ;  /* 0xfffff80802027981 */ /* 0x003f62000c1e1b00 */
[----:B------:R-:W0:Y:S01]  /*10cb0*/  LDCU.64 UR6, c[0x0][0x3b0] ;  /* 0x00007600ff0677ac */ /* 0x000e220008000a00 */
[----:B------:R-:W-:Y:S01]  /*10cc0*/  IADD3 R0, P0, PT, R80, UR5, RZ ;  /* 0x0000000550007c10 */ /* 0x000fe2000ff1e0ff */
[----:B------:R-:W-:-:S04]  /*10cd0*/  UIADD3 UR5, UPT, UPT, UR5, 0x1, URZ ;  /* 0x0000000105057890 */ /* 0x000fc8000fffe0ff */
[----:B----4-:R-:W-:Y:S01]  /*10ce0*/  IMAD.X R5, RZ, RZ, R13, P0 ;  /* 0x000000ffff057224 */ /* 0x010fe200000e060d */
[----:B------:R-:W-:Y:S01]  /*10cf0*/  UISETP.NE.AND UP0, UPT, UR5, UR4, UPT ;  /* 0x000000040500728c */ /* 0x000fe2000bf05270 */
[----:B0-----:R-:W-:-:S04]  /*10d00*/  LEA R4, P0, R0, UR6, 0x3 ;  /* 0x0000000600047c11 */ /* 0x001fc8000f8018ff */
[----:B------:R-:W-:-:S05]  /*10d10*/  LEA.HI.X R5, R0, UR7, R5, 0x3, P0 ;  /* 0x0000000700057c11 */ /* 0x000fca00080f1c05 */
[----:B-----5:R4:W-:Y:S01]  /*10d20*/  STG.E.64 desc[UR8][R4.64+-0x8], R2 ;  /* 0xfffff80204007986 */ /* 0x0209e2000c101b08 */
[----:B------:R-:W-:Y:S05]  /*10d30*/  BRA.U UP0, `(.L_x_214) ;  /* 0xffffffe900b47547 */ /* 0x000fea000b83ffff */
.L_x_207:
[----:B------:R-:W5:Y:S02]  /*10d40*/  LDCU UR6, c[0x0][0x530] ;  /* 0x0000a600ff0677ac */ /* 0x000f640008000800 */
[----:B-----5:R-:W-:-:S04]  /*10d50*/  UIMAD UR7, UR6, UR6, URZ ;  /* 0x00000006060772a4 */ /* 0x020fc8000f8e02ff */
[----:B------:R-:W-:-:S09]  /*10d60*/  UISETP.NE.AND UP0, UPT, UR7, URZ, UPT ;  /* 0x000000ff0700728c */ /* 0x000fd2000bf05270 */
[----:B------:R-:W-:Y:S05]  /*10d70*/  BRA.U !UP0, `(.L_x_215) ;  /* 0x0000000508f07547 */ /* 0x000fea000b800000 */
[----:B------:R-:W-:Y:S01]  /*10d80*/  UISETP.GE.U32.AND UP0, UPT, UR7, 0x10, UPT ;  /* 0x000000100700788c */ /* 0x000fe2000bf06070 */
[----:B------:R-:W-:-:S08]  /*10d90*/  UMOV UR4, URZ ;  /* 0x000000ff00047c82 */ /* 0x000fd00008000000 */
[----:B------:R-:W-:Y:S05]  /*10da0*/  BRA.U !UP0, `(.L_x_216) ;  /* 0x0000000108c07547 */ /* 0x000fea000b800000 */
[----:B------:R-:W0:Y:S01]  /*10db0*/  LDCU.64 UR12, c[0x0][0x398] ;  /* 0x00007300ff0c77ac */ /* 0x000e220008000a00 */
[----:B------:R-:W0:Y:S01]  /*10dc0*/  LDCU.64 UR10, c[0x0][0x3a0] ;  /* 0x00007400ff0a77ac */ /* 0x000e220008000a00 */
[----:B------:R-:W-:Y:S01]  /*10dd0*/  ULOP3.LUT UR5, UR7, 0xfffffff0, URZ, 0xc0, !UPT ;  /* 0xfffffff007057892 */ /* 0x000fe2000f8ec0ff */
[----:B------:R-:W-:-:S11]  /*10de0*/  UMOV UR4, URZ ;  /* 0x000000ff00047c82 */ /* 0x000fd60008000000 */
.L_x_217:
[----:B------:R-:W-:-:S05]  /*10df0*/  IADD3 R0, P0, PT, R86, UR4, RZ ;  /* 0x0000000456007c10 */ /* 0x000fca000ff1e0ff */
[----:B-1--4-:R-:W-:Y:S02]  /*10e00*/  IMAD.X R3, RZ, RZ, R8, P0 ;  /* 0x000000ffff037224 */ /* 0x012fe400000e0608 */
[----:B--2---:R-:W-:-:S03]  /*10e10*/  IMAD.SHL.U32 R6, R0, 0x8, RZ ;  /* 0x0000000800067824 */ /* 0x004fc600078e00ff */
[----:B------:R-:W-:Y:S02]  /*10e20*/  SHF.L.U64.HI R0, R0, 0x3, R3 ;  /* 0x0000000300007819 */ /* 0x000fe40000010203 */
[----:B0-----:R-:W-:-:S04]  /*10e30*/  IADD3 R2, P0, PT, R6, UR10, RZ ;  /* 0x0000000a06027c10 */ /* 0x001fc8000ff1e0ff */
[----:B------:R-:W-:-:S05]  /*10e40*/  IADD3.X R3, PT, PT, R0, UR11, RZ, P0, !PT ;  /* 0x0000000b00037c10 */ /* 0x000fca00087fe4ff */
[----:B------:R-:W4:Y:S01]  /*10e50*/  LDG.E.64 R4, desc[UR8][R2.64] ;  /* 0x0000000802047981 */ /* 0x000f22000c1e1b00 */
[----:B------:R-:W-:-:S04]  /*10e60*/  IADD3 R6, P0, PT, R6, UR12, RZ ;  /* 0x0000000c06067c10 */ /* 0x000fc8000ff1e0ff */
[----:B------:R-:W-:-:S05]  /*10e70*/  IADD3.X R7, PT, PT, R0, UR13, RZ, P0, !PT ;  /* 0x0000000d00077c10 */ /* 0x000fca00087fe4ff */
[----:B----4-:R0:W-:Y:S04]  /*10e80*/  STG.E.64 desc[UR8][R6.64], R4 ;  /* 0x0000000406007986 */ /* 0x0101e8000c101b08 */
[----:B------:R-:W4:Y:S04]  /*10e90*/  LDG.E.64 R18, desc[UR8][R2.64+0x8] ;  /* 0x0000080802127981 */ /* 0x000f28000c1e1b00 */
[----:B----4-:R1:W-:Y:S04]  /*10ea0*/  STG.E.64 desc[UR8][R6.64+0x8], R18 ;  /* 0x0000081206007986 */ /* 0x0103e8000c101b08 */
[----:B------:R-:W4:Y:S04]  /*10eb0*/  LDG.E.64 R20, desc[UR8][R2.64+0x10] ;  /* 0x0000100802147981 */ /* 0x000f28000c1e1b00 */
[----:B----4-:R4:W-:Y:S04]  /*10ec0*/  STG.E.64 desc[UR8][R6.64+0x10], R20 ;  /* 0x0000101406007986 */ /* 0x0109e8000c101b08 */
[----:B------:R-:W5:Y:S04]  /*10ed0*/  LDG.E.64 R88, desc[UR8][R2.64+0x18] ;  /* 0x0000180802587981 */ /* 0x000f68000c1e1b00 */
[----:B-----5:R5:W-:Y:S04]  /*10ee0*/  STG.E.64 desc[UR8][R6.64+0x18], R88 ;  /* 0x0000185806007986 */ /* 0x020be8000c101b08 */
[----:B--23--:R-:W2:Y:S04]  /*10ef0*/  LDG.E.64 R90, desc[UR8][R2.64+0x20] ;  /* 0x00002008025a7981 */ /* 0x00cea8000c1e1b00 */
[----:B--2---:R2:W-:Y:S04]  /*10f00*/  STG.E.64 desc[UR8][R6.64+0x20], R90 ;  /* 0x0000205a06007986 */ /* 0x0045e8000c101b08 */
[----:B------:R-:W3:Y:S04]  /*10f10*/  LDG.E.64 R92, desc[UR8][R2.64+0x28] ;  /* 0x00002808025c7981 */ /* 0x000ee8000c1e1b00 */
[----:B---3--:R3:W-:Y:S04]  /*10f20*/  STG.E.64 desc[UR8][R6.64+0x28], R92 ;  /* 0x0000285c06007986 */ /* 0x0087e8000c101b08 */
[----:B0-----:R-:W4:Y:S04]  /*10f30*/  LDG.E.64 R4, desc[UR8][R2.64+0x30] ;  /* 0x0000300802047981 */ /* 0x001f28000c1e1b00 */
[----:B----4-:R0:W-:Y:S04]  /*10f40*/  STG.E.64 desc[UR8][R6.64+0x30], R4 ;  /* 0x0000300406007986 */ /* 0x0101e8000c101b08 */
[----:B-1----:R-:W4:Y:S04]  /*10f50*/  LDG.E.64 R18, desc[UR8][R2.64+0x38] ;  /* 0x0000380802127981 */ /* 0x002f28000c1e1b00 */
[----:B----4-:R1:W-:Y:S04]  /*10f60*/  STG.E.64 desc[UR8][R6.64+0x38], R18 ;  /* 0x0000381206007986 */ /* 0x0103e8000c101b08 */
[----:B------:R-:W4:Y:S04]  /*10f70*/  LDG.E.64 R20, desc[UR8][R2.64+0x40] ;  /* 0x0000400802147981 */ /* 0x000f28000c1e1b00 */
[----:B----4-:R4:W-:Y:S04]  /*10f80*/  STG.E.64 desc[UR8][R6.64+0x40], R20 ;  /* 0x0000401406007986 */ /* 0x0109e8000c101b08 */
[----:B-----5:R-:W5:Y:S04]  /*10f90*/  LDG.E.64 R88, desc[UR8][R2.64+0x48] ;  /* 0x0000480802587981 */ /* 0x020f68000c1e1b00 */
[----:B-----5:R5:W-:Y:S04]  /*10fa0*/  STG.E.64 desc[UR8][R6.64+0x48], R88 ;  /* 0x0000485806007986 */ /* 0x020be8000c101b08 */
[----:B--2---:R-:W2:Y:S04]  /*10fb0*/  LDG.E.64 R90, desc[UR8][R2.64+0x50] ;  /* 0x00005008025a7981 */ /* 0x004ea8000c1e1b00 */
[----:B--2---:R2:W-:Y:S04]  /*10fc0*/  STG.E.64 desc[UR8][R6.64+0x50], R90 ;  /* 0x0000505a06007986 */ /* 0x0045e8000c101b08 */
[----:B---3--:R-:W3:Y:S04]  /*10fd0*/  LDG.E.64 R92, desc[UR8][R2.64+0x58] ;  /* 0x00005808025c7981 */ /* 0x008ee8000c1e1b00 */
[----:B---3--:R2:W-:Y:S04]  /*10fe0*/  STG.E.64 desc[UR8][R6.64+0x58], R92 ;  /* 0x0000585c06007986 */ /* 0x0085e8000c101b08 */
[----:B0-----:R-:W3:Y:S04]  /*10ff0*/  LDG.E.64 R4, desc[UR8][R2.64+0x60] ;  /* 0x0000600802047981 */ /* 0x001ee8000c1e1b00 */
[----:B---3--:R2:W-:Y:S04]  /*11000*/  STG.E.64 desc[UR8][R6.64+0x60], R4 ;  /* 0x0000600406007986 */ /* 0x0085e8000c101b08 */
[----:B-1----:R-:W3:Y:S04]  /*11010*/  LDG.E.64 R18, desc[UR8][R2.64+0x68] ;  /* 0x0000680802127981 */ /* 0x002ee8000c1e1b00 */
[----:B---3--:R2:W-:Y:S04]  /*11020*/  STG.E.64 desc[UR8][R6.64+0x68], R18 ;  /* 0x0000681206007986 */ /* 0x0085e8000c101b08 */
[----:B----4-:R-:W3:Y:S04]  /*11030*/  LDG.E.64 R20, desc[UR8][R2.64+0x70] ;  /* 0x0000700802147981 */ /* 0x010ee8000c1e1b00 */
[----:B---3--:R2:W-:Y:S04]  /*11040*/  STG.E.64 desc[UR8][R6.64+0x70], R20 ;  /* 0x0000701406007986 */ /* 0x0085e8000c101b08 */
[----:B-----5:R-:W3:Y:S01]  /*11050*/  LDG.E.64 R88, desc[UR8][R2.64+0x78] ;  /* 0x0000780802587981 */ /* 0x020ee2000c1e1b00 */
[----:B------:R-:W-:-:S04]  /*11060*/  UIADD3 UR4, UPT, UPT, UR4, 0x10, URZ ;  /* 0x0000001004047890 */ /* 0x000fc8000fffe0ff */
[----:B------:R-:W-:Y:S01]  /*11070*/  UISETP.NE.AND UP0, UPT, UR4, UR5, UPT ;  /* 0x000000050400728c */ /* 0x000fe2000bf05270 */
[----:B---3--:R2:W-:Y:S08]  /*11080*/  STG.E.64 desc[UR8][R6.64+0x78], R88 ;  /* 0x0000785806007986 */ /* 0x0085f0000c101b08 */
[----:B------:R-:W-:Y:S05]  /*11090*/  BRA.U UP0, `(.L_x_217) ;  /* 0xfffffffd00547547 */ /* 0x000fea000b83ffff */
[----:B------:R-:W-:-:S05]  /*110a0*/  UMOV UR4, UR5 ;  /* 0x0000000500047c82 */ /* 0x000fca0008000000 */
.L_x_216:
[----:B------:R-:W-:-:S09]  /*110b0*/  ULOP3.LUT UP0, URZ, UR7, 0xd, URZ, 0xc0, !UPT ;  /* 0x0000000d07ff7892 */ /* 0x000fd2000f80c0ff */
[----:B------:R-:W-:Y:S05]  /*110c0*/  BRA.U !UP0, `(.L_x_215) ;  /* 0x00000005081c7547 */ /* 0x000fea000b800000 */
[----:B------:R-:W-:Y:S02]  /*110d0*/  ULOP3.LUT UR5, UR7, 0xd, URZ, 0xc0, !UPT ;  /* 0x0000000d07057892 */ /* 0x000fe4000f8ec0ff */
[----:B------:R-:W-:Y:S02]  /*110e0*/  ULOP3.LUT UP1, URZ, UR7, 0x5, URZ, 0xc0, !UPT ;  /* 0x0000000507ff7892 */ /* 0x000fe4000f82c0ff */
[----:B------:R-:W-:-:S04]  /*110f0*/  UIADD3 UR5, UPT, UPT, UR5, -0x1, URZ ;  /* 0xffffffff05057890 */ /* 0x000fc8000fffe0ff */
[----:B------:R-:W-:-:S09]  /*11100*/  UISETP.GE.U32.AND UP0, UPT, UR5, 0x7, UPT ;  /* 0x000000070500788c */ /* 0x000fd2000bf06070 */
[----:B------:R-:W-:Y:S05]  /*11110*/  BRA.U !UP0, `(.L_x_218) ;  /* 0x00000001086c7547 */ /* 0x000fea000b800000 */
[----:B------:R-:W5:Y:S01]  /*11120*/  LDCU.64 UR10, c[0x0][0x3a0] ;  /* 0x00007400ff0a77ac */ /* 0x000f620008000a00 */
[----:B------:R-:W-:-:S05]  /*11130*/  IADD3 R0, P0, PT, R86, UR4, RZ ;  /* 0x0000000456007c10 */ /* 0x000fca000ff1e0ff */
[----:B-1--4-:R-:W-:Y:S02]  /*11140*/  IMAD.X R3, RZ, RZ, R8, P0 ;  /* 0x000000ffff037224 */ /* 0x012fe400000e0608 */
[----:B--2---:R-:W-:-:S03]  /*11150*/  IMAD.SHL.U32 R6, R0, 0x8, RZ ;  /* 0x0000000800067824 */ /* 0x004fc600078e00ff */
[----:B------:R-:W-:Y:S02]  /*11160*/  SHF.L.U64.HI R0, R0, 0x3, R3 ;  /* 0x0000000300007819 */ /* 0x000fe40000010203 */
[----:B-----5:R-:W-:-:S04]  /*11170*/  IADD3 R2, P0, PT, R6, UR10, RZ ;  /* 0x0000000a06027c10 */ /* 0x020fc8000ff1e0ff */
[----:B------:R-:W-:Y:S01]  /*11180*/  IADD3.X R3, PT, PT, R0, UR11, RZ, P0, !PT ;  /* 0x0000000b00037c10 */ /* 0x000fe200087fe4ff */
[----:B------:R-:W1:Y:S04]  /*11190*/  LDCU.64 UR10, c[0x0][0x398] ;  /* 0x00007300ff0a77ac */ /* 0x000e680008000a00 */
[----:B------:R-:W2:Y:S01]  /*111a0*/  LDG.E.64 R4, desc[UR8][R2.64] ;  /* 0x0000000802047981 */ /* 0x000ea2000c1e1b00 */
[----:B-1----:R-:W-:-:S04]  /*111b0*/  IADD3 R6, P0, PT, R6, UR10, RZ ;  /* 0x0000000a06067c10 */ /* 0x002fc8000ff1e0ff */
[----:B------:R-:W-:-:S05]  /*111c0*/  IADD3.X R7, PT, PT, R0, UR11, RZ, P0, !PT ;  /* 0x0000000b00077c10 */ /* 0x000fca00087fe4ff */
[----:B--2---:R1:W-:Y:S04]  /*111d0*/  STG.E.64 desc[UR8][R6.64], R4 ;  /* 0x0000000406007986 */ /* 0x0043e8000c101b08 */
[----:B------:R-:W2:Y:S04]  /*111e0*/  LDG.E.64 R18, desc[UR8][R2.64+0x8] ;  /* 0x0000080802127981 */ /* 0x000ea8000c1e1b00 */
[----:B--2---:R2:W-:Y:S04]  /*111f0*/  STG.E.64 desc[UR8][R6.64+0x8], R18 ;  /* 0x0000081206007986 */ /* 0x0045e8000c101b08 */
[----:B------:R-:W4:Y:S04]  /*11200*/  LDG.E.64 R20, desc[UR8][R2.64+0x10] ;  /* 0x0000100802147981 */ /* 0x000f28000c1e1b00 */
[----:B----4-:R4:W-:Y:S04]  /*11210*/  STG.E.64 desc[UR8][R6.64+0x10], R20 ;  /* 0x0000101406007986 */ /* 0x0109e8000c101b08 */
[----:B------:R-:W5:Y:S04]  /*11220*/  LDG.E.64 R88, desc[UR8][R2.64+0x18] ;  /* 0x0000180802587981 */ /* 0x000f68000c1e1b00 */
[----:B-----5:R4:W-:Y:S04]  /*11230*/  STG.E.64 desc[UR8][R6.64+0x18], R88 ;  /* 0x0000185806007986 */ /* 0x0209e8000c101b08 */
[----:B---3--:R-:W3:Y:S04]  /*11240*/  LDG.E.64 R90, desc[UR8][R2.64+0x20] ;  /* 0x00002008025a7981 */ /* 0x008ee8000c1e1b00 */
[----:B---3--:R4:W-:Y:S04]  /*11250*/  STG.E.64 desc[UR8][R6.64+0x20], R90 ;  /* 0x0000205a06007986 */ /* 0x0089e8000c101b08 */
[----:B------:R-:W3:Y:S04]  /*11260*/  LDG.E.64 R92, desc[UR8][R2.64+0x28] ;  /* 0x00002808025c7981 */ /* 0x000ee8000c1e1b00 */
[----:B---3--:R4:W-:Y:S04]  /*11270*/  STG.E.64 desc[UR8][R6.64+0x28], R92 ;  /* 0x0000285c06007986 */ /* 0x0089e8000c101b08 */
[----:B-1----:R-:W3:Y:S04]  /*11280*/  LDG.E.64 R4, desc[UR8][R2.64+0x30] ;  /* 0x0000300802047981 */ /* 0x002ee8000c1e1b00 */
[----:B---3--:R4:W-:Y:S04]  /*11290*/  STG.E.64 desc[UR8][R6.64+0x30], R4 ;  /* 0x0000300406007986 */ /* 0x0089e8000c101b08 */
[----:B--2---:R-:W2:Y:S01]  /*112a0*/  LDG.E.64 R18, desc[UR8][R2.64+0x38] ;  /* 0x0000380802127981 */ /* 0x004ea2000c1e1b00 */
[----:B------:R-:W-:-:S03]  /*112b0*/  UIADD3 UR4, UPT, UPT, UR4, 0x8, URZ ;  /* 0x0000000804047890 */ /* 0x000fc6000fffe0ff */
[----:B--2---:R4:W-:Y:S09]  /*112c0*/  STG.E.64 desc[UR8][R6.64+0x38], R18 ;  /* 0x0000381206007986 */ /* 0x0049f2000c101b08 */
.L_x_218:
        /* <DEDUP_REMOVED lines=21> */
[----:B------:R-:W2:Y:S04]  /*11420*/  LDG.E.64 R6, desc[UR8][R20.64+0x10] ;  /* 0x0000100814067981 */ /* 0x000ea8000c1e1b00 */
[----:B--2---:R1:W-:Y:S04]  /*11430*/  STG.E.64 desc[UR8][R88.64+0x10], R6 ;  /* 0x0000100658007986 */ /* 0x0043e8000c101b08 */
[----:B------:R-:W2:Y:S01]  /*11440*/  LDG.E.64 R18, desc[UR8][R20.64+0x18] ;  /* 0x0000180814127981 */ /* 0x000ea2000c1e1b00 */
[----:B------:R-:W-:-:S03]  /*11450*/  UIADD3 UR4, UPT, UPT, UR4, 0x4, URZ ;  /* 0x0000000404047890 */ /* 0x000fc6000fffe0ff */
[----:B--2---:R1:W-:Y:S09]  /*11460*/  STG.E.64 desc[UR8][R88.64+0x18], R18 ;  /* 0x0000181258007986 */ /* 0x0043f2000c101b08 */
.L_x_219:
[----:B------:R-:W-:Y:S05]  /*11470*/  BRA.U UP1, `(.L_x_215) ;  /* 0x0000000101307547 */ /* 0x000fea000b800000 */
[----:B------:R-:W5:Y:S01]  /*11480*/  LDCU.64 UR6, c[0x0][0x3a0] ;  /* 0x00007400ff0677ac */ /* 0x000f620008000a00 */
[----:B------:R-:W-:Y:S01]  /*11490*/  IADD3 R0, P0, PT, R86, UR4, RZ ;  /* 0x0000000456007c10 */ /* 0x000fe2000ff1e0ff */
[----:B------:R-:W0:Y:S04]  /*114a0*/  LDCU.64 UR4, c[0x0][0x398] ;  /* 0x00007300ff0477ac */ /* 0x000e280008000a00 */
[----:B-1--4-:R-:W-:Y:S02]  /*114b0*/  IMAD.X R3, RZ, RZ, R8, P0 ;  /* 0x000000ffff037224 */ /* 0x012fe400000e0608 */
[----:B--2---:R-:W-:-:S03]  /*114c0*/  IMAD.SHL.U32 R4, R0, 0x8, RZ ;  /* 0x0000000800047824 */ /* 0x004fc600078e00ff */
[----:B------:R-:W-:Y:S02]  /*114d0*/  SHF.L.U64.HI R0, R0, 0x3, R3 ;  /* 0x0000000300007819 */ /* 0x000fe40000010203 */
[----:B-----5:R-:W-:-:S04]  /*114e0*/  IADD3 R2, P0, PT, R4, UR6, RZ ;  /* 0x0000000604027c10 */ /* 0x020fc8000ff1e0ff */
[----:B------:R-:W-:-:S06]  /*114f0*/  IADD3.X R3, PT, PT, R0, UR7, RZ, P0, !PT ;  /* 0x0000000700037c10 */ /* 0x000fcc00087fe4ff */
[----:B------:R-:W2:Y:S01]  /*11500*/  LDG.E.64 R2, desc[UR8][R2.64] ;  /* 0x0000000802027981 */ /* 0x000ea2000c1e1b00 */
[----:B0-----:R-:W-:-:S04]  /*11510*/  IADD3 R4, P0, PT, R4, UR4, RZ ;  /* 0x0000000404047c10 */ /* 0x001fc8000ff1e0ff */
[----:B------:R-:W-:-:S05]  /*11520*/  IADD3.X R5, PT, PT, R0, UR5, RZ, P0, !PT ;  /* 0x0000000500057c10 */ /* 0x000fca00087fe4ff */
[----:B--2---:R0:W-:Y:S04]  /*11530*/  STG.E.64 desc[UR8][R4.64], R2 ;  /* 0x0000000204007986 */ /* 0x0041e8000c101b08 */
.L_x_215:
[----:B01--4-:R-:W0:Y:S01]  /*11540*/  LDC.64 R2, c[0x0][0x518] ;  /* 0x00014600ff027b82 */ /* 0x013e220000000a00 */
[----:B--2---:R-:W-:Y:S01]  /*11550*/  IMAD.MOV.U32 R4, RZ, RZ, 0x1 ;  /* 0x00000001ff047424 */ /* 0x004fe200078e00ff */
[----:B------:R1:W-:Y:S04]  /*11560*/  STG.E desc[UR8][R54.64], RZ ;  /* 0x000000ff36007986 */ /* 0x0003e8000c101908 */
[----:B------:R1:W-:Y:S04]  /*11570*/  STG.E.U8 desc[UR8][R46.64], R4 ;  /* 0x000000042e007986 */ /* 0x0003e8000c101108 */
[----:B0-----:R1:W-:Y:S04]  /*11580*/  STG.E.64 desc[UR8][R58.64], R2 ;  /* 0x000000023a007986 */ /* 0x0013e8000c101b08 */
[----:B------:R-:W2:Y:S01]  /*11590*/  LDG.E.U8 R0, desc[UR8][R46.64] ;  /* 0x000000082e007981 */ /* 0x000ea2000c1e1100 */
[----:B------:R-:W-:Y:S01]  /*115a0*/  BSSY.RECONVERGENT B1, `(.L_x_220) ;  /* 0x000099e000017945 */ /* 0x000fe20003800200 */
[----:B--2---:R-:W-:-:S13]  /*115b0*/  ISETP.NE.AND P0, PT, R0, RZ, PT ;  /* 0x000000ff0000720c */ /* 0x004fda0003f05270 */
[----:B-1----:R-:W-:Y:S05]  /*115c0*/  @!P0 BRA `(.L_x_221) ;  /* 0x00000098006c8947 */ /* 0x002fea0003800000 */
.L_x_328:
[----:B--2---:R-:W2:Y:S01]  /*115d0*/  LDG.E R0, desc[UR8][R54.64] ;  /* 0x0000000836007981 */ /* 0x004ea2000c1e1900 */
[----:B0-----:R-:W0:Y:S02]  /*115e0*/  LDCU UR6, c[0x0][0x52c] ;  /* 0x0000a580ff0677ac */ /* 0x001e240008000800 */
[----:B0-----:R-:W-:Y:S01]  /*115f0*/  UISETP.GE.U32.AND UP0, UPT, UR6, 0x2, UPT ;  /* 0x000000020600788c */ /* 0x001fe2000bf06070 */
[----:B--2-4-:R-:W-:-:S05]  /*11600*/  VIADD R3, R0, 0x1 ;  /* 0x0000000100037836 */ /* 0x014fca0000000000 */
[----:B------:R0:W-:Y:S03]  /*11610*/  STG.E desc[UR8][R54.64], R3 ;  /* 0x0000000336007986 */ /* 0x0001e6000c101908 */
[----:B-1----:R-:W-:Y:S05]  /*11620*/  BRA.U !UP0, `(.L_x_222) ;  /* 0x0000000d08bc7547 */ /* 0x002fea000b800000 */
[----:B------:R-:W-:Y:S01]  /*11630*/  ISETP.GE.U32.AND P0, PT, R16, 0xf, PT ;  /* 0x0000000f1000780c */ /* 0x000fe20003f06070 */
[----:B------:R-:W-:-:S12]  /*11640*/  UMOV UR4, 0x1 ;  /* 0x0000000100047882 */ /* 0x000fd80000000000 */
[----:B------:R-:W-:Y:S05]  /*11650*/  @!P0 BRA `(.L_x_223) ;  /* 0x0000000000c48947 */ /* 0x000fea0003800000 */
[----:B------:R-:W-:Y:S01]  /*11660*/  UIADD3 UR5, UPT, UPT, UR6, -0x1, URZ ;  /* 0xffffffff06057890 */ /* 0x000fe2000fffe0ff */
[----:B------:R-:W1:Y:S01]  /*11670*/  LDCU.64 UR12, c[0x0][0x3b0] ;  /* 0x00007600ff0c77ac */ /* 0x000e620008000a00 */
[----:B------:R-:W2:Y:S02]  /*11680*/  LDCU.64 UR10, c[0x0][0x3a8] ;  /* 0x00007500ff0a77ac */ /* 0x000ea40008000a00 */
[----:B------:R-:W-:Y:S01]  /*11690*/  ULOP3.LUT UR5, UR5, 0xfffffff0, URZ, 0xc0, !UPT ;  /* 0xfffffff005057892 */ /* 0x000fe2000f8ec0ff */
[----:B------:R-:W-:-:S11]  /*116a0*/  UMOV UR4, 0x1 ;  /* 0x0000000100047882 */ /* 0x000fd60000000000 */
.L_x_224:
[----:B------:R-:W-:-:S05]  /*116b0*/  IADD3 R0, P0, PT, R80, UR4, RZ ;  /* 0x0000000450007c10 */ /* 0x000fca000ff1e0ff */
[----:B0-----:R-:W-:Y:S02]  /*116c0*/  IMAD.X R3, RZ, RZ, R13, P0 ;  /* 0x000000ffff037224 */ /* 0x001fe400000e060d */
[----:B---3--:R-:W-:-:S03]  /*116d0*/  IMAD.SHL.U32 R6, R0, 0x8, RZ ;  /* 0x0000000800067824 */ /* 0x008fc600078e00ff */
[----:B------:R-:W-:Y:S02]  /*116e0*/  SHF.L.U64.HI R0, R0, 0x3, R3 ;  /* 0x0000000300007819 */ /* 0x000fe40000010203 */
[----:B--2---:R-:W-:-:S04]  /*116f0*/  IADD3 R2, P0, PT, R6, UR10, RZ ;  /* 0x0000000a06027c10 */ /* 0x004fc8000ff1e0ff */
[----:B------:R-:W-:-:S05]  /*11700*/  IADD3.X R3, PT, PT, R0, UR11, RZ, P0, !PT ;  /* 0x0000000b00037c10 */ /* 0x000fca00087fe4ff */
        /* <DEDUP_REMOVED lines=8> */
[----:B------:R-:W4:Y:S04]  /*11790*/  LDG.E.64 R88, desc[UR8][R2.64+0x10] ;  /* 0x0000100802587981 */ /* 0x000f28000c1e1b00 */
[----:B----4-:R4:W-:Y:S04]  /*117a0*/  STG.E.64 desc[UR8][R6.64+0x10], R88 ;  /* 0x0000105806007986 */ /* 0x0109e8000c101b08 */
[----:B---3--:R-:W3:Y:S04]  /*117b0*/  LDG.E.64 R90, desc[UR8][R2.64+0x18] ;  /* 0x00001808025a7981 */ /* 0x008ee8000c1e1b00 */
[----:B---3--:R3:W-:Y:S04]  /*117c0*/  STG.E.64 desc[UR8][R6.64+0x18], R90 ;  /* 0x0000185a06007986 */ /* 0x0087e8000c101b08 */
        /* <DEDUP_REMOVED lines=8> */
[----:B----4-:R-:W4:Y:S04]  /*11850*/  LDG.E.64 R88, desc[UR8][R2.64+0x40] ;  /* 0x0000400802587981 */ /* 0x010f28000c1e1b00 */
[----:B----4-:R4:W-:Y:S04]  /*11860*/  STG.E.64 desc[UR8][R6.64+0x40], R88 ;  /* 0x0000405806007986 */ /* 0x0109e8000c101b08 */
[----:B---3--:R-:W3:Y:S04]  /*11870*/  LDG.E.64 R90, desc[UR8][R2.64+0x48] ;  /* 0x00004808025a7981 */ /* 0x008ee8000c1e1b00 */
[----:B---3--:R3:W-:Y:S04]  /*11880*/  STG.E.64 desc[UR8][R6.64+0x48], R90 ;  /* 0x0000485a06007986 */ /* 0x0087e8000c101b08 */
[----:B-----5:R-:W5:Y:S04]  /*11890*/  LDG.E.64 R92, desc[UR8][R2.64+0x50] ;  /* 0x00005008025c7981 */ /* 0x020f68000c1e1b00 */
[----:B-----5:R3:W-:Y:S04]  /*118a0*/  STG.E.64 desc[UR8][R6.64+0x50], R92 ;  /* 0x0000505c06007986 */ /* 0x0207e8000c101b08 */
[----:B0-----:R-:W5:Y:S04]  /*118b0*/  LDG.E.64 R4, desc[UR8][R2.64+0x58] ;  /* 0x0000580802047981 */ /* 0x001f68000c1e1b00 */
[----:B-----5:R3:W-:Y:S04]  /*118c0*/  STG.E.64 desc[UR8][R6.64+0x58], R4 ;  /* 0x0000580406007986 */ /* 0x0207e8000c101b08 */
[----:B-1----:R-:W5:Y:S04]  /*118d0*/  LDG.E.64 R18, desc[UR8][R2.64+0x60] ;  /* 0x0000600802127981 */ /* 0x002f68000c1e1b00 */
[----:B-----5:R3:W-:Y:S04]  /*118e0*/  STG.E.64 desc[UR8][R6.64+0x60], R18 ;  /* 0x0000601206007986 */ /* 0x0207e8000c101b08 */
[----:B--2---:R-:W2:Y:S04]  /*118f0*/  LDG.E.64 R20, desc[UR8][R2.64+0x68] ;  /* 0x0000680802147981 */ /* 0x004ea8000c1e1b00 */
[----:B--2---:R3:W-:Y:S04]  /*11900*/  STG.E.64 desc[UR8][R6.64+0x68], R20 ;  /* 0x0000681406007986 */ /* 0x0047e8000c101b08 */
[----:B----4-:R-:W2:Y:S01]  /*11910*/  LDG.E.64 R88, desc[UR8][R2.64+0x70] ;  /* 0x0000700802587981 */ /* 0x010ea2000c1e1b00 */
[----:B------:R-:W-:-:S02]  /*11920*/  UIADD3 UR7, UPT, UPT, UR4, 0xf, URZ ;  /* 0x0000000f04077890 */ /* 0x000fc4000fffe0ff */
[----:B------:R-:W-:Y:S02]  /*11930*/  UIADD3 UR4, UPT, UPT, UR4, 0x10, URZ ;  /* 0x0000001004047890 */ /* 0x000fe4000fffe0ff */
[----:B------:R-:W-:Y:S01]  /*11940*/  UISETP.NE.AND UP0, UPT, UR7, UR5, UPT ;  /* 0x000000050700728c */ /* 0x000fe2000bf05270 */
[----:B--2---:R3:W-:Y:S08]  /*11950*/  STG.E.64 desc[UR8][R6.64+0x70], R88 ;  /* 0x0000705806007986 */ /* 0x0047f0000c101b08 */
[----:B------:R-:W-:Y:S05]  /*11960*/  BRA.U UP0, `(.L_x_224) ;  /* 0xfffffffd00507547 */ /* 0x000fea000b83ffff */
.L_x_223:
[----:B------:R-:W-:-:S04]  /*11970*/  UIADD3 UR6, UPT, UPT, UR6, -0x1, URZ ;  /* 0xffffffff06067890 */ /* 0x000fc8000fffe0ff */
[----:B------:R-:W-:-:S09]  /*11980*/  ULOP3.LUT UP0, URZ, UR6, 0xf, URZ, 0xc0, !UPT ;  /* 0x0000000f06ff7892 */ /* 0x000fd2000f80c0ff */
[----:B------:R-:W-:Y:S05]  /*11990*/  BRA.U !UP0, `(.L_x_222) ;  /* 0x0000000908e07547 */ /* 0x000fea000b800000 */
[----:B------:R-:W-:Y:S02]  /*119a0*/  ULOP3.LUT UR5, UR6, 0xf, URZ, 0xc0, !UPT ;  /* 0x0000000f06057892 */ /* 0x000fe4000f8ec0ff */
[----:B------:R-:W-:Y:S02]  /*119b0*/  ULOP3.LUT UP1, URZ, UR6, 0x7, URZ, 0xc0, !UPT ;  /* 0x0000000706ff7892 */ /* 0x000fe4000f82c0ff */
[----:B------:R-:W-:-:S04]  /*119c0*/  UIADD3 UR5, UPT, UPT, UR5, -0x1, URZ ;  /* 0xffffffff05057890 */ /* 0x000fc8000fffe0ff */
[----:B------:R-:W-:-:S09]  /*119d0*/  UISETP.GE.U32.AND UP0, UPT, UR5, 0x7, UPT ;  /* 0x000000070500788c */ /* 0x000fd2000bf06070 */
[----:B------:R-:W-:Y:S05]  /*119e0*/  BRA.U !UP0, `(.L_x_225) ;  /* 0x0000000508687547 */ /* 0x000fea000b800000 */
[----:B------:R-:W1:Y:S01]  /*119f0*/  LDCU.64 UR6, c[0x0][0x3a8] ;  /* 0x00007500ff0677ac */ /* 0x000e620008000a00 */
[----:B---3--:R-:W-:Y:S01]  /*11a00*/  IADD3 R5, P0, PT, R80, UR4, RZ ;  /* 0x0000000450057c10 */ /* 0x008fe2000ff1e0ff */
[----:B------:R-:W2:Y:S04]  /*11a10*/  LDCU.64 UR10, c[0x0][0x3b0] ;  /* 0x00007600ff0a77ac */ /* 0x000ea80008000a00 */
[----:B------:R-:W-:Y:S02]  /*11a20*/  IMAD.X R0, RZ, RZ, R13, P0 ;  /* 0x000000ffff007224 */ /* 0x000fe400000e060d */
[----:B------:R-:W-:-:S03]  /*11a30*/  IMAD.SHL.U32 R6, R5, 0x8, RZ ;  /* 0x0000000805067824 */ /* 0x000fc600078e00ff */
[----:B------:R-:W-:Y:S02]  /*11a40*/  SHF.L.U64.HI R5, R5, 0x3, R0 ;  /* 0x0000000305057819 */ /* 0x000fe40000010200 */
[----:B-1----:R-:W-:-:S04]  /*11a50*/  IADD3 R2, P0, PT, R6, UR6, RZ ;  /* 0x0000000606027c10 */ /* 0x002fc8000ff1e0ff */
[----:B0-----:R-:W-:-:S06]  /*11a60*/  IADD3.X R3, PT, PT, R5, UR7, RZ, P0, !PT ;  /* 0x0000000705037c10 */ /* 0x001fcc00087fe4ff */
[----:B------:R-:W3:Y:S01]  /*11a70*/  LDG.E.64 R2, desc[UR8][R2.64+-0x8] ;  /* 0xfffff80802027981 */ /* 0x000ee2000c1e1b00 */
[----:B------:R-:W-:-:S06]  /*11a80*/  UIADD3 UR5, UPT, UPT, UR4, 0x1, URZ ;  /* 0x0000000104057890 */ /* 0x000fcc000fffe0ff */
[----:B------:R-:W-:-:S05]  /*11a90*/  IADD3 R21, P0, PT, R80, UR5, RZ ;  /* 0x0000000550157c10 */ /* 0x000fca000ff1e0ff */
[----:B------:R-:W-:Y:S01]  /*11aa0*/  IMAD.X R0, RZ, RZ, R13, P0 ;  /* 0x000000ffff007224 */ /* 0x000fe200000e060d */
[----:B--2---:R-:W-:Y:S01]  /*11ab0*/  IADD3 R6, P0, PT, R6, UR10, RZ ;  /* 0x0000000a06067c10 */ /* 0x004fe2000ff1e0ff */
[----:B------:R-:W-:-:S03]  /*11ac0*/  IMAD.SHL.U32 R19, R21, 0x8, RZ ;  /* 0x0000000815137824 */ /* 0x000fc600078e00ff */
[----:B------:R-:W-:Y:S02]  /*11ad0*/  SHF.L.U64.HI R21, R21, 0x3, R0 ;  /* 0x0000000315157819 */ /* 0x000fe40000010200 */
[----:B------:R-:W-:Y:S02]  /*11ae0*/  IADD3 R4, P1, PT, R19, UR6, RZ ;  /* 0x0000000613047c10 */ /* 0x000fe4000ff3e0ff */
[----:B------:R-:W-:Y:S02]  /*11af0*/  IADD3.X R7, PT, PT, R5, UR11, RZ, P0, !PT ;  /* 0x0000000b05077c10 */ /* 0x000fe400087fe4ff */
[----:B------:R-:W-:Y:S01]  /*11b00*/  IADD3.X R5, PT, PT, R21, UR7, RZ, P1, !PT ;  /* 0x0000000715057c10 */ /* 0x000fe20008ffe4ff */
[----:B------:R-:W-:Y:S02]  /*11b10*/  UIADD3 UR5, UPT, UPT, UR4, 0x2, URZ ;  /* 0x0000000204057890 */ /* 0x000fe4000fffe0ff */
[----:B---3--:R0:W-:Y:S04]  /*11b20*/  STG.E.64 desc[UR8][R6.64+-0x8], R2 ;  /* 0xfffff80206007986 */ /* 0x0081e8000c101b08 */
[----:B------:R-:W2:Y:S01]  /*11b30*/  LDG.E.64 R4, desc[UR8][R4.64+-0x8] ;  /* 0xfffff80804047981 */ /* 0x000ea2000c1e1b00 */
[----:B------:R-:W-:-:S05]  /*11b40*/  IADD3 R17, P0, PT, R80, UR5, RZ ;  /* 0x0000000550117c10 */ /* 0x000fca000ff1e0ff */
[----:B------:R-:W-:Y:S02]  /*11b50*/  IMAD.X R18, RZ, RZ, R13, P0 ;  /* 0x000000ffff127224 */ /* 0x000fe400000e060d */
[----:B------:R-:W-:-:S03]  /*11b60*/  IMAD.SHL.U32 R0, R17, 0x8, RZ ;  /* 0x0000000811007824 */ /* 0x000fc600078e00ff */
[----:B------:R-:W-:Y:S02]  /*11b70*/  SHF.L.U64.HI R17, R17, 0x3, R18 ;  /* 0x0000000311117819 */ /* 0x000fe40000010212 */
[----:B------:R-:W-:Y:S02]  /*11b80*/  IADD3 R18, P0, PT, R19, UR10, RZ ;  /* 0x0000000a13127c10 */ /* 0x000fe4000ff1e0ff */
[----:B------:R-:W-:Y:S02]  /*11b90*/  IADD3 R20, P1, PT, R0, UR6, RZ ;  /* 0x0000000600147c10 */ /* 0x000fe4000ff3e0ff */
[----:B------:R-:W-:Y:S02]  /*11ba0*/  IADD3.X R19, PT, PT, R21, UR11, RZ, P0, !PT ;  /* 0x0000000b15137c10 */ /* 0x000fe400087fe4ff */
[----:B------:R-:W-:Y:S01]  /*11bb0*/  IADD3.X R21, PT, PT, R17, UR7, RZ, P1, !PT ;  /* 0x0000000711157c10 */ /* 0x000fe20008ffe4ff */
[----:B------:R-:W-:Y:S02]  /*11bc0*/  UIADD3 UR5, UPT, UPT, UR4, 0x3, URZ ;  /* 0x0000000304057890 */ /* 0x000fe4000fffe0ff */
[----:B--2---:R1:W-:Y:S04]  /*11bd0*/  STG.E.64 desc[UR8][R18.64+-0x8], R4 ;  /* 0xfffff80412007986 */ /* 0x0043e8000c101b08 */
[----:B0-----:R-:W2:Y:S01]  /*11be0*/  LDG.E.64 R2, desc[UR8][R20.64+-0x8] ;  /* 0xfffff80814027981 */ /* 0x001ea2000c1e1b00 */
[----:B------:R-:W-:-:S05]  /*11bf0*/  IADD3 R92, P0, PT, R80, UR5, RZ ;  /* 0x00000005505c7c10 */ /* 0x000fca000ff1e0ff */
[----:B------:R-:W-:Y:S01]  /*11c00*/  IMAD.X R7, RZ, RZ, R13, P0 ;  /* 0x000000ffff077224 */ /* 0x000fe200000e060d */
[----:B------:R-:W-:Y:S01]  /*11c10*/  IADD3 R6, P0, PT, R0, UR10, RZ ;  /* 0x0000000a00067c10 */ /* 0x000fe2000ff1e0ff */
[----:B------:R-:W-:-:S03]  /*11c20*/  IMAD.SHL.U32 R91, R92, 0x8, RZ ;  /* 0x000000085c5b7824 */ /* 0x000fc600078e00ff */
[----:B------:R-:W-:Y:S02]  /*11c30*/  SHF.L.U64.HI R92, R92, 0x3, R7 ;  /* 0x000000035c5c7819 */ /* 0x000fe40000010207 */
[----:B------:R-:W-:Y:S02]  /*11c40*/  IADD3 R88, P1, PT, R91, UR6, RZ ;  /* 0x000000065b587c10 */ /* 0x000fe4000ff3e0ff */
[----:B------:R-:W-:Y:S02]  /*11c50*/  IADD3.X R7, PT, PT, R17, UR11, RZ, P0, !PT ;  /* 0x0000000b11077c10 */ /* 0x000fe400087fe4ff */
[----:B------:R-:W-:Y:S01]  /*11c60*/  IADD3.X R89, PT, PT, R92, UR7, RZ, P1, !PT ;  /* 0x000000075c597c10 */ /* 0x000fe20008ffe4ff */
[----:B------:R-:W-:Y:S02]  /*11c70*/  UIADD3 UR5, UPT, UPT, UR4, 0x4, URZ ;  /* 0x0000000404057890 */ /* 0x000fe4000fffe0ff */
[----:B--2---:R0:W-:Y:S04]  /*11c80*/  STG.E.64 desc[UR8][R6.64+-0x8], R2 ;  /* 0xfffff80206007986 */ /* 0x0041e8000c101b08 */
[----:B-1----:R-:W2:Y:S01]  /*11c90*/  LDG.E.64 R4, desc[UR8][R88.64+-0x8] ;  /* 0xfffff80858047981 */ /* 0x002ea2000c1e1b00 */
        /* <DEDUP_REMOVED lines=34> */
[----:B------:R-:W-:Y:S02]  /*11ec0*/  IMAD.X R6, RZ, RZ, R13, P0 ;  /* 0x000000ffff067224 */ /* 0x000fe400000e060d */
[----:B------:R-:W-:-:S03]  /*11ed0*/  IMAD.SHL.U32 R0, R17, 0x8, RZ ;  /* 0x0000000811007824 */ /* 0x000fc600078e00ff */
[----:B------:R-:W-:Y:S02]  /*11ee0*/  SHF.L.U64.HI R17, R17, 0x3, R6 ;  /* 0x0000000311117819 */ /* 0x000fe40000010206 */
[----:B------:R-:W-:Y:S02]  /*11ef0*/  IADD3 R6, P0, PT, R90, UR10, RZ ;  /* 0x0000000a5a067c10 */ /* 0x000fe4000ff1e0ff */
[----:B------:R-:W-:Y:S02]  /*11f00*/  IADD3 R88, P1, PT, R0, UR6, RZ ;  /* 0x0000000600587c10 */ /* 0x000fe4000ff3e0ff */
[----:B------:R-:W-:Y:S02]  /*11f10*/  IADD3.X R7, PT, PT, R91, UR11, RZ, P0, !PT ;  /* 0x0000000b5b077c10 */ /* 0x000fe400087fe4ff */
[----:B------:R-:W-:-:S03]  /*11f20*/  IADD3.X R89, PT, PT, R17, UR7, RZ, P1, !PT ;  /* 0x0000000711597c10 */ /* 0x000fc60008ffe4ff */
[----:B--2---:R2:W-:Y:S04]  /*11f30*/  STG.E.64 desc[UR8][R6.64+-0x8], R2 ;  /* 0xfffff80206007986 */ /* 0x0045e8000c101b08 */
[----:B-1----:R-:W3:Y:S01]  /*11f40*/  LDG.E.64 R4, desc[UR8][R88.64+-0x8] ;  /* 0xfffff80858047981 */ /* 0x002ee2000c1e1b00 */
[----:B------:R-:W-:Y:S01]  /*11f50*/  IADD3 R18, P0, PT, R0, UR10, RZ ;  /* 0x0000000a00127c10 */ /* 0x000fe2000ff1e0ff */
[----:B------:R-:W-:-:S03]  /*11f60*/  UIADD3 UR4, UPT, UPT, UR4, 0x8, URZ ;  /* 0x0000000804047890 */ /* 0x000fc6000fffe0ff */
[----:B------:R-:W-:-:S05]  /*11f70*/  IADD3.X R19, PT, PT, R17, UR11, RZ, P0, !PT ;  /* 0x0000000b11137c10 */ /* 0x000fca00087fe4ff */
[----:B---3--:R2:W-:Y:S04]  /*11f80*/  STG.E.64 desc[UR8][R18.64+-0x8], R4 ;  /* 0xfffff80412007986 */ /* 0x0085e8000c101b08 */
.L_x_225:
[----:B------:R-:W-:Y:S05]  /*11f90*/  BRA.U !UP1, `(.L_x_222) ;  /* 0x0000000509607547 */ /* 0x000fea000b800000 */
[----:B------:R-:W-:Y:S02]  /*11fa0*/  ISETP.GE.U32.AND P1, PT, R10, 0x3, PT ;  /* 0x000000030a00780c */ /* 0x000fe40003f26070 */
[----:B------:R-:W-:-:S11]  /*11fb0*/  ISETP.NE.AND P0, PT, R12, RZ, PT ;  /* 0x000000ff0c00720c */ /* 0x000fd60003f05270 */
[----:B------:R-:W-:Y:S05]  /*11fc0*/  @!P1 BRA `(.L_x_226) ;  /* 0x0000000000b89947 */ /* 0x000fea0003800000 */
[----:B------:R-:W1:Y:S01]  /*11fd0*/  LDCU.64 UR6, c[0x0][0x3a8] ;  /* 0x00007500ff0677ac */ /* 0x000e620008000a00 */
[----:B------:R-:W-:Y:S01]  /*11fe0*/  IADD3 R0, P1, PT, R80, UR4, RZ ;  /* 0x0000000450007c10 */ /* 0x000fe2000ff3e0ff */
[----:B------:R-:W4:Y:S04]  /*11ff0*/  LDCU.64 UR10, c[0x0][0x3b0] ;  /* 0x00007600ff0a77ac */ /* 0x000f280008000a00 */
[----:B0-2---:R-:W-:Y:S02]  /*12000*/  IMAD.X R3, RZ, RZ, R13, P1 ;  /* 0x000000ffff037224 */ /* 0x005fe400008e060d */
[----:B---3--:R-:W-:-:S03]  /*12010*/  IMAD.SHL.U32 R6, R0, 0x8, RZ ;  /* 0x0000000800067824 */ /* 0x008fc600078e00ff */
[----:B------:R-:W-:Y:S02]  /*12020*/  SHF.L.U64.HI R0, R0, 0x3, R3 ;  /* 0x0000000300007819 */ /* 0x000fe40000010203 */
[----:B-1----:R-:W-:-:S04]  /*12030*/  IADD3 R2, P1, PT, R6, UR6, RZ ;  /* 0x0000000606027c10 */ /* 0x002fc8000ff3e0ff */
[----:B------:R-:W-:-:S06]  /*12040*/  IADD3.X R3, PT, PT, R0, UR7, RZ, P1, !PT ;  /* 0x0000000700037c10 */ /* 0x000fcc0008ffe4ff */
[----:B------:R-:W2:Y:S01]  /*12050*/  LDG.E.64 R2, desc[UR8][R2.64+-0x8] ;  /* 0xfffff80802027981 */ /* 0x000ea2000c1e1b00 */
[----:B------:R-:W-:-:S06]  /*12060*/  UIADD3 UR5, UPT, UPT, UR4, 0x1, URZ ;  /* 0x0000000104057890 */ /* 0x000fcc000fffe0ff */
[----:B------:R-:W-:-:S05]  /*12070*/  IADD3 R4, P1, PT, R80, UR5, RZ ;  /* 0x0000000550047c10 */ /* 0x000fca000ff3e0ff */
[----:B------:R-:W-:Y:S01]  /*12080*/  IMAD.X R5, RZ, RZ, R13, P1 ;  /* 0x000000ffff057224 */ /* 0x000fe200008e060d */
[----:B----4-:R-:W-:Y:S01]  /*12090*/  IADD3 R6, P1, PT, R6, UR10, RZ ;  /* 0x0000000a06067c10 */ /* 0x010fe2000ff3e0ff */
[----:B------:R-:W-:-:S03]  /*120a0*/  IMAD.SHL.U32 R18, R4, 0x8, RZ ;  /* 0x0000000804127824 */ /* 0x000fc600078e00ff */
[----:B------:R-:W-:Y:S02]  /*120b0*/  SHF.L.U64.HI R17, R4, 0x3, R5 ;  /* 0x0000000304117819 */ /* 0x000fe40000010205 */
[----:B------:R-:W-:Y:S02]  /*120c0*/  IADD3 R4, P2, PT, R18, UR6, RZ ;  /* 0x0000000612047c10 */ /* 0x000fe4000ff5e0ff */
[----:B------:R-:W-:Y:S02]  /*120d0*/  IADD3.X R7, PT, PT, R0, UR11, RZ, P1, !PT ;  /* 0x0000000b00077c10 */ /* 0x000fe40008ffe4ff */
[----:B------:R-:W-:-:S03]  /*120e0*/  IADD3.X R5, PT, PT, R17, UR7, RZ, P2, !PT ;  /* 0x0000000711057c10 */ /* 0x000fc600097fe4ff */
[----:B--2---:R0:W-:Y:S04]  /*120f0*/  STG.E.64 desc[UR8][R6.64+-0x8], R2 ;  /* 0xfffff80206007986 */ /* 0x0041e8000c101b08 */
[----:B------:R-:W2:Y:S01]  /*12100*/  LDG.E.64 R4, desc[UR8][R4.64+-0x8] ;  /* 0xfffff80804047981 */ /* 0x000ea2000c1e1b00 */
[----:B------:R-:W-:-:S06]  /*12110*/  UIADD3 UR5, UPT, UPT, UR4, 0x2, URZ ;  /* 0x0000000204057890 */ /* 0x000fcc000fffe0ff */
        /* <DEDUP_REMOVED lines=20> */
[----:B-1----:R-:W2:Y:S01]  /*12260*/  LDG.E.64 R4, desc[UR8][R88.64+-0x8] ;  /* 0xfffff80858047981 */ /* 0x002ea2000c1e1b00 */
[----:B------:R-:W-:Y:S01]  /*12270*/  IADD3 R18, P1, PT, R90, UR10, RZ ;  /* 0x0000000a5a127c10 */ /* 0x000fe2000ff3e0ff */
[----:B------:R-:W-:-:S03]  /*12280*/  UIADD3 UR4, UPT, UPT, UR4, 0x4, URZ ;  /* 0x0000000404047890 */ /* 0x000fc6000fffe0ff */
[----:B------:R-:W-:-:S05]  /*12290*/  IADD3.X R19, PT, PT, R17, UR11, RZ, P1, !PT ;  /* 0x0000000b11137c10 */ /* 0x000fca0008ffe4ff */
[----:B--2---:R4:W-:Y:S04]  /*122a0*/  STG.E.64 desc[UR8][R18.64+-0x8], R4 ;  /* 0xfffff80412007986 */ /* 0x0049e8000c101b08 */
.L_x_226:
[----:B------:R-:W-:Y:S05]  /*122b0*/  @!P0 BRA `(.L_x_222) ;  /* 0x0000000000988947 */ /* 0x000fea0003800000 */
[----:B------:R-:W1:Y:S01]  /*122c0*/  LDCU.64 UR6, c[0x0][0x3a8] ;  /* 0x00007500ff0677ac */ /* 0x000e620008000a00 */
[----:B------:R-:W-:Y:S01]  /*122d0*/  IADD3 R0, P0, PT, R80, UR4, RZ ;  /* 0x0000000450007c10 */ /* 0x000fe2000ff1e0ff */
[----:B------:R-:W5:Y:S04]  /*122e0*/  LDCU.64 UR10, c[0x0][0x3b0] ;  /* 0x00007600ff0a77ac */ /* 0x000f680008000a00 */
[----:B0-2-4-:R-:W-:Y:S02]  /*122f0*/  IMAD.X R3, RZ, RZ, R13, P0 ;  /* 0x000000ffff037224 */ /* 0x015fe400000e060d */
[----:B---3--:R-:W-:-:S03]  /*12300*/  IMAD.SHL.U32 R4, R0, 0x8, RZ ;  /* 0x0000000800047824 */ /* 0x008fc600078e00ff */
[----:B------:R-:W-:Y:S02]  /*12310*/  SHF.L.U64.HI R0, R0, 0x3, R3 ;  /* 0x0000000300007819 */ /* 0x000fe40000010203 */
[----:B-1----:R-:W-:-:S04]  /*12320*/  IADD3 R2, P0, PT, R4, UR6, RZ ;  /* 0x0000000604027c10 */ /* 0x002fc8000ff1e0ff */
[----:B------:R-:W-:-:S06]  /*12330*/  IADD3.X R3, PT, PT, R0, UR7, RZ, P0, !PT ;  /* 0x0000000700037c10 */ /* 0x000fcc00087fe4ff */
[----:B------:R-:W2:Y:S01]  /*12340*/  LDG.E.64 R2, desc[UR8][R2.64+-0x8] ;  /* 0xfffff80802027981 */ /* 0x000ea2000c1e1b00 */
[----:B-----5:R-:W-:-:S04]  /*12350*/  IADD3 R4, P0, PT, R4, UR10, RZ ;  /* 0x0000000a04047c10 */ /* 0x020fc8000ff1e0ff */
[----:B------:R-:W-:Y:S02]  /*12360*/  IADD3.X R5, PT, PT, R0, UR11, RZ, P0, !PT ;  /* 0x0000000b00057c10 */ /* 0x000fe400087fe4ff */
[----:B------:R-:W-:-:S03]  /*12370*/  ISETP.NE.AND P0, PT, R12, 0x1, PT ;  /* 0x000000010c00780c */ /* 0x000fc60003f05270 */
[----:B--2---:R1:W-:Y:S10]  /*12380*/  STG.E.64 desc[UR8][R4.64+-0x8], R2 ;  /* 0xfffff80204007986 */ /* 0x0043f4000c101b08 */
[----:B------:R-:W-:Y:S05]  /*12390*/  @!P0 BRA `(.L_x_222) ;  /* 0x0000000000608947 */ /* 0x000fea0003800000 */
[----:B------:R-:W-:-:S06]  /*123a0*/  UIADD3 UR5, UPT, UPT, UR4, 0x1, URZ ;  /* 0x0000000104057890 */ /* 0x000fcc000fffe0ff */
[----:B------:R-:W-:-:S05]  /*123b0*/  IADD3 R0, P0, PT, R80, UR5, RZ ;  /* 0x0000000550007c10 */ /* 0x000fca000ff1e0ff */
[----:B-1----:R-:W-:Y:S02]  /*123c0*/  IMAD.X R3, RZ, RZ, R13, P0 ;  /* 0x000000ffff037224 */ /* 0x002fe400000e060d */
[----:B------:R-:W-:-:S03]  /*123d0*/  IMAD.SHL.U32 R4, R0, 0x8, RZ ;  /* 0x0000000800047824 */ /* 0x000fc600078e00ff */
[----:B------:R-:W-:Y:S02]  /*123e0*/  SHF.L.U64.HI R0, R0, 0x3, R3 ;  /* 0x0000000300007819 */ /* 0x000fe40000010203 */
[----:B------:R-:W-:-:S04]  /*123f0*/  IADD3 R2, P0, PT, R4, UR6, RZ ;  /* 0x0000000604027c10 */ /* 0x000fc8000ff1e0ff */
[----:B------:R-:W-:-:S06]  /*12400*/  IADD3.X R3, PT, PT, R0, UR7, RZ, P0, !PT ;  /* 0x0000000700037c10 */ /* 0x000fcc00087fe4ff */
[----:B------:R-:W2:Y:S01]  /*12410*/  LDG.E.64 R2, desc[UR8][R2.64+-0x8] ;  /* 0xfffff80802027981 */ /* 0x000ea2000c1e1b00 */
[----:B------:R-:W-:-:S04]  /*12420*/  IADD3 R4, P0, PT, R4, UR10, RZ ;  /* 0x0000000a04047c10 */ /* 0x000fc8000ff1e0ff */
[----:B------:R-:W-:Y:S02]  /*12430*/  IADD3.X R5, PT, PT, R0, UR11, RZ, P0, !PT ;  /* 0x0000000b00057c10 */ /* 0x000fe400087fe4ff */
[----:B------:R-:W-:-:S03]  /*12440*/  ISETP.NE.AND P0, PT, R12, 0x2, PT ;  /* 0x000000020c00780c */ /* 0x000fc60003f05270 */
[----:B--2---:R0:W-:Y:S10]  /*12450*/  STG.E.64 desc[UR8][R4.64+-0x8], R2 ;  /* 0xfffff80204007986 */ /* 0x0041f4000c101b08 */
[----:B------:R-:W-:Y:S05]  /*12460*/  @!P0 BRA `(.L_x_222) ;  /* 0x00000000002c8947 */ /* 0x000fea0003800000 */
[----:B------:R-:W-:-:S06]  /*12470*/  UIADD3 UR4, UPT, UPT, UR4, 0x2, URZ ;  /* 0x0000000204047890 */ /* 0x000fcc000fffe0ff */
[----:B------:R-:W-:-:S05]  /*12480*/  IADD3 R0, P0, PT, R80, UR4, RZ ;  /* 0x0000000450007c10 */ /* 0x000fca000ff1e0ff */
[----:B0-----:R-:W-:Y:S02]  /*12490*/  IMAD.X R3, RZ, RZ, R13, P0 ;  /* 0x000000ffff037224 */ /* 0x001fe400000e060d */
[----:B------:R-:W-:-:S03]  /*124a0*/  IMAD.SHL.U32 R4, R0, 0x8, RZ ;  /* 0x0000000800047824 */ /* 0x000fc600078e00ff */
[----:B------:R-:W-:Y:S02]  /*124b0*/  SHF.L.U64.HI R0, R0, 0x3, R3 ;  /* 0x0000000300007819 */ /* 0x000fe40000010203 */
[----:B------:R-:W-:-:S04]  /*124c0*/  IADD3 R2, P0, PT, R4, UR6, RZ ;  /* 0x0000000604027c10 */ /* 0x000fc8000ff1e0ff */
[----:B------:R-:W-:-:S06]  /*124d0*/  IADD3.X R3, PT, PT, R0, UR7, RZ, P0, !PT ;  /* 0x0000000700037c10 */ /* 0x000fcc00087fe4ff */
[----:B------:R-:W2:Y:S01]  /*124e0*/  LDG.E.64 R2, desc[UR8][R2.64+-0x8] ;  /* 0xfffff80802027981 */ /* 0x000ea2000c1e1b00 */
[----:B------:R-:W-:-:S04]  /*124f0*/  IADD3 R4, P0, PT, R4, UR10, RZ ;  /* 0x0000000a04047c10 */ /* 0x000fc8000ff1e0ff */
[----:B------:R-:W-:-:S05]  /*12500*/  IADD3.X R5, PT, PT, R0, UR11, RZ, P0, !PT ;  /* 0x0000000b00057c10 */ /* 0x000fca00087fe4ff */
[----:B--2---:R0:W-:Y:S04]  /*12510*/  STG.E.64 desc[UR8][R4.64+-0x8], R2 ;  /* 0xfffff80204007986 */ /* 0x0041e8000c101b08 */
.L_x_222:
[----:B------:R-:W0:Y:S02]  /*12520*/  LDCU UR4, c[0x0][0x530] ;  /* 0x0000a600ff0477ac */ /* 0x000e240008000800 */
[----:B01234-:R-:W-:-:S05]  /*12530*/  IMAD.U32 R4, RZ, RZ, UR4 ;  /* 0x00000004ff047e24 */ /* 0x01ffca000f8e00ff */
[----:B------:R-:W-:-:S13]  /*12540*/  ISETP.NE.AND P0, PT, R4, RZ, PT ;  /* 0x000000ff0400720c */ /* 0x000fda0003f05270 */
[----:B------:R-:W-:Y:S05]  /*12550*/  @!P0 BRA `(.L_x_227) ;  /* 0x0000000c00a48947 */ /* 0x000fea0003800000 */
[----:B------:R-:W-:Y:S02]  /*12560*/  VIADD R0, R4, 0xffffffff ;  /* 0xffffffff04007836 */ /* 0x000fe40000000000 */
[----:B------:R-:W-:-:S03]  /*12570*/  IMAD.MOV.U32 R3, RZ, RZ, RZ ;  /* 0x000000ffff037224 */ /* 0x000fc600078e00ff */
[----:B------:R-:W-:-:S13]  /*12580*/  ISETP.GE.U32.AND P0, PT, R0, 0x7, PT ;  /* 0x000000070000780c */ /* 0x000fda0003f06070 */
[----:B------:R-:W-:Y:S05]  /*12590*/  @!P0 BRA `(.L_x_228) ;  /* 0x0000000400c88947 */ /* 0x000fea0003800000 */
[----:B------:R-:W0:Y:S01]  /*125a0*/  LDCU.64 UR10, c[0x0][0x398] ;  /* 0x00007300ff0a77ac */ /* 0x000e220008000a00 */
[----:B------:R-:W1:Y:S01]  /*125b0*/  LDCU.64 UR6, c[0x0][0x3a0] ;  /* 0x00007400ff0677ac */ /* 0x000e620008000a00 */
[----:B------:R-:W-:-:S05]  /*125c0*/  UMOV UR4, URZ ;  /* 0x000000ff00047c82 */ /* 0x000fca0008000000 */
.L_x_229:
[----:B--2---:R-:W-:Y:S01]  /*125d0*/  IADD3 R2, P0, PT, R86, UR4, RZ ;  /* 0x0000000456027c10 */ /* 0x004fe2000ff1e0ff */
[----:B------:R-:W-:Y:S01]  /*125e0*/  IMAD R3, R4, UR4, RZ ;  /* 0x0000000404037c24 */ /* 0x000fe2000f8e02ff */
[----:B------:R-:W2:Y:S03]  /*125f0*/  LDG.E.64 R18, desc[UR8][R58.64] ;  /* 0x000000083a127981 */ /* 0x000ea6000c1e1b00 */
[----:B------:R-:W-:Y:S01]  /*12600*/  IMAD.X R0, RZ, RZ, R8, P0 ;  /* 0x000000ffff007224 */ /* 0x000fe200000e0608 */
[----:B------:R-:W-:-:S05]  /*12610*/  IADD3 R5, P0, PT, R3, R2, RZ ;  /* 0x0000000203057210 */ /* 0x000fca0007f1e0ff */
[----:B------:R-:W-:Y:S02]  /*12620*/  IMAD.X R6, RZ, RZ, R0, P0 ;  /* 0x000000ffff067224 */ /* 0x000fe400000e0600 */
[----:B------:R-:W-:-:S03]  /*12630*/  IMAD.SHL.U32 R89, R5, 0x8, RZ ;  /* 0x0000000805597824 */ /* 0x000fc600078e00ff */
[----:B------:R-:W-:Y:S02]  /*12640*/  SHF.L.U64.HI R5, R5, 0x3, R6 ;  /* 0x0000000305057819 */ /* 0x000fe40000010206 */
[----:B-1----:R-:W-:-:S04]  /*12650*/  IADD3 R20, P0, PT, R89, UR6, RZ ;  /* 0x0000000659147c10 */ /* 0x002fc8000ff1e0ff */
[----:B------:R-:W-:-:S05]  /*12660*/  IADD3.X R21, PT, PT, R5, UR7, RZ, P0, !PT ;  /* 0x0000000705157c10 */ /* 0x000fca00087fe4ff */
[----:B------:R-:W2:Y:S01]  /*12670*/  LDG.E.64 R6, desc[UR8][R20.64] ;  /* 0x0000000814067981 */ /* 0x000ea2000c1e1b00 */
[----:B------:R-:W-:-:S05]  /*12680*/  IMAD.IADD R3, R3, 0x1, R4 ;  /* 0x0000000103037824 */ /* 0x000fca00078e0204 */
[----:B------:R-:W-:-:S05]  /*12690*/  IADD3 R93, P0, PT, R3, R2, RZ ;  /* 0x00000002035d7210 */ /* 0x000fca0007f1e0ff */
[----:B------:R-:W-:Y:S02]  /*126a0*/  IMAD.X R88, RZ, RZ, R0, P0 ;  /* 0x000000ffff587224 */ /* 0x000fe400000e0600 */
[----:B------:R-:W-:-:S03]  /*126b0*/  IMAD.SHL.U32 R92, R93, 0x8, RZ ;  /* 0x000000085d5c7824 */ /* 0x000fc600078e00ff */
[----:B------:R-:W-:Y:S02]  /*126c0*/  SHF.L.U64.HI R93, R93, 0x3, R88 ;  /* 0x000000035d5d7819 */ /* 0x000fe40000010258 */
[----:B0-----:R-:W-:Y:S02]  /*126d0*/  IADD3 R88, P0, PT, R89, UR10, RZ ;  /* 0x0000000a59587c10 */ /* 0x001fe4000ff1e0ff */
[----:B------:R-:W-:Y:S02]  /*126e0*/  IADD3 R90, P1, PT, R92, UR6, RZ ;  /* 0x000000065c5a7c10 */ /* 0x000fe4000ff3e0ff */
[----:B------:R-:W-:Y:S02]  /*126f0*/  IADD3.X R89, PT, PT, R5, UR11, RZ, P0, !PT ;  /* 0x0000000b05597c10 */ /* 0x000fe400087fe4ff */
[----:B------:R-:W-:Y:S01]  /*12700*/  IADD3.X R91, PT, PT, R93, UR7, RZ, P1, !PT ;  /* 0x000000075d5b7c10 */ /* 0x000fe20008ffe4ff */
[----:B--2---:R-:W-:-:S07]  /*12710*/  DADD R6, R6, R18 ;  /* 0x0000000006067229 */ /* 0x004fce0000000012 */
[----:B------:R0:W-:Y:S04]  /*12720*/  STG.E.64 desc[UR8][R88.64], R6 ;  /* 0x0000000658007986 */ /* 0x0001e8000c101b08 */
[----:B------:R-:W2:Y:S04]  /*12730*/  LDG.E.64 R18, desc[UR8][R90.64+0x8] ;  /* 0x000008085a127981 */ /* 0x000ea8000c1e1b00 */
[----:B------:R-:W2:Y:S01]  /*12740*/  LDG.E.64 R20, desc[UR8][R58.64] ;  /* 0x000000083a147981 */ /* 0x000ea2000c1e1b00 */
[----:B------:R-:W-:-:S05]  /*12750*/  IMAD.IADD R3, R3, 0x1, R4 ;  /* 0x0000000103037824 */ /* 0x000fca00078e0204 */
[----:B------:R-:W-:-:S05]  /*12760*/  IADD3 R96, P0, PT, R3, R2, RZ ;  /* 0x0000000203607210 */ /* 0x000fca0007f1e0ff */
[----:B------:R-:W-:Y:S02]  /*12770*/  IMAD.X R5, RZ, RZ, R0, P0 ;  /* 0x000000ffff057224 */ /* 0x000fe400000e0600 */
[----:B------:R-:W-:Y:S01]  /*12780*/  IMAD.SHL.U32 R17, R96, 0x8, RZ ;  /* 0x0000000860117824 */ /* 0x000fe200078e00ff */
[----:B------:R-:W-:Y:S02]  /*12790*/  IADD3 R92, P0, PT, R92, UR10, RZ ;  /* 0x0000000a5c5c7c10 */ /* 0x000fe4000ff1e0ff */
[----:B------:R-:W-:Y:S02]  /*127a0*/  SHF.L.U64.HI R96, R96, 0x3, R5 ;  /* 0x0000000360607819 */ /* 0x000fe40000010205 */
[----:B------:R-:W-:Y:S02]  /*127b0*/  IADD3 R94, P1, PT, R17, UR6, RZ ;  /* 0x00000006115e7c10 */ /* 0x000fe4000ff3e0ff */
[----:B------:R-:W-:Y:S02]  /*127c0*/  IADD3.X R93, PT, PT, R93, UR11, RZ, P0, !PT ;  /* 0x0000000b5d5d7c10 */ /* 0x000fe400087fe4ff */
[----:B------:R-:W-:Y:S01]  /*127d0*/  IADD3.X R95, PT, PT, R96, UR7, RZ, P1, !PT ;  /* 0x00000007605f7c10 */ /* 0x000fe20008ffe4ff */
[----:B--2---:R-:W-:-:S07]  /*127e0*/  DADD R18, R18, R20 ;  /* 0x0000000012127229 */ /* 0x004fce0000000014 */
[----:B------:R1:W-:Y:S04]  /*127f0*/  STG.E.64 desc[UR8][R92.64+0x8], R18 ;  /* 0x000008125c007986 */ /* 0x0003e8000c101b08 */
[----:B0-----:R-:W2:Y:S04]  /*12800*/  LDG.E.64 R6, desc[UR8][R94.64+0x10] ;  /* 0x000010085e067981 */ /* 0x001ea8000c1e1b00 */
[----:B------:R-:W2:Y:S01]  /*12810*/  LDG.E.64 R20, desc[UR8][R58.64] ;  /* 0x000000083a147981 */ /* 0x000ea2000c1e1b00 */
[----:B------:R-:W-:-:S05]  /*12820*/  IMAD.IADD R3, R3, 0x1, R4 ;  /* 0x0000000103037824 */ /* 0x000fca00078e0204 */
[----:B------:R-:W-:-:S05]  /*12830*/  IADD3 R98, P0, PT, R3, R2, RZ ;  /* 0x0000000203627210 */ /* 0x000fca0007f1e0ff */
[----:B------:R-:W-:Y:S02]  /*12840*/  IMAD.X R5, RZ, RZ, R0, P0 ;  /* 0x000000ffff057224 */ /* 0x000fe400000e0600 */
[C---:B------:R-:W-:Y:S01]  /*12850*/  IMAD.SHL.U32 R97, R98.reuse, 0x8, RZ ;  /* 0x0000000862617824 */ /* 0x040fe200078e00ff */
[----:B------:R-:W-:Y:S02]  /*12860*/  IADD3 R88, P0, PT, R17, UR10, RZ ;  /* 0x0000000a11587c10 */ /* 0x000fe4000ff1e0ff */
[----:B------:R-:W-:Y:S02]  /*12870*/  SHF.L.U64.HI R98, R98, 0x3, R5 ;  /* 0x0000000362627819 */ /* 0x000fe40000010205 */
[----:B------:R-:W-:Y:S02]  /*12880*/  IADD3 R90, P1, PT, R97, UR6, RZ ;  /* 0x00000006615a7c10 */ /* 0x000fe4000ff3e0ff */
[----:B------:R-:W-:Y:S02]  /*12890*/  IADD3.X R89, PT, PT, R96, UR11, RZ, P0, !PT ;  /* 0x0000000b60597c10 */ /* 0x000fe400087fe4ff */
[----:B------:R-:W-:Y:S01]  /*128a0*/  IADD3.X R91, PT, PT, R98, UR7, RZ, P1, !PT ;  /* 0x00000007625b7c10 */ /* 0x000fe20008ffe4ff */
[----:B--2---:R-:W-:-:S07]  /*128b0*/  DADD R6, R6, R20 ;  /* 0x0000000006067229 */ /* 0x004fce0000000014 */
[----:B------:R0:W-:Y:S04]  /*128c0*/  STG.E.64 desc[UR8][R88.64+0x10], R6 ;  /* 0x0000100658007986 */ /* 0x0001e8000c101b08 */
[----:B-1----:R-:W2:Y:S04]  /*128d0*/  LDG.E.64 R18, desc[UR8][R90.64+0x18] ;  /* 0x000018085a127981 */ /* 0x002ea8000c1e1b00 */
        /* <DEDUP_REMOVED lines=51> */
[----:B------:R-:W3:Y:S04]  /*12c10*/  LDG.E.64 R2, desc[UR8][R90.64+0x38] ;  /* 0x000038085a027981 */ /* 0x000ee8000c1e1b00 */
[----:B-1----:R-:W3:Y:S01]  /*12c20*/  LDG.E.64 R18, desc[UR8][R58.64] ;  /* 0x000000083a127981 */ /* 0x002ee2000c1e1b00 */
[----:B------:R-:W-:-:S04]  /*12c30*/  IADD3 R20, P0, PT, R0, UR10, RZ ;  /* 0x0000000a00147c10 */ /* 0x000fc8000ff1e0ff */
[----:B------:R-:W-:Y:S01]  /*12c40*/  IADD3.X R21, PT, PT, R5, UR11, RZ, P0, !PT ;  /* 0x0000000b05157c10 */ /* 0x000fe200087fe4ff */
[----:B------:R-:W-:Y:S01]  /*12c50*/  UIADD3 UR4, UPT, UPT, UR4, 0x8, URZ ;  /* 0x0000000804047890 */ /* 0x000fe2000fffe0ff */
[----:B------:R-:W-:-:S05]  /*12c60*/  LOP3.LUT R0, R4, 0xfffffff8, RZ, 0xc0, !PT ;  /* 0xfffffff804007812 */ /* 0x000fca00078ec0ff */
[----:B------:R-:W-:Y:S01]  /*12c70*/  ISETP.NE.AND P0, PT, R0, UR4, PT ;  /* 0x0000000400007c0c */ /* 0x000fe2000bf05270 */
[----:B---3--:R-:W-:-:S07]  /*12c80*/  DADD R2, R2, R18 ;  /* 0x0000000002027229 */ /* 0x008fce0000000012 */
[----:B------:R2:W-:Y:S05]  /*12c90*/  STG.E.64 desc[UR8][R20.64+0x38], R2 ;  /* 0x0000380214007986 */ /* 0x0005ea000c101b08 */
[----:B------:R-:W-:Y:S05]  /*12ca0*/  @P0 BRA `(.L_x_229) ;  /* 0xfffffff800480947 */ /* 0x000fea000383ffff */
[----:B--2---:R-:W-:-:S07]  /*12cb0*/  IMAD.MOV.U32 R3, RZ, RZ, R0 ;  /* 0x000000ffff037224 */ /* 0x004fce00078e0000 */
.L_x_228:
[----:B------:R-:W-:-:S13]  /*12cc0*/  LOP3.LUT P0, R0, R4, 0x7, RZ, 0xc0, !PT ;  /* 0x0000000704007812 */ /* 0x000fda000780c0ff */
[----:B------:R-:W-:Y:S05]  /*12cd0*/  @!P0 BRA `(.L_x_227) ;  /* 0x0000000400c48947 */ /* 0x000fea0003800000 */
[----:B------:R-:W-:Y:S01]  /*12ce0*/  VIADD R0, R0, 0xffffffff ;  /* 0xffffffff00007836 */ /* 0x000fe20000000000 */
[----:B------:R-:W-:-:S04]  /*12cf0*/  LOP3.LUT P0, R17, R4, 0x3, RZ, 0xc0, !PT ;  /* 0x0000000304117812 */ /* 0x000fc8000780c0ff */
[----:B------:R-:W-:-:S13]  /*12d00*/  ISETP.GE.U32.AND P1, PT, R0, 0x3, PT ;  /* 0x000000030000780c */ /* 0x000fda0003f26070 */
[----:B------:R-:W-:Y:S05]  /*12d10*/  @!P1 BRA `(.L_x_230) ;  /* 0x0000000000e49947 */ /* 0x000fea0003800000 */
[----:B------:R-:W0:Y:S01]  /*12d20*/  LDCU.64 UR4, c[0x0][0x3a0] ;  /* 0x00007400ff0477ac */ /* 0x000e220008000a00 */
[C---:B------:R-:W-:Y:S01]  /*12d30*/  IADD3 R98, P1, PT, R3.reuse, R86, RZ ;  /* 0x0000005603627210 */ /* 0x040fe20007f3e0ff */
[----:B------:R-:W-:Y:S01]  /*12d40*/  IMAD R5, R3, R4, RZ ;  /* 0x0000000403057224 */ /* 0x000fe200078e02ff */
[----:B------:R-:W2:Y:S01]  /*12d50*/  LDG.E.64 R18, desc[UR8][R58.64] ;  /* 0x000000083a127981 */ /* 0x000ea2000c1e1b00 */
[----:B------:R-:W1:Y:S02]  /*12d60*/  LDCU.64 UR6, c[0x0][0x398] ;  /* 0x00007300ff0677ac */ /* 0x000e640008000a00 */
[----:B------:R-:W-:Y:S01]  /*12d70*/  IMAD.X R99, RZ, RZ, R8, P1 ;  /* 0x000000ffff637224 */ /* 0x000fe200008e0608 */
[----:B------:R-:W-:-:S05]  /*12d80*/  IADD3 R0, P1, PT, R5, R98, RZ ;  /* 0x0000006205007210 */ /* 0x000fca0007f3e0ff */
[----:B------:R-:W-:Y:S02]  /*12d90*/  IMAD.X R7, RZ, RZ, R99, P1 ;  /* 0x000000ffff077224 */ /* 0x000fe400008e0663 */
[----:B------:R-:W-:-:S03]  /*12da0*/  IMAD.SHL.U32 R88, R0, 0x8, RZ ;  /* 0x0000000800587824 */ /* 0x000fc600078e00ff */
[----:B------:R-:W-:Y:S02]  /*12db0*/  SHF.L.U64.HI R0, R0, 0x3, R7 ;  /* 0x0000000300007819 */ /* 0x000fe40000010207 */
[----:B0-----:R-:W-:-:S04]  /*12dc0*/  IADD3 R20, P1, PT, R88, UR4, RZ ;  /* 0x0000000458147c10 */ /* 0x001fc8000ff3e0ff */
[----:B------:R-:W-:-:S05]  /*12dd0*/  IADD3.X R21, PT, PT, R0, UR5, RZ, P1, !PT ;  /* 0x0000000500157c10 */ /* 0x000fca0008ffe4ff */
[----:B------:R-:W2:Y:S01]  /*12de0*/  LDG.E.64 R6, desc[UR8][R20.64] ;  /* 0x0000000814067981 */ /* 0x000ea2000c1e1b00 */
[----:B------:R-:W-:-:S05]  /*12df0*/  IMAD.IADD R5, R5, 0x1, R4 ;  /* 0x0000000105057824 */ /* 0x000fca00078e0204 */
[----:B------:R-:W-:-:S05]  /*12e00*/  IADD3 R2, P1, PT, R5, R98, RZ ;  /* 0x0000006205027210 */ /* 0x000fca0007f3e0ff */
[----:B------:R-:W-:Y:S02]  /*12e10*/  IMAD.X R89, RZ, RZ, R99, P1 ;  /* 0x000000ffff597224 */ /* 0x000fe400008e0663 */
[----:B------:R-:W-:Y:S01]  /*12e20*/  IMAD.SHL.U32 R92, R2, 0x8, RZ ;  /* 0x00000008025c7824 */ /* 0x000fe200078e00ff */
[----:B-1----:R-:W-:Y:S02]  /*12e30*/  IADD3 R88, P1, PT, R88, UR6, RZ ;  /* 0x0000000658587c10 */ /* 0x002fe4000ff3e0ff */
[----:B------:R-:W-:Y:S02]  /*12e40*/  SHF.L.U64.HI R2, R2, 0x3, R89 ;  /* 0x0000000302027819 */ /* 0x000fe40000010259 */
        /* <DEDUP_REMOVED lines=33> */
[----:B------:R-:W-:-:S04]  /*13060*/  IADD3 R92, P1, PT, R0, UR6, RZ ;  /* 0x00000006005c7c10 */ /* 0x000fc8000ff3e0ff */
[----:B------:R-:W-:Y:S01]  /*13070*/  IADD3.X R93, PT, PT, R2, UR7, RZ, P1, !PT ;  /* 0x00000007025d7c10 */ /* 0x000fe20008ffe4ff */
[----:B------:R-:W-:Y:S01]  /*13080*/  VIADD R3, R3, 0x4 ;  /* 0x0000000403037836 */ /* 0x000fe20000000000 */
[----:B--2---:R-:W-:-:S07]  /*13090*/  DADD R18, R18, R20 ;  /* 0x0000000012127229 */ /* 0x004fce0000000014 */
[----:B------:R0:W-:Y:S04]  /*130a0*/  STG.E.64 desc[UR8][R92.64+0x18], R18 ;  /* 0x000018125c007986 */ /* 0x0001e8000c101b08 */
.L_x_230:
[----:B------:R-:W-:Y:S05]  /*130b0*/  @!P0 BRA `(.L_x_227) ;  /* 0x0000000000cc8947 */ /* 0x000fea0003800000 */
[----:B------:R-:W-:Y:S02]  /*130c0*/  ISETP.NE.AND P1, PT, R17, 0x1, PT ;  /* 0x000000011100780c */ /* 0x000fe40003f25270 */
[----:B------:R-:W-:-:S04]  /*130d0*/  LOP3.LUT R0, R4, 0x1, RZ, 0xc0, !PT ;  /* 0x0000000104007812 */ /* 0x000fc800078ec0ff */
[----:B------:R-:W-:-:S07]  /*130e0*/  ISETP.NE.U32.AND P0, PT, R0, 0x1, PT ;  /* 0x000000010000780c */ /* 0x000fce0003f05070 */
[----:B------:R-:W-:Y:S06]  /*130f0*/  @!P1 BRA `(.L_x_231) ;  /* 0x00000000007c9947 */ /* 0x000fec0003800000 */
[----:B------:R-:W1:Y:S01]  /*13100*/  LDCU.64 UR4, c[0x0][0x3a0] ;  /* 0x00007400ff0477ac */ /* 0x000e620008000a00 */
[C---:B------:R-:W-:Y:S01]  /*13110*/  IADD3 R0, P1, PT, R3.reuse, R86, RZ ;  /* 0x0000005603007210 */ /* 0x040fe20007f3e0ff */
[----:B------:R-:W-:Y:S01]  /*13120*/  IMAD R5, R3, R4, RZ ;  /* 0x0000000403057224 */ /* 0x000fe200078e02ff */
[----:B0-----:R-:W2:Y:S01]  /*13130*/  LDG.E.64 R18, desc[UR8][R58.64] ;  /* 0x000000083a127981 */ /* 0x001ea2000c1e1b00 */
[----:B------:R-:W0:Y:S02]  /*13140*/  LDCU.64 UR6, c[0x0][0x398] ;  /* 0x00007300ff0677ac */ /* 0x000e240008000a00 */
        /* <DEDUP_REMOVED lines=11> */
[C---:B------:R-:W-:Y:S01]  /*13200*/  IMAD.SHL.U32 R92, R5.reuse, 0x8, RZ ;  /* 0x00000008055c7824 */ /* 0x040fe200078e00ff */
[----:B0-----:R-:W-:Y:S02]  /*13210*/  IADD3 R88, P1, PT, R88, UR6, RZ ;  /* 0x0000000658587c10 */ /* 0x001fe4000ff3e0ff */
        /* <DEDUP_REMOVED lines=8> */
[----:B------:R-:W-:-:S04]  /*132a0*/  IADD3 R92, P1, PT, R92, UR6, RZ ;  /* 0x000000065c5c7c10 */ /* 0x000fc8000ff3e0ff */
[----:B------:R-:W-:Y:S01]  /*132b0*/  IADD3.X R93, PT, PT, R2, UR7, RZ, P1, !PT ;  /* 0x00000007025d7c10 */ /* 0x000fe20008ffe4ff */
[----:B------:R-:W-:Y:S01]  /*132c0*/  VIADD R3, R3, 0x2 ;  /* 0x0000000203037836 */ /* 0x000fe20000000000 */
[----:B--2---:R-:W-:-:S07]  /*132d0*/  DADD R18, R18, R20 ;  /* 0x0000000012127229 */ /* 0x004fce0000000014 */
[----:B------:R1:W-:Y:S04]  /*132e0*/  STG.E.64 desc[UR8][R92.64+0x8], R18 ;  /* 0x000008125c007986 */ /* 0x0003e8000c101b08 */
.L_x_231:
[----:B------:R-:W-:Y:S05]  /*132f0*/  @P0 BRA `(.L_x_227) ;  /* 0x00000000003c0947 */ /* 0x000fea0003800000 */
[----:B------:R-:W2:Y:S01]  /*13300*/  LDCU.64 UR4, c[0x0][0x3a0] ;  /* 0x00007400ff0477ac */ /* 0x000ea20008000a00 */
[----:B------:R-:W-:Y:S01]  /*13310*/  IMAD R0, R3, R4, RZ ;  /* 0x0000000403007224 */ /* 0x000fe200078e02ff */
[----:B01----:R-:W3:Y:S04]  /*13320*/  LDG.E.64 R6, desc[UR8][R58.64] ;  /* 0x000000083a067981 */ /* 0x003ee8000c1e1b00 */
[----:B------:R-:W-:-:S04]  /*13330*/  IADD3 R0, P0, P1, R0, R86, R3 ;  /* 0x0000005600007210 */ /* 0x000fc8000791e003 */
[----:B------:R-:W-:Y:S01]  /*13340*/  IADD3.X R3, PT, PT, RZ, R8, RZ, P0, P1 ;  /* 0x00000008ff037210 */ /* 0x000fe200007e24ff */
[----:B------:R-:W-:-:S03]  /*13350*/  IMAD.SHL.U32 R20, R0, 0x8, RZ ;  /* 0x0000000800147824 */ /* 0x000fc600078e00ff */
[----:B------:R-:W-:Y:S02]  /*13360*/  SHF.L.U64.HI R0, R0, 0x3, R3 ;  /* 0x0000000300007819 */ /* 0x000fe40000010203 */
[----:B--2---:R-:W-:-:S04]  /*13370*/  IADD3 R18, P0, PT, R20, UR4, RZ ;  /* 0x0000000414127c10 */ /* 0x004fc8000ff1e0ff */
[----:B------:R-:W-:Y:S01]  /*13380*/  IADD3.X R19, PT, PT, R0, UR5, RZ, P0, !PT ;  /* 0x0000000500137c10 */ /* 0x000fe200087fe4ff */
[----:B------:R-:W0:Y:S04]  /*13390*/  LDCU.64 UR4, c[0x0][0x398] ;  /* 0x00007300ff0477ac */ /* 0x000e280008000a00 */
[----:B------:R-:W3:Y:S01]  /*133a0*/  LDG.E.64 R2, desc[UR8][R18.64] ;  /* 0x0000000812027981 */ /* 0x000ee2000c1e1b00 */
[----:B0-----:R-:W-:-:S04]  /*133b0*/  IADD3 R20, P0, PT, R20, UR4, RZ ;  /* 0x0000000414147c10 */ /* 0x001fc8000ff1e0ff */
[----:B------:R-:W-:Y:S01]  /*133c0*/  IADD3.X R21, PT, PT, R0, UR5, RZ, P0, !PT ;  /* 0x0000000500157c10 */ /* 0x000fe200087fe4ff */
[----:B---3--:R-:W-:-:S07]  /*133d0*/  DADD R2, R2, R6 ;  /* 0x0000000002027229 */ /* 0x008fce0000000006 */
[----:B------:R2:W-:Y:S04]  /*133e0*/  STG.E.64 desc[UR8][R20.64], R2 ;  /* 0x0000000214007986 */ /* 0x0005e8000c101b08 */
.L_x_227:
[----:B--2---:R-:W2:Y:S01]  /*133f0*/  LDG.E.64 R2, desc[UR8][R58.64] ;  /* 0x000000083a027981 */ /* 0x004ea2000c1e1b00 */
[----:B------:R-:W2:Y:S01]  /*13400*/  LDCU.64 UR4, c[0x0][0x520] ;  /* 0x0000a400ff0477ac */ /* 0x000ea20008000a00 */
[----:B------:R-:W-:Y:S01]  /*13410*/  ISETP.GE.AND P0, PT, R4, 0x1, PT ;  /* 0x000000010400780c */ /* 0x000fe20003f06270 */
[----:B--2---:R-:W-:-:S07]  /*13420*/  DMUL R2, R2, UR4 ;  /* 0x0000000402027c28 */ /* 0x004fce0008000000 */
[----:B------:R2:W-:Y:S05]  /*13430*/  STG.E.64 desc[UR8][R58.64], R2 ;  /* 0x000000023a007986 */ /* 0x0005ea000c101b08 */
[----:B------:R-:W-:Y:S05]  /*13440*/  @!P0 BRA `(.L_x_232) ;  /* 0x0000003800108947 */ /* 0x000fea0003800000 */
[----:B01----:R-:W-:Y:S01]  /*13450*/  IMAD.MOV.U32 R7, RZ, RZ, RZ ;  /* 0x000000ffff077224 */ /* 0x003fe200078e00ff */
[----:B------:R-:W-:Y:S02]  /*13460*/  PRMT R6, RZ, 0x7610, R6 ;  /* 0x00007610ff067816 */ /* 0x000fe40000000006 */
[----:B------:R-:W-:-:S07]  /*13470*/  PRMT R5, RZ, 0x7610, R5 ;  /* 0x00007610ff057816 */ /* 0x000fce0000000005 */
.L_x_275:
[----:B0-----:R-:W0:Y:S01]  /*13480*/  LDCU UR6, c[0x0][0x530] ;  /* 0x0000a600ff0677ac */ /* 0x001e220008000800 */
[C---:B------:R-:W-:Y:S02]  /*13490*/  ISETP.NE.AND P0, PT, R7.reuse, RZ, PT ;  /* 0x000000ff0700720c */ /* 0x040fe40003f05270 */
[C---:B------:R-:W-:Y:S01]  /*134a0*/  IADD3 R0, P1, PT, R7.reuse, R80, RZ ;  /* 0x0000005007007210 */ /* 0x040fe20007f3e0ff */
[----:B-1----:R-:W1:Y:S01]  /*134b0*/  LDCU.64 UR4, c[0x0][0x3c0] ;  /* 0x00007800ff0477ac */ /* 0x002e620008000a00 */
[----:B------:R-:W-:-:S03]  /*134c0*/  IADD3 R4, P3, PT, R7, R86, RZ ;  /* 0x0000005607047210 */ /* 0x000fc60007f7e0ff */
[----:B------:R-:W-:Y:S02]  /*134d0*/  IMAD.X R17, RZ, RZ, R13, P1 ;  /* 0x000000ffff117224 */ /* 0x000fe400008e060d */
[----:B--23--:R-:W-:Y:S02]  /*134e0*/  IMAD.X R2, RZ, RZ, R8, P3 ;  /* 0x000000ffff027224 */ /* 0x00cfe400018e0608 */
[----:B0-----:R-:W-:-:S04]  /*134f0*/  IMAD.U32 R92, RZ, RZ, UR6 ;  /* 0x00000006ff5c7e24 */ /* 0x001fc8000f8e00ff */
[----:B------:R-:W-:Y:S01]  /*13500*/  IMAD R3, R7, R92, RZ ;  /* 0x0000005c07037224 */ /* 0x000fe200078e02ff */
[----:B-1----:R-:W-:-:S04]  /*13510*/  LEA R88, P2, R0, UR4, 0x3 ;  /* 0x0000000400587c11 */ /* 0x002fc8000f8418ff */
[----:B------:R-:W-:Y:S02]  /*13520*/  IADD3 R3, P1, PT, R3, R86, RZ ;  /* 0x0000005603037210 */ /* 0x000fe40007f3e0ff */
[----:B------:R-:W-:-:S03]  /*13530*/  LEA.HI.X R89, R0, UR5, R17, 0x3, P2 ;  /* 0x0000000500597c11 */ /* 0x000fc600090f1c11 */
[----:B------:R-:W-:Y:S01]  /*13540*/  IMAD.X R0, RZ, RZ, R8, P1 ;  /* 0x000000ffff007224 */ /* 0x000fe200008e0608 */
[----:B------:R-:W-:Y:S07]  /*13550*/  @!P0 BRA `(.L_x_233) ;  /* 0x00000010005c8947 */ /* 0x000fee0003800000 */
[----:B------:R-:W-:-:S07]  /*13560*/  IMAD.MOV.U32 R2, RZ, RZ, R7 ;  /* 0x000000ffff027224 */ /* 0x000fce00078e0007 */
.L_x_245:
[----:B0-----:R-:W0:Y:S01]  /*13570*/  LDC.64 R90, c[0x0][0x398] ;  /* 0x0000e600ff5a7b82 */ /* 0x001e220000000a00 */
[----:B------:R-:W-:Y:S01]  /*13580*/  IADD3 R4, P0, PT, R2, R3, RZ ;  /* 0x0000000302047210 */ /* 0x000fe20007f1e0ff */
[----:B-1----:R-:W1:Y:S04]  /*13590*/  LDCU UR4, c[0x0][0x530] ;  /* 0x0000a600ff0477ac */ /* 0x002e680008000800 */
[----:B------:R-:W-:Y:S01]  /*135a0*/  IMAD.X R17, RZ, RZ, R0, P0 ;  /* 0x000000ffff117224 */ /* 0x000fe200000e0600 */
[----:B0-----:R-:W-:-:S04]  /*135b0*/  LEA R92, P0, R4, R90, 0x3 ;  /* 0x0000005a045c7211 */ /* 0x001fc800078018ff */
[----:B------:R-:W-:-:S06]  /*135c0*/  LEA.HI.X R93, R4, R91, R17, 0x3, P0 ;  /* 0x0000005b045d7211 */ /* 0x000fcc00000f1c11 */
[----:B------:R-:W5:Y:S01]  /*135d0*/  LDG.E.64 R92, desc[UR8][R92.64] ;  /* 0x000000085c5c7981 */ /* 0x000f62000c1e1b00 */
[C---:B------:R-:W-:Y:S01]  /*135e0*/  ISETP.GE.U32.AND P1, PT, R7.reuse, 0x8, PT ;  /* 0x000000080700780c */ /* 0x040fe20003f26070 */
[----:B-1----:R-:W-:Y:S01]  /*135f0*/  IMAD R17, R2, UR4, RZ ;  /* 0x0000000402117c24 */ /* 0x002fe2000f8e02ff */
[----:B------:R-:W-:-:S04]  /*13600*/  LOP3.LUT P0, RZ, R7, 0x7, RZ, 0xc0, !PT ;  /* 0x0000000707ff7812 */ /* 0x000fc8000780c0ff */
[----:B------:R-:W-:Y:S01]  /*13610*/  IADD3 R4, P2, PT, R17, R86, RZ ;  /* 0x0000005611047210 */ /* 0x000fe20007f5e0ff */
[----:B------:R-:W-:-:S04]  /*13620*/  IMAD.MOV.U32 R17, RZ, RZ, R7 ;  /* 0x000000ffff117224 */ /* 0x000fc800078e0007 */
[----:B------:R-:W-:Y:S02]  /*13630*/  IMAD.X R19, RZ, RZ, R8, P2 ;  /* 0x000000ffff137224 */ /* 0x000fe400010e0608 */
[----:B------:R-:W-:Y:S06]  /*13640*/  @!P1 BRA `(.L_x_234) ;  /* 0x0000000400989947 */ /* 0x000fec0003800000 */
[----:B------:R-:W-:Y:S02]  /*13650*/  IMAD.MOV.U32 R18, RZ, RZ, RZ ;  /* 0x000000ffff127224 */ /* 0x000fe400078e00ff */
[----:B------:R-:W-:-:S07]  /*13660*/  IMAD.MOV.U32 R17, RZ, RZ, R7 ;  /* 0x000000ffff117224 */ /* 0x000fce00078e0007 */
.L_x_235:
[----:B------:R-:W-:-:S05]  /*13670*/  VIADD R20, R17, 0xffffffff ;  /* 0xffffffff11147836 */ /* 0x000fca0000000000 */
[C---:B------:R-:W-:Y:S02]  /*13680*/  IADD3 R95, P1, PT, R20.reuse, R3, RZ ;  /* 0x00000003145f7210 */ /* 0x040fe40007f3e0ff */
[----:B------:R-:W-:Y:S01]  /*13690*/  IADD3 R21, P2, PT, R20, R4, RZ ;  /* 0x0000000414157210 */ /* 0x000fe20007f5e0ff */
[----:B------:R-:W-:Y:S02]  /*136a0*/  VIADD R20, R17, 0xfffffffe ;  /* 0xfffffffe11147836 */ /* 0x000fe40000000000 */
[----:B------:R-:W-:Y:S01]  /*136b0*/  IMAD.X R100, RZ, RZ, R0, P1 ;  /* 0x000000ffff647224 */ /* 0x000fe200008e0600 */
[-C--:B------:R-:W-:Y:S01]  /*136c0*/  LEA R96, P1, R95, R90.reuse, 0x3 ;  /* 0x0000005a5f607211 */ /* 0x080fe200078218ff */
[----:B------:R-:W-:Y:S01]  /*136d0*/  IMAD.X R98, RZ, RZ, R19, P2 ;  /* 0x000000ffff627224 */ /* 0x000fe200010e0613 */
[----:B------:R-:W-:Y:S02]  /*136e0*/  LEA R94, P2, R21, R90, 0x3 ;  /* 0x0000005a155e7211 */ /* 0x000fe400078418ff */
[----:B------:R-:W-:-:S02]  /*136f0*/  LEA.HI.X R97, R95, R91, R100, 0x3, P1 ;  /* 0x0000005b5f617211 */ /* 0x000fc400008f1c64 */
[----:B------:R-:W-:Y:S02]  /*13700*/  LEA.HI.X R95, R21, R91, R98, 0x3, P2 ;  /* 0x0000005b155f7211 */ /* 0x000fe400010f1c62 */
[C---:B------:R-:W-:Y:S02]  /*13710*/  IADD3 R99, P1, PT, R20.reuse, R3, RZ ;  /* 0x0000000314637210 */ /* 0x040fe40007f3e0ff */
[----:B------:R-:W-:Y:S01]  /*13720*/  IADD3 R21, P2, PT, R20, R4, RZ ;  /* 0x0000000414157210 */ /* 0x000fe20007f5e0ff */
[----:B------:R-:W2:Y:S02]  /*13730*/  LDG.E.64 R96, desc[UR8][R96.64] ;  /* 0x0000000860607981 */ /* 0x000ea4000c1e1b00 */
[----:B------:R-:W-:Y:S01]  /*13740*/  IMAD.X R100, RZ, RZ, R0, P1 ;  /* 0x000000ffff647224 */ /* 0x000fe200008e0600 */
[-C--:B------:R-:W-:Y:S01]  /*13750*/  LEA R114, P1, R99, R90.reuse, 0x3 ;  /* 0x0000005a63727211 */ /* 0x080fe200078218ff */
[----:B------:R-:W2:Y:S01]  /*13760*/  LDG.E.64 R94, desc[UR8][R94.64] ;  /* 0x000000085e5e7981 */ /* 0x000ea2000c1e1b00 */
[----:B------:R-:W-:Y:S01]  /*13770*/  IMAD.X R98, RZ, RZ, R19, P2 ;  /* 0x000000ffff627224 */ /* 0x000fe200010e0613 */
[----:B------:R-:W-:-:S02]  /*13780*/  LEA R20, P2, R21, R90, 0x3 ;  /* 0x0000005a15147211 */ /* 0x000fc400078418ff */
[-C--:B------:R-:W-:Y:S02]  /*13790*/  LEA.HI.X R115, R99, R91.reuse, R100, 0x3, P1 ;  /* 0x0000005b63737211 */ /* 0x080fe400008f1c64 */
[----:B------:R-:W-:-:S04]  /*137a0*/  LEA.HI.X R21, R21, R91, R98, 0x3, P2 ;  /* 0x0000005b15157211 */ /* 0x000fc800010f1c62 */
[----:B------:R-:W3:Y:S04]  /*137b0*/  LDG.E.64 R114, desc[UR8][R114.64] ;  /* 0x0000000872727981 */ /* 0x000ee8000c1e1b00 */
[----:B------:R-:W3:Y:S01]  /*137c0*/  LDG.E.64 R20, desc[UR8][R20.64] ;  /* 0x0000000814147981 */ /* 0x000ee2000c1e1b00 */
        /* <DEDUP_REMOVED lines=12> */
[----:B------:R-:W-:Y:S01]  /*13890*/  VIADD R99, R17, 0xfffffffb ;  /* 0xfffffffb11637836 */ /* 0x000fe20000000000 */
[----:B------:R-:W4:Y:S01]  /*138a0*/  LDG.E.64 R112, desc[UR8][R112.64] ;  /* 0x0000000870707981 */ /* 0x000f22000c1e1b00 */
[----:B------:R-:W-:-:S03]  /*138b0*/  IMAD.X R104, RZ, RZ, R0, P1 ;  /* 0x000000ffff687224 */ /* 0x000fc600008e0600 */
[----:B------:R-:W-:Y:S01]  /*138c0*/  IADD3 R101, P3, PT, R99, R3, RZ ;  /* 0x0000000363657210 */ /* 0x000fe20007f7e0ff */
[----:B------:R-:W4:Y:S04]  /*138d0*/  LDG.E.64 R110, desc[UR8][R110.64] ;  /* 0x000000086e6e7981 */ /* 0x000f28000c1e1b00 */
[----:B------:R-:W-:Y:S01]  /*138e0*/  IMAD.X R102, RZ, RZ, R0, P3 ;  /* 0x000000ffff667224 */ /* 0x000fe200018e0600 */
[----:B------:R-:W-:-:S04]  /*138f0*/  LEA R100, P3, R101, R90, 0x3 ;  /* 0x0000005a65647211 */ /* 0x000fc800078618ff */
[----:B------:R-:W-:-:S06]  /*13900*/  LEA.HI.X R101, R101, R91, R102, 0x3, P3 ;  /* 0x0000005b65657211 */ /* 0x000fcc00018f1c66 */
[----:B------:R-:W4:Y:S01]  /*13910*/  LDG.E.64 R100, desc[UR8][R100.64] ;  /* 0x0000000864647981 */ /* 0x000f22000c1e1b00 */
[----:B--2--5:R-:W-:Y:S01]  /*13920*/  DFMA R92, -R96, R94, R92 ;  /* 0x0000005e605c722b */ /* 0x024fe2000000015c */
[----:B------:R-:W-:Y:S01]  /*13930*/  IMAD.X R97, RZ, RZ, R19, P2 ;  /* 0x000000ffff617224 */ /* 0x000fe200010e0613 */
[CC--:B------:R-:W-:Y:S02]  /*13940*/  LEA R96, P2, R98.reuse, R90.reuse, 0x3 ;  /* 0x0000005a62607211 */ /* 0x0c0fe400078418ff */
[----:B------:R-:W-:Y:S02]  /*13950*/  LEA R94, P1, R103, R90, 0x3 ;  /* 0x0000005a675e7211 */ /* 0x000fe400078218ff */
[-C--:B------:R-:W-:Y:S01]  /*13960*/  LEA.HI.X R97, R98, R91.reuse, R97, 0x3, P2 ;  /* 0x0000005b62617211 */ /* 0x080fe200010f1c61 */
[----:B------:R-:W-:Y:S01]  /*13970*/  VIADD R98, R17, 0xfffffffa ;  /* 0xfffffffa11627836 */ /* 0x000fe20000000000 */
[----:B------:R-:W-:Y:S02]  /*13980*/  LEA.HI.X R95, R103, R91, R104, 0x3, P1 ;  /* 0x0000005b675f7211 */ /* 0x000fe400008f1c68 */
[----:B------:R-:W-:Y:S01]  /*13990*/  IADD3 R103, P1, PT, R99, R4, RZ ;  /* 0x0000000463677210 */ /* 0x000fe20007f3e0ff */
[----:B---3--:R-:W-:-:S03]  /*139a0*/  DFMA R114, -R114, R20, R92 ;  /* 0x000000147272722b */ /* 0x008fc6000000015c */
[----:B------:R-:W2:Y:S01]  /*139b0*/  LDG.E.64 R94, desc[UR8][R94.64] ;  /* 0x000000085e5e7981 */ /* 0x000ea2000c1e1b00 */
[CC--:B------:R-:W-:Y:S01]  /*139c0*/  IADD3 R21, P2, PT, R98.reuse, R3.reuse, RZ ;  /* 0x0000000362157210 */ /* 0x0c0fe20007f5e0ff */
[----:B------:R-:W-:Y:S01]  /*139d0*/  VIADD R20, R17, 0xfffffff9 ;  /* 0xfffffff911147836 */ /* 0x000fe20000000000 */
[----:B------:R-:W-:Y:S01]  /*139e0*/  IADD3 R99, P3, PT, R98, R4, RZ ;  /* 0x0000000462637210 */ /* 0x000fe20007f7e0ff */
[--C-:B------:R-:W-:Y:S01]  /*139f0*/  IMAD.X R106, RZ, RZ, R19.reuse, P1 ;  /* 0x000000ffff6a7224 */ /* 0x100fe200008e0613 */
[----:B------:R-:W2:Y:S01]  /*13a00*/  LDG.E.64 R96, desc[UR8][R96.64] ;  /* 0x0000000860607981 */ /* 0x000ea2000c1e1b00 */
[----:B------:R-:W-:Y:S01]  /*13a10*/  IMAD.X R92, RZ, RZ, R0, P2 ;  /* 0x000000ffff5c7224 */ /* 0x000fe200010e0600 */
[----:B------:R-:W-:Y:S02]  /*13a20*/  IADD3 R93, P4, PT, R20, R3, RZ ;  /* 0x00000003145d7210 */ /* 0x000fe40007f9e0ff */
[-C--:B------:R-:W-:Y:S02]  /*13a30*/  LEA R104, P2, R21, R90.reuse, 0x3 ;  /* 0x0000005a15687211 */ /* 0x080fe400078418ff */
[----:B------:R-:W-:Y:S01]  /*13a40*/  LEA R102, P1, R103, R90, 0x3 ;  /* 0x0000005a67667211 */ /* 0x000fe200078218ff */
[----:B------:R-:W-:Y:S01]  /*13a50*/  IMAD.X R108, RZ, RZ, R19, P3 ;  /* 0x000000ffff6c7224 */ /* 0x000fe200018e0613 */
[-C--:B------:R-:W-:Y:S01]  /*13a60*/  LEA.HI.X R105, R21, R91.reuse, R92, 0x3, P2 ;  /* 0x0000005b15697211 */ /* 0x080fe200010f1c5c */
[----:B------:R-:W-:Y:S01]  /*13a70*/  IMAD.X R98, RZ, RZ, R0, P4 ;  /* 0x000000ffff627224 */ /* 0x000fe200020e0600 */
[----:B------:R-:W-:-:S02]  /*13a80*/  LEA.HI.X R103, R103, R91, R106, 0x3, P1 ;  /* 0x0000005b67677211 */ /* 0x000fc400008f1c6a */
[----:B------:R-:W-:Y:S02]  /*13a90*/  LEA R92, P2, R93, R90, 0x3 ;  /* 0x0000005a5d5c7211 */ /* 0x000fe400078418ff */
[----:B------:R-:W-:Y:S01]  /*13aa0*/  IADD3 R21, P3, PT, R20, R4, RZ ;  /* 0x0000000414157210 */ /* 0x000fe20007f7e0ff */
[----:B------:R-:W-:Y:S01]  /*13ab0*/  VIADD R17, R17, 0xfffffff8 ;  /* 0xfffffff811117836 */ /* 0x000fe20000000000 */
[-C--:B------:R-:W-:Y:S01]  /*13ac0*/  LEA R106, P1, R99, R90.reuse, 0x3 ;  /* 0x0000005a636a7211 */ /* 0x080fe200078218ff */
[----:B------:R-:W3:Y:S01]  /*13ad0*/  LDG.E.64 R102, desc[UR8][R102.64] ;  /* 0x0000000866667981 */ /* 0x000ee2000c1e1b00 */
[-C--:B------:R-:W-:Y:S01]  /*13ae0*/  LEA.HI.X R93, R93, R91.reuse, R98, 0x3, P2 ;  /* 0x0000005b5d5d7211 */ /* 0x080fe200010f1c62 */
[----:B------:R-:W-:Y:S01]  /*13af0*/  IMAD.X R98, RZ, RZ, R19, P3 ;  /* 0x000000ffff627224 */ /* 0x000fe200018e0613 */
[----:B------:R-:W-:Y:S01]  /*13b00*/  LEA.HI.X R107, R99, R91, R108, 0x3, P1 ;  /* 0x0000005b636b7211 */ /* 0x000fe200008f1c6c */
[----:B------:R-:W3:Y:S01]  /*13b10*/  LDG.E.64 R104, desc[UR8][R104.64] ;  /* 0x0000000868687981 */ /* 0x000ee2000c1e1b00 */
[----:B------:R-:W-:-:S03]  /*13b20*/  LEA R20, P1, R21, R90, 0x3 ;  /* 0x0000005a15147211 */ /* 0x000fc600078218ff */
[----:B------:R-:W3:Y:S01]  /*13b30*/  LDG.E.64 R92, desc[UR8][R92.64] ;  /* 0x000000085c5c7981 */ /* 0x000ee2000c1e1b00 */
[----:B------:R-:W-:Y:S02]  /*13b40*/  LEA.HI.X R21, R21, R91, R98, 0x3, P1 ;  /* 0x0000005b15157211 */ /* 0x000fe400008f1c62 */
[----:B------:R-:W-:Y:S01]  /*13b50*/  IADD3 R99, P1, PT, R17, R3, RZ ;  /* 0x0000000311637210 */ /* 0x000fe20007f3e0ff */
[----:B------:R-:W3:Y:S04]  /*13b60*/  LDG.E.64 R106, desc[UR8][R106.64] ;  /* 0x000000086a6a7981 */ /* 0x000ee8000c1e1b00 */
[----:B------:R-:W-:Y:S01]  /*13b70*/  IMAD.X R108, RZ, RZ, R0, P1 ;  /* 0x000000ffff6c7224 */ /* 0x000fe200008e0600 */
[C---:B------:R-:W-:Y:S01]  /*13b80*/  LEA R98, P1, R99.reuse, R90, 0x3 ;  /* 0x0000005a63627211 */ /* 0x040fe200078218ff */
[----:B------:R-:W3:Y:S03]  /*13b90*/  LDG.E.64 R20, desc[UR8][R20.64] ;  /* 0x0000000814147981 */ /* 0x000ee6000c1e1b00 */
[----:B------:R-:W-:-:S02]  /*13ba0*/  LEA.HI.X R99, R99, R91, R108, 0x3, P1 ;  /* 0x0000005b63637211 */ /* 0x000fc400008f1c6c */
[----:B------:R-:W-:-:S04]  /*13bb0*/  IADD3 R109, P1, PT, R17, R4, RZ ;  /* 0x00000004116d7210 */ /* 0x000fc80007f3e0ff */
[----:B------:R-:W3:Y:S01]  /*13bc0*/  LDG.E.64 R98, desc[UR8][R98.64] ;  /* 0x0000000862627981 */ /* 0x000ee2000c1e1b00 */
[----:B------:R-:W-:Y:S01]  /*13bd0*/  IMAD.X R116, RZ, RZ, R19, P1 ;  /* 0x000000ffff747224 */ /* 0x000fe200008e0613 */
[----:B------:R-:W-:-:S04]  /*13be0*/  LEA R108, P1, R109, R90, 0x3 ;  /* 0x0000005a6d6c7211 */ /* 0x000fc800078218ff */
[----:B------:R-:W-:-:S06]  /*13bf0*/  LEA.HI.X R109, R109, R91, R116, 0x3, P1 ;  /* 0x0000005b6d6d7211 */ /* 0x000fcc00008f1c74 */
[----:B------:R-:W3:Y:S01]  /*13c00*/  LDG.E.64 R108, desc[UR8][R108.64] ;  /* 0x000000086c6c7981 */ /* 0x000ee2000c1e1b00 */
[----:B----4-:R-:W-:Y:S01]  /*13c10*/  DFMA R110, -R112, R110, R114 ;  /* 0x0000006e706e722b */ /* 0x010fe20000000172 */
[----:B------:R-:W-:-:S07]  /*13c20*/  VIADD R18, R18, 0x8 ;  /* 0x0000000812127836 */ /* 0x000fce0000000000 */
[----:B--2---:R-:W-:Y:S01]  /*13c30*/  DFMA R94, -R94, R96, R110 ;  /* 0x000000605e5e722b */ /* 0x004fe2000000016e */
[----:B------:R-:W-:-:S04]  /*13c40*/  LOP3.LUT R97, R7, 0x7ffffff8, RZ, 0xc0, !PT ;  /* 0x7ffffff807617812 */ /* 0x000fc800078ec0ff */
[----:B------:R-:W-:-:S03]  /*13c50*/  ISETP.NE.AND P1, PT, R18, R97, PT ;  /* 0x000000611200720c */ /* 0x000fc60003f25270 */
[----:B---3--:R-:W-:-:S08]  /*13c60*/  DFMA R94, -R100, R102, R94 ;  /* 0x00000066645e722b */ /* 0x008fd0000000015e */
[----:B------:R-:W-:-:S08]  /*13c70*/  DFMA R94, -R104, R106, R94 ;  /* 0x0000006a685e722b */ /* 0x000fd0000000015e */
[----:B------:R-:W-:-:S08]  /*13c80*/  DFMA R94, -R92, R20, R94 ;  /* 0x000000145c5e722b */ /* 0x000fd0000000015e */
[----:B------:R-:W-:Y:S01]  /*13c90*/  DFMA R92, -R98, R108, R94 ;  /* 0x0000006c625c722b */ /* 0x000fe2000000015e */
[----:B------:R-:W-:Y:S10]  /*13ca0*/  @P1 BRA `(.L_x_235) ;  /* 0xfffffff800701947 */ /* 0x000ff4000383ffff */
.L_x_234:
[----:B------:R-:W-:Y:S05]  /*13cb0*/  @!P0 BRA `(.L_x_236) ;  /* 0x0000000400848947 */ /* 0x000fea0003800000 */
[----:B------:R-:W-:-:S04]  /*13cc0*/  LOP3.LUT R20, R5, 0xffff, RZ, 0xc0, !PT ;  /* 0x0000ffff05147812 */ /* 0x000fc800078ec0ff */
[C---:B------:R-:W-:Y:S02]  /*13cd0*/  LOP3.LUT R18, R20.reuse, 0x7, RZ, 0xc0, !PT ;  /* 0x0000000714127812 */ /* 0x040fe400078ec0ff */
[----:B------:R-:W-:-:S03]  /*13ce0*/  LOP3.LUT P0, RZ, R20, 0x3, RZ, 0xc0, !PT ;  /* 0x0000000314ff7812 */ /* 0x000fc6000780c0ff */
[----:B------:R-:W-:-:S05]  /*13cf0*/  VIADD R18, R18, 0xffffffff ;  /* 0xffffffff12127836 */ /* 0x000fca0000000000 */
[----:B------:R-:W-:-:S13]  /*13d00*/  ISETP.GE.U32.AND P1, PT, R18, 0x3, PT ;  /* 0x000000031200780c */ /* 0x000fda0003f26070 */
[----:B------:R-:W-:Y:S05]  /*13d10*/  @!P1 BRA `(.L_x_237) ;  /* 0x0000000000c09947 */ /* 0x000fea0003800000 */
[C---:B------:R-:W-:Y:S02]  /*13d20*/  VIADD R18, R17.reuse, 0xffffffff ;  /* 0xffffffff11127836 */ /* 0x040fe40000000000 */
[----:B------:R-:W-:-:S03]  /*13d30*/  VIADD R20, R17, 0xfffffffe ;  /* 0xfffffffe11147836 */ /* 0x000fc60000000000 */
[CC--:B------:R-:W-:Y:S02]  /*13d40*/  IADD3 R94, P1, PT, R18.reuse, R3.reuse, RZ ;  /* 0x00000003125e7210 */ /* 0x0c0fe40007f3e0ff */
[----:B------:R-:W-:Y:S01]  /*13d50*/  IADD3 R97, P2, PT, R18, R4, RZ ;  /* 0x0000000412617210 */ /* 0x000fe20007f5e0ff */
[----:B------:R-:W-:Y:S01]  /*13d60*/  VIADD R18, R17, 0xfffffffd ;  /* 0xfffffffd11127836 */ /* 0x000fe20000000000 */
[----:B------:R-:W-:Y:S01]  /*13d70*/  IADD3 R21, P3, PT, R20, R3, RZ ;  /* 0x0000000314157210 */ /* 0x000fe20007f7e0ff */
[--C-:B------:R-:W-:Y:S01]  /*13d80*/  IMAD.X R95, RZ, RZ, R0.reuse, P1 ;  /* 0x000000ffff5f7224 */ /* 0x100fe200008e0600 */
[CC--:B------:R-:W-:Y:S01]  /*13d90*/  LEA R100, P1, R94.reuse, R90.reuse, 0x3 ;  /* 0x0000005a5e647211 */ /* 0x0c0fe200078218ff */
[----:B------:R-:W-:Y:S01]  /*13da0*/  IMAD.X R98, RZ, RZ, R19, P2 ;  /* 0x000000ffff627224 */ /* 0x000fe200010e0613 */
[-C--:B------:R-:W-:Y:S01]  /*13db0*/  LEA R96, P2, R21, R90.reuse, 0x3 ;  /* 0x0000005a15607211 */ /* 0x080fe200078418ff */
[----:B------:R-:W-:Y:S01]  /*13dc0*/  VIADD R17, R17, 0xfffffffc ;  /* 0xfffffffc11117836 */ /* 0x000fe20000000000 */
[----:B------:R-:W-:Y:S01]  /*13dd0*/  LEA.HI.X R101, R94, R91, R95, 0x3, P1 ;  /* 0x0000005b5e657211 */ /* 0x000fe200008f1c5f */
[----:B------:R-:W-:Y:S01]  /*13de0*/  IMAD.X R94, RZ, RZ, R0, P3 ;  /* 0x000000ffff5e7224 */ /* 0x000fe200018e0600 */
[----:B------:R-:W-:-:S02]  /*13df0*/  LEA R102, P1, R97, R90, 0x3 ;  /* 0x0000005a61667211 */ /* 0x000fc400078218ff */
[----:B------:R-:W-:Y:S02]  /*13e00*/  IADD3 R95, P3, PT, R20, R4, RZ ;  /* 0x00000004145f7210 */ /* 0x000fe40007f7e0ff */
[----:B------:R-:W-:Y:S01]  /*13e10*/  IADD3 R20, P4, PT, R18, R3, RZ ;  /* 0x0000000312147210 */ /* 0x000fe20007f9e0ff */
[----:B------:R-:W2:Y:S01]  /*13e20*/  LDG.E.64 R100, desc[UR8][R100.64] ;  /* 0x0000000864647981 */ /* 0x000ea2000c1e1b00 */
[-C--:B------:R-:W-:Y:S01]  /*13e30*/  LEA.HI.X R103, R97, R91.reuse, R98, 0x3, P1 ;  /* 0x0000005b61677211 */ /* 0x080fe200008f1c62 */
[----:B------:R-:W-:Y:S01]  /*13e40*/  IMAD.X R104, RZ, RZ, R19, P3 ;  /* 0x000000ffff687224 */ /* 0x000fe200018e0613 */
[----:B------:R-:W-:Y:S01]  /*13e50*/  LEA.HI.X R97, R21, R91, R94, 0x3, P2 ;  /* 0x0000005b15617211 */ /* 0x000fe200010f1c5e */
[----:B------:R-:W-:Y:S01]  /*13e60*/  IMAD.X R21, RZ, RZ, R0, P4 ;  /* 0x000000ffff157224 */ /* 0x000fe200020e0600 */
[-C--:B------:R-:W-:Y:S02]  /*13e70*/  LEA R98, P1, R95, R90.reuse, 0x3 ;  /* 0x0000005a5f627211 */ /* 0x080fe400078218ff */
[----:B------:R-:W-:Y:S01]  /*13e80*/  LEA R94, P2, R20, R90, 0x3 ;  /* 0x0000005a145e7211 */ /* 0x000fe200078418ff */
[----:B------:R-:W2:Y:S01]  /*13e90*/  LDG.E.64 R102, desc[UR8][R102.64] ;  /* 0x0000000866667981 */ /* 0x000ea2000c1e1b00 */
[----:B------:R-:W-:-:S02]  /*13ea0*/  IADD3 R105, P3, PT, R18, R4, RZ ;  /* 0x0000000412697210 */ /* 0x000fc40007f7e0ff */
[-C--:B------:R-:W-:Y:S01]  /*13eb0*/  LEA.HI.X R99, R95, R91.reuse, R104, 0x3, P1 ;  /* 0x0000005b5f637211 */ /* 0x080fe200008f1c68 */
[----:B------:R-:W3:Y:S01]  /*13ec0*/  LDG.E.64 R96, desc[UR8][R96.64] ;  /* 0x0000000860607981 */ /* 0x000ee2000c1e1b00 */
[----:B------:R-:W-:Y:S01]  /*13ed0*/  LEA.HI.X R95, R20, R91, R21, 0x3, P2 ;  /* 0x0000005b145f7211 */ /* 0x000fe200010f1c15 */
[----:B------:R-:W-:Y:S01]  /*13ee0*/  IMAD.X R108, RZ, RZ, R19, P3 ;  /* 0x000000ffff6c7224 */ /* 0x000fe200018e0613 */
[----:B------:R-:W-:Y:S02]  /*13ef0*/  IADD3 R20, P2, PT, R17, R3, RZ ;  /* 0x0000000311147210 */ /* 0x000fe40007f5e0ff */
[----:B------:R-:W-:Y:S01]  /*13f00*/  LEA R106, P1, R105, R90, 0x3 ;  /* 0x0000005a696a7211 */ /* 0x000fe200078218ff */
[----:B------:R-:W3:Y:S01]  /*13f10*/  LDG.E.64 R98, desc[UR8][R98.64] ;  /* 0x0000000862627981 */ /* 0x000ee2000c1e1b00 */
[----:B------:R-:W-:Y:S01]  /*13f20*/  IADD3 R18, P3, PT, R17, R4, RZ ;  /* 0x0000000411127210 */ /* 0x000fe20007f7e0ff */
[----:B------:R-:W-:Y:S01]  /*13f30*/  IMAD.X R21, RZ, RZ, R0, P2 ;  /* 0x000000ffff157224 */ /* 0x000fe200010e0600 */
[----:B------:R-:W-:Y:S01]  /*13f40*/  LEA R104, P2, R20, R90, 0x3 ;  /* 0x0000005a14687211 */ /* 0x000fe200078418ff */
[----:B------:R-:W4:Y:S01]  /*13f50*/  LDG.E.64 R94, desc[UR8][R94.64] ;  /* 0x000000085e5e7981 */ /* 0x000f22000c1e1b00 */
[----:B------:R-:W-:-:S02]  /*13f60*/  LEA.HI.X R107, R105, R91, R108, 0x3, P1 ;  /* 0x0000005b696b7211 */ /* 0x000fc400008f1c6c */
[-C--:B------:R-:W-:Y:S01]  /*13f70*/  LEA.HI.X R105, R20, R91.reuse, R21, 0x3, P2 ;  /* 0x0000005b14697211 */ /* 0x080fe200010f1c15 */
[----:B------:R-:W-:Y:S01]  /*13f80*/  IMAD.X R21, RZ, RZ, R19, P3 ;  /* 0x000000ffff157224 */ /* 0x000fe200018e0613 */
[C---:B------:R-:W-:Y:S02]  /*13f90*/  LEA R20, P1, R18.reuse, R90, 0x3 ;  /* 0x0000005a12147211 */ /* 0x040fe400078218ff */
[----:B------:R-:W4:Y:S02]  /*13fa0*/  LDG.E.64 R106, desc[UR8][R106.64] ;  /* 0x000000086a6a7981 */ /* 0x000f24000c1e1b00 */
[----:B------:R-:W-:Y:S02]  /*13fb0*/  LEA.HI.X R21, R18, R91, R21, 0x3, P1 ;  /* 0x0000005b12157211 */ /* 0x000fe400008f1c15 */
[----:B------:R-:W4:Y:S04]  /*13fc0*/  LDG.E.64 R104, desc[UR8][R104.64] ;  /* 0x0000000868687981 */ /* 0x000f28000c1e1b00 */
[----:B------:R-:W4:Y:S01]  /*13fd0*/  LDG.E.64 R20, desc[UR8][R20.64] ;  /* 0x0000000814147981 */ /* 0x000f22000c1e1b00 */
[----:B--2--5:R-:W-:-:S08]  /*13fe0*/  DFMA R100, -R100, R102, R92 ;  /* 0x000000666464722b */ /* 0x024fd0000000015c */
[----:B---3--:R-:W-:-:S08]  /*13ff0*/  DFMA R96, -R96, R98, R100 ;  /* 0x000000626060722b */ /* 0x008fd00000000164 */
[----:B----4-:R-:W-:-:S08]  /*14000*/  DFMA R96, -R94, R106, R96 ;  /* 0x0000006a5e60722b */ /* 0x010fd00000000160 */
[----:B------:R-:W-:-:S11]  /*14010*/  DFMA R92, -R104, R20, R96 ;  /* 0x00000014685c722b */ /* 0x000fd60000000160 */
.L_x_237:
[----:B------:R-:W-:Y:S05]  /*14020*/  @!P0 BRA `(.L_x_236) ;  /* 0x0000000000a88947 */ /* 0x000fea0003800000 */
[C---:B------:R-:W-:Y:S02]  /*14030*/  LOP3.LUT R18, R6.reuse, 0x3, RZ, 0xc0, !PT ;  /* 0x0000000306127812 */ /* 0x040fe400078ec0ff */
[----:B------:R-:W-:Y:S02]  /*14040*/  LOP3.LUT R20, R6, 0x1, RZ, 0xc0, !PT ;  /* 0x0000000106147812 */ /* 0x000fe400078ec0ff */
[----:B------:R-:W-:Y:S02]  /*14050*/  ISETP.NE.AND P1, PT, R18, 0x1, PT ;  /* 0x000000011200780c */ /* 0x000fe40003f25270 */
[----:B------:R-:W-:-:S11]  /*14060*/  ISETP.NE.U32.AND P0, PT, R20, 0x1, PT ;  /* 0x000000011400780c */ /* 0x000fd60003f05070 */
[----:B------:R-:W-:Y:S05]  /*14070*/  @!P1 BRA `(.L_x_238) ;  /* 0x0000000000609947 */ /* 0x000fea0003800000 */
[C---:B------:R-:W-:Y:S02]  /*14080*/  VIADD R18, R17.reuse, 0xffffffff ;  /* 0xffffffff11127836 */ /* 0x040fe40000000000 */
[----:B------:R-:W-:-:S03]  /*14090*/  VIADD R17, R17, 0xfffffffe ;  /* 0xfffffffe11117836 */ /* 0x000fc60000000000 */
[CC--:B------:R-:W-:Y:S02]  /*140a0*/  IADD3 R21, P1, PT, R18.reuse, R3.reuse, RZ ;  /* 0x0000000312157210 */ /* 0x0c0fe40007f3e0ff */
[----:B------:R-:W-:Y:S02]  /*140b0*/  IADD3 R95, P2, PT, R18, R4, RZ ;  /* 0x00000004125f7210 */ /* 0x000fe40007f5e0ff */
[----:B------:R-:W-:Y:S01]  /*140c0*/  IADD3 R99, P3, PT, R17, R3, RZ ;  /* 0x0000000311637210 */ /* 0x000fe20007f7e0ff */
[--C-:B------:R-:W-:Y:S01]  /*140d0*/  IMAD.X R18, RZ, RZ, R0.reuse, P1 ;  /* 0x000000ffff127224 */ /* 0x100fe200008e0600 */
[-C--:B------:R-:W-:Y:S01]  /*140e0*/  LEA R96, P1, R21, R90.reuse, 0x3 ;  /* 0x0000005a15607211 */ /* 0x080fe200078218ff */
[----:B------:R-:W-:Y:S01]  /*140f0*/  IMAD.X R98, RZ, RZ, R19, P2 ;  /* 0x000000ffff627224 */ /* 0x000fe200010e0613 */
[----:B------:R-:W-:Y:S01]  /*14100*/  LEA R94, P2, R95, R90, 0x3 ;  /* 0x0000005a5f5e7211 */ /* 0x000fe200078418ff */
[----:B------:R-:W-:Y:S01]  /*14110*/  IMAD.X R100, RZ, RZ, R0, P3 ;  /* 0x000000ffff647224 */ /* 0x000fe200018e0600 */
[----:B------:R-:W-:-:S02]  /*14120*/  IADD3 R101, P4, PT, R17, R4, RZ ;  /* 0x0000000411657210 */ /* 0x000fc40007f9e0ff */
[-C--:B------:R-:W-:Y:S02]  /*14130*/  LEA.HI.X R97, R21, R91.reuse, R18, 0x3, P1 ;  /* 0x0000005b15617211 */ /* 0x080fe400008f1c12 */
[-C--:B------:R-:W-:Y:S01]  /*14140*/  LEA.HI.X R95, R95, R91.reuse, R98, 0x3, P2 ;  /* 0x0000005b5f5f7211 */ /* 0x080fe200010f1c62 */
[----:B------:R-:W-:Y:S01]  /*14150*/  IMAD.X R18, RZ, RZ, R19, P4 ;  /* 0x000000ffff127224 */ /* 0x000fe200020e0613 */
[-C--:B------:R-:W-:Y:S02]  /*14160*/  LEA R20, P3, R99, R90.reuse, 0x3 ;  /* 0x0000005a63147211 */ /* 0x080fe400078618ff */
[----:B------:R-:W-:Y:S01]  /*14170*/  LEA R98, P1, R101, R90, 0x3 ;  /* 0x0000005a65627211 */ /* 0x000fe200078218ff */
[----:B------:R-:W2:Y:S01]  /*14180*/  LDG.E.64 R96, desc[UR8][R96.64] ;  /* 0x0000000860607981 */ /* 0x000ea2000c1e1b00 */
[----:B------:R-:W-:-:S03]  /*14190*/  LEA.HI.X R21, R99, R91, R100, 0x3, P3 ;  /* 0x0000005b63157211 */ /* 0x000fc600018f1c64 */
[----:B------:R-:W2:Y:S01]  /*141a0*/  LDG.E.64 R94, desc[UR8][R94.64] ;  /* 0x000000085e5e7981 */ /* 0x000ea2000c1e1b00 */
[----:B------:R-:W-:-:S03]  /*141b0*/  LEA.HI.X R99, R101, R91, R18, 0x3, P1 ;  /* 0x0000005b65637211 */ /* 0x000fc600008f1c12 */
[----:B------:R-:W3:Y:S04]  /*141c0*/  LDG.E.64 R20, desc[UR8][R20.64] ;  /* 0x0000000814147981 */ /* 0x000ee8000c1e1b00 */
[----:B------:R-:W3:Y:S01]  /*141d0*/  LDG.E.64 R98, desc[UR8][R98.64] ;  /* 0x0000000862627981 */ /* 0x000ee2000c1e1b00 */
[----:B--2--5:R-:W-:-:S08]  /*141e0*/  DFMA R92, -R96, R94, R92 ;  /* 0x0000005e605c722b */ /* 0x024fd0000000015c */
[----:B---3--:R-:W-:-:S11]  /*141f0*/  DFMA R92, -R20, R98, R92 ;  /* 0x00000062145c722b */ /* 0x008fd6000000015c */
.L_x_238:
[----:B------:R-:W-:Y:S05]  /*14200*/  @P0 BRA `(.L_x_236) ;  /* 0x0000000000300947 */ /* 0x000fea0003800000 */
[----:B------:R-:W-:-:S05]  /*14210*/  VIADD R17, R17, 0xffffffff ;  /* 0xffffffff11117836 */ /* 0x000fca0000000000 */
[C---:B------:R-:W-:Y:S02]  /*14220*/  IADD3 R21, P0, PT, R17.reuse, R3, RZ ;  /* 0x0000000311157210 */ /* 0x040fe40007f1e0ff */
[----:B------:R-:W-:Y:S02]  /*14230*/  IADD3 R17, P2, PT, R17, R4, RZ ;  /* 0x0000000411117210 */ /* 0x000fe40007f5e0ff */
[-C--:B------:R-:W-:Y:S01]  /*14240*/  LEA R20, P1, R21, R90.reuse, 0x3 ;  /* 0x0000005a15147211 */ /* 0x080fe200078218ff */
[----:B------:R-:W-:Y:S01]  /*14250*/  IMAD.X R94, RZ, RZ, R0, P0 ;  /* 0x000000ffff5e7224 */ /* 0x000fe200000e0600 */
[----:B------:R-:W-:Y:S01]  /*14260*/  LEA R90, P3, R17, R90, 0x3 ;  /* 0x0000005a115a7211 */ /* 0x000fe200078618ff */
[----:B------:R-:W-:-:S03]  /*14270*/  IMAD.X R18, RZ, RZ, R19, P2 ;  /* 0x000000ffff127224 */ /* 0x000fc600010e0613 */
[-C--:B------:R-:W-:Y:S02]  /*14280*/  LEA.HI.X R21, R21, R91.reuse, R94, 0x3, P1 ;  /* 0x0000005b15157211 */ /* 0x080fe400008f1c5e */
[----:B------:R-:W-:-:S04]  /*14290*/  LEA.HI.X R91, R17, R91, R18, 0x3, P3 ;  /* 0x0000005b115b7211 */ /* 0x000fc800018f1c12 */
[----:B------:R-:W2:Y:S04]  /*142a0*/  LDG.E.64 R20, desc[UR8][R20.64] ;  /* 0x0000000814147981 */ /* 0x000ea8000c1e1b00 */
[----:B------:R-:W2:Y:S02]  /*142b0*/  LDG.E.64 R90, desc[UR8][R90.64] ;  /* 0x000000085a5a7981 */ /* 0x000ea4000c1e1b00 */
[----:B--2--5:R-:W-:-:S11]  /*142c0*/  DFMA R92, -R20, R90, R92 ;  /* 0x0000005a145c722b */ /* 0x024fd6000000015c */
.L_x_236:
[----:B------:R-:W-:-:S13]  /*142d0*/  ISETP.NE.AND P0, PT, R7, R2, PT ;  /* 0x000000020700720c */ /* 0x000fda0003f05270 */
[----:B------:R-:W-:Y:S05]  /*142e0*/  @P0 BRA `(.L_x_239) ;  /* 0x0000000000700947 */ /* 0x000fea0003800000 */
[----:B-----5:R-:W0:Y:S01]  /*142f0*/  MUFU.RSQ64H R101, R93 ;  /* 0x0000005d00657308 */ /* 0x020e220000001c00 */
[----:B------:R-:W-:Y:S01]  /*14300*/  VIADD R100, R93, 0xfcb00000 ;  /* 0xfcb000005d647836 */ /* 0x000fe20000000000 */
[----:B------:R-:W-:Y:S01]  /*14310*/  BSSY.RECONVERGENT B3, `(.L_x_240) ;  /* 0x0000015000037945 */ /* 0x000fe20003800200 */
[----:B------:R-:W-:Y:S01]  /*14320*/  IMAD.MOV.U32 R20, RZ, RZ, 0x0 ;  /* 0x00000000ff147424 */ /* 0x000fe200078e00ff */
[----:B------:R-:W-:Y:S01]  /*14330*/  DSETP.GTU.AND P0, PT, R92, RZ, PT ;  /* 0x000000ff5c00722a */ /* 0x000fe20003f0c000 */
[----:B------:R-:W-:Y:S01]  /*14340*/  IMAD.MOV.U32 R21, RZ, RZ, 0x3fd80000 ;  /* 0x3fd80000ff157424 */ /* 0x000fe200078e00ff */
[----:B------:R-:W-:Y:S01]  /*14350*/  ISETP.GE.U32.AND P1, PT, R100, 0x7ca00000, PT ;  /* 0x7ca000006400780c */ /* 0x000fe20003f26070 */
[----:B0-----:R-:W-:-:S08]  /*14360*/  DMUL R18, R100, R100 ;  /* 0x0000006464127228 */ /* 0x001fd00000000000 */
[----:B------:R-:W-:-:S08]  /*14370*/  DFMA R18, -R18, R92, 1 ;  /* 0x3ff000001212742b */ /* 0x000fd0000000015c */
[----:B------:R-:W-:Y:S02]  /*14380*/  DFMA R20, R18, R20, 0.5 ;  /* 0x3fe000001214742b */ /* 0x000fe40000000014 */
[----:B------:R-:W-:-:S08]  /*14390*/  DMUL R18, R100, R18 ;  /* 0x0000001264127228 */ /* 0x000fd00000000000 */
[----:B------:R-:W-:-:S08]  /*143a0*/  DFMA R20, R20, R18, R100 ;  /* 0x000000121414722b */ /* 0x000fd00000000064 */
[----:B------:R-:W-:Y:S02]  /*143b0*/  DMUL R96, R20, R92 ;  /* 0x0000005c14607228 */ /* 0x000fe40000000000 */
[----:B------:R-:W-:Y:S02]  /*143c0*/  VIADD R91, R21, 0xfff00000 ;  /* 0xfff00000155b7836 */ /* 0x000fe40000000000 */
[----:B------:R-:W-:-:S04]  /*143d0*/  IMAD.MOV.U32 R90, RZ, RZ, R20 ;  /* 0x000000ffff5a7224 */ /* 0x000fc800078e0014 */
[----:B------:R-:W-:-:S08]  /*143e0*/  DFMA R94, R96, -R96, R92 ;  /* 0x80000060605e722b */ /* 0x000fd0000000005c */
[----:B------:R-:W-:Y:S01]  /*143f0*/  DFMA R18, R94, R90, R96 ;  /* 0x0000005a5e12722b */ /* 0x000fe20000000060 */
[----:B------:R-:W-:Y:S10]  /*14400*/  @!P1 BRA `(.L_x_241) ;  /* 0x0000000000149947 */ /* 0x000ff40003800000 */
[----:B------:R-:W-:Y:S01]  /*14410*/  IMAD.MOV.U32 R90, RZ, RZ, R20 ;  /* 0x000000ffff5a7224 */ /* 0x000fe200078e0014 */
[----:B------:R-:W-:-:S07]  /*14420*/  MOV R18, 0x14440 ;  /* 0x0001444000127802 */ /* 0x000fce0000000f00 */
[----:B------:R-:W-:Y:S05]  /*14430*/  CALL.REL.NOINC `($__internal_2_$__cuda_sm20_dsqrt_rn_f64_mediumpath_v1) ;  /* 0x000000d800b07944 */ /* 0x000fea0003c00000 */
[----:B------:R-:W-:Y:S02]  /*14440*/  IMAD.MOV.U32 R18, RZ, RZ, R90 ;  /* 0x000000ffff127224 */ /* 0x000fe400078e005a */
[----:B------:R-:W-:-:S07]  /*14450*/  IMAD.MOV.U32 R19, RZ, RZ, R17 ;  /* 0x000000ffff137224 */ /* 0x000fce00078e0011 */
.L_x_241:
[----:B------:R-:W-:Y:S05]  /*14460*/  BSYNC.RECONVERGENT B3 ;  /* 0x0000000000037941 */ /* 0x000fea0003800200 */
.L_x_240:
[----:B------:R-:W-:Y:S02]  /*14470*/  FSEL R18, R18, -7.59071635616563200000e+15, P0 ;  /* 0xd9d7bdbb12127808 */ /* 0x000fe40000000000 */
[----:B------:R-:W-:-:S05]  /*14480*/  FSEL R19, R19, 0.10717176645994186401, P0 ;  /* 0x3ddb7cdf13137808 */ /* 0x000fca0000000000 */
[----:B------:R0:W-:Y:S01]  /*14490*/  STG.E.64 desc[UR8][R88.64], R18 ;  /* 0x0000001258007986 */ /* 0x0001e2000c101b08 */
[----:B------:R-:W-:Y:S05]  /*144a0*/  BRA `(.L_x_242) ;  /* 0x0000000000747947 */ /* 0x000fea0003800000 */
.L_x_239:
[----:B------:R-:W2:Y:S01]  /*144b0*/  LDG.E.64 R20, desc[UR8][R88.64] ;  /* 0x0000000858147981 */ /* 0x000ea2000c1e1b00 */
[----:B------:R-:W-:Y:S01]  /*144c0*/  IMAD.MOV.U32 R90, RZ, RZ, 0x1 ;  /* 0x00000001ff5a7424 */ /* 0x000fe200078e00ff */
[----:B-----5:R-:W-:Y:S01]  /*144d0*/  FSETP.GEU.AND P1, PT, |R93|, 6.5827683646048100446e-37, PT ;  /* 0x036000005d00780b */ /* 0x020fe20003f2e200 */
[----:B------:R-:W-:Y:S01]  /*144e0*/  BSSY.RECONVERGENT B3, `(.L_x_243) ;  /* 0x0000013000037945 */ /* 0x000fe20003800200 */
[----:B--2---:R-:W0:Y:S03]  /*144f0*/  MUFU.RCP64H R91, R21 ;  /* 0x00000015005b7308 */ /* 0x004e260000001800 */
[----:B0-----:R-:W-:-:S08]  /*14500*/  DFMA R94, -R20, R90, 1 ;  /* 0x3ff00000145e742b */ /* 0x001fd0000000015a */
        /* <DEDUP_REMOVED lines=10> */
[----:B------:R-:W-:Y:S01]  /*145b0*/  IMAD.MOV.U32 R94, RZ, RZ, R92 ;  /* 0x000000ffff5e7224 */ /* 0x000fe200078e005c */
[----:B------:R-:W-:Y:S01]  /*145c0*/  MOV R18, 0x14610 ;  /* 0x0001461000127802 */ /* 0x000fe20000000f00 */
[----:B------:R-:W-:Y:S02]  /*145d0*/  IMAD.MOV.U32 R95, RZ, RZ, R93 ;  /* 0x000000ffff5f7224 */ /* 0x000fe400078e005d */
[----:B------:R-:W-:Y:S02]  /*145e0*/  IMAD.MOV.U32 R92, RZ, RZ, R20 ;  /* 0x000000ffff5c7224 */ /* 0x000fe400078e0014 */
[----:B------:R-:W-:-:S07]  /*145f0*/  IMAD.MOV.U32 R93, RZ, RZ, R21 ;  /* 0x000000ffff5d7224 */ /* 0x000fce00078e0015 */
[----:B------:R-:W-:Y:S05]  /*14600*/  CALL.REL.NOINC `($__internal_1_$__cuda_sm20_div_rn_f64_full) ;  /* 0x000000d000cc7944 */ /* 0x000fea0003c00000 */
.L_x_244:
[----:B------:R-:W-:Y:S05]  /*14610*/  BSYNC.RECONVERGENT B3 ;  /* 0x0000000000037941 */ /* 0x000fea0003800200 */
.L_x_243:
[----:B------:R-:W0:Y:S01]  /*14620*/  LDCU.64 UR4, c[0x0][0x398] ;  /* 0x00007300ff0477ac */ /* 0x000e220008000a00 */
[----:B------:R-:W-:-:S05]  /*14630*/  IADD3 R4, P0, PT, R7, R4, RZ ;  /* 0x0000000407047210 */ /* 0x000fca0007f1e0ff */
[----:B------:R-:W-:Y:S01]  /*14640*/  IMAD.X R19, RZ, RZ, R19, P0 ;  /* 0x000000ffff137224 */ /* 0x000fe200000e0613 */
[----:B0-----:R-:W-:-:S04]  /*14650*/  LEA R18, P0, R4, UR4, 0x3 ;  /* 0x0000000404127c11 */ /* 0x001fc8000f8018ff */
[----:B------:R-:W-:-:S05]  /*14660*/  LEA.HI.X R19, R4, UR5, R19, 0x3, P0 ;  /* 0x0000000504137c11 */ /* 0x000fca00080f1c13 */
[----:B------:R1:W-:Y:S04]  /*14670*/  STG.E.64 desc[UR8][R18.64], R100 ;  /* 0x0000006412007986 */ /* 0x0003e8000c101b08 */
.L_x_242:
[----:B------:R-:W2:Y:S01]  /*14680*/  LDCU UR4, c[0x0][0x530] ;  /* 0x0000a600ff0477ac */ /* 0x000ea20008000800 */
[----:B------:R-:W-:-:S05]  /*14690*/  VIADD R2, R2, 0x1 ;  /* 0x0000000102027836 */ /* 0x000fca0000000000 */
[----:B--2---:R-:W-:-:S13]  /*146a0*/  ISETP.NE.AND P0, PT, R2, UR4, PT ;  /* 0x0000000402007c0c */ /* 0x004fda000bf05270 */
[----:B------:R-:W-:Y:S05]  /*146b0*/  @P0 BRA `(.L_x_245) ;  /* 0xffffffec00ac0947 */ /* 0x000fea000383ffff */
[----:B------:R-:W-:Y:S05]  /*146c0*/  BRA `(.L_x_246) ;  /* 0x0000001400447947 */ /* 0x000fea0003800000 */
.L_x_233:
[----:B------:R-:W-:Y:S01]  /*146d0*/  LOP3.LUT R17, RZ, R7, RZ, 0x33, !PT ;  /* 0x00000007ff117212 */ /* 0x000fe200078e33ff */
[----:B------:R-:W-:-:S04]  /*146e0*/  IMAD.MOV.U32 R98, RZ, RZ, RZ ;  /* 0x000000ffff627224 */ /* 0x000fc800078e00ff */
[----:B------:R-:W-:-:S05]  /*146f0*/  IMAD.IADD R17, R17, 0x1, R92 ;  /* 0x0000000111117824 */ /* 0x000fca00078e025c */
[----:B------:R-:W-:-:S13]  /*14700*/  ISETP.GE.U32.AND P0, PT, R17, 0x3, PT ;  /* 0x000000031100780c */ /* 0x000fda0003f06070 */
[----:B------:R-:W-:Y:S05]  /*14710*/  @!P0 BRA `(.L_x_247) ;  /* 0x0000000800748947 */ /* 0x000fea0003800000 */
[----:B------:R-:W-:-:S07]  /*14720*/  IMAD.MOV.U32 R20, RZ, RZ, RZ ;  /* 0x000000ffff147224 */ /* 0x000fce00078e00ff */
.L_x_260:
[----:B0-----:R-:W0:Y:S01]  /*14730*/  LDCU.64 UR4, c[0x0][0x398] ;  /* 0x00007300ff0477ac */ /* 0x001e220008000a00 */
[----:B------:R-:W-:-:S05]  /*14740*/  IADD3 R17, P0, PT, R20, R3, RZ ;  /* 0x0000000314117210 */ /* 0x000fca0007f1e0ff */
[----:B------:R-:W-:Y:S01]  /*14750*/  IMAD.X R18, RZ, RZ, R0, P0 ;  /* 0x000000ffff127224 */ /* 0x000fe200000e0600 */
[----:B0-----:R-:W-:-:S04]  /*14760*/  LEA R98, P0, R17, UR4, 0x3 ;  /* 0x0000000411627c11 */ /* 0x001fc8000f8018ff */
[----:B------:R-:W-:-:S05]  /*14770*/  LEA.HI.X R99, R17, UR5, R18, 0x3, P0 ;  /* 0x0000000511637c11 */ /* 0x000fca00080f1c12 */
[----:B------:R0:W5:Y:S01]  /*14780*/  LDG.E.64 R92, desc[UR8][R98.64] ;  /* 0x00000008625c7981 */ /* 0x000162000c1e1b00 */
[----:B------:R-:W-:-:S13]  /*14790*/  ISETP.NE.AND P0, PT, R20, RZ, PT ;  /* 0x000000ff1400720c */ /* 0x000fda0003f05270 */
[----:B0-----:R-:W-:Y:S05]  /*147a0*/  @!P0 BRA `(.L_x_248) ;  /* 0x0000000000848947 */ /* 0x001fea0003800000 */
        /* <DEDUP_REMOVED lines=16> */
[----:B------:R-:W-:Y:S02]  /*148b0*/  IMAD.MOV.U32 R94, RZ, RZ, R92 ;  /* 0x000000ffff5e7224 */ /* 0x000fe400078e005c */
[----:B------:R-:W-:Y:S02]  /*148c0*/  IMAD.MOV.U32 R95, RZ, RZ, R93 ;  /* 0x000000ffff5f7224 */ /* 0x000fe400078e005d */
[----:B------:R-:W-:Y:S01]  /*148d0*/  IMAD.MOV.U32 R92, RZ, RZ, R18 ;  /* 0x000000ffff5c7224 */ /* 0x000fe200078e0012 */
[----:B------:R-:W-:Y:S01]  /*148e0*/  MOV R18, 0x14910 ;  /* 0x0001491000127802 */ /* 0x000fe20000000f00 */
[----:B------:R-:W-:-:S07]  /*148f0*/  IMAD.MOV.U32 R93, RZ, RZ, R19 ;  /* 0x000000ffff5d7224 */ /* 0x000fce00078e0013 */
[----:B------:R-:W-:Y:S05]  /*14900*/  CALL.REL.NOINC `($__internal_1_$__cuda_sm20_div_rn_f64_full) ;  /* 0x000000d0000c7944 */ /* 0x000fea0003c00000 */
.L_x_250:
[----:B------:R-:W-:Y:S05]  /*14910*/  BSYNC.RECONVERGENT B3 ;  /* 0x0000000000037941 */ /* 0x000fea0003800200 */
.L_x_249:
[----:B------:R-:W0:Y:S01]  /*14920*/  LDCU UR4, c[0x0][0x530] ;  /* 0x0000a600ff0477ac */ /* 0x000e220008000800 */
[----:B------:R-:W1:Y:S01]  /*14930*/  LDCU.64 UR6, c[0x0][0x398] ;  /* 0x00007300ff0677ac */ /* 0x000e620008000a00 */
[----:B0-----:R-:W-:-:S05]  /*14940*/  IMAD R17, R20, UR4, RZ ;  /* 0x0000000414117c24 */ /* 0x001fca000f8e02ff */
[----:B------:R-:W-:-:S05]  /*14950*/  IADD3 R17, P0, PT, R17, R4, RZ ;  /* 0x0000000411117210 */ /* 0x000fca0007f1e0ff */
[----:B------:R-:W-:Y:S01]  /*14960*/  IMAD.X R90, RZ, RZ, R2, P0 ;  /* 0x000000ffff5a7224 */ /* 0x000fe200000e0602 */
[----:B-1----:R-:W-:-:S04]  /*14970*/  LEA R18, P0, R17, UR6, 0x3 ;  /* 0x0000000611127c11 */ /* 0x002fc8000f8018ff */
[----:B------:R-:W-:-:S05]  /*14980*/  LEA.HI.X R19, R17, UR7, R90, 0x3, P0 ;  /* 0x0000000711137c11 */ /* 0x000fca00080f1c5a */
[----:B------:R1:W-:Y:S04]  /*14990*/  STG.E.64 desc[UR8][R18.64], R100 ;  /* 0x0000006412007986 */ /* 0x0003e8000c101b08 */
[----:B------:R1:W5:Y:S01]  /*149a0*/  LDG.E.64 R92, desc[UR8][R88.64] ;  /* 0x00000008585c7981 */ /* 0x000362000c1e1b00 */
[----:B------:R-:W-:Y:S05]  /*149b0*/  BRA `(.L_x_251) ;  /* 0x00000000006c7947 */ /* 0x000fea0003800000 */
.L_x_248:
        /* <DEDUP_REMOVED lines=8> */
[----:B------:R-:W-:-:S08]  /*14a40*/  DFMA R18, R92, -R18, 1 ;  /* 0x3ff000005c12742b */ /* 0x000fd00000000812 */
        /* <DEDUP_REMOVED lines=14> */
.L_x_253:
[----:B------:R-:W-:Y:S05]  /*14b30*/  BSYNC.RECONVERGENT B3 ;  /* 0x0000000000037941 */ /* 0x000fea0003800200 */
.L_x_252:
[----:B------:R-:W-:Y:S02]  /*14b40*/  FSEL R92, R18, -7.59071635616563200000e+15, P0 ;  /* 0xd9d7bdbb125c7808 */ /* 0x000fe40000000000 */
[----:B------:R-:W-:-:S05]  /*14b50*/  FSEL R93, R19, 0.10717176645994186401, P0 ;  /* 0x3ddb7cdf135d7808 */ /* 0x000fca0000000000 */
[----:B------:R0:W-:Y:S02]  /*14b60*/  STG.E.64 desc[UR8][R88.64], R92 ;  /* 0x0000005c58007986 */ /* 0x0001e4000c101b08 */
.L_x_251:
[----:B------:R-:W2:Y:S01]  /*14b70*/  LDG.E.64 R94, desc[UR8][R98.64+0x8] ;  /* 0x00000808625e7981 */ /* 0x000ea2000c1e1b00 */
[----:B-1---5:R-:W1:Y:S01]  /*14b80*/  MUFU.RCP64H R19, R93 ;  /* 0x0000005d00137308 */ /* 0x022e620000001800 */
[----:B------:R-:W-:Y:S01]  /*14b90*/  IMAD.MOV.U32 R18, RZ, RZ, 0x1 ;  /* 0x00000001ff127424 */ /* 0x000fe200078e00ff */
[----:B------:R-:W-:Y:S05]  /*14ba0*/  BSSY.RECONVERGENT B3, `(.L_x_254) ;  /* 0x000000f000037945 */ /* 0x000fea0003800200 */
[----:B-1----:R-:W-:-:S08]  /*14bb0*/  DFMA R90, R18, -R92, 1 ;  /* 0x3ff00000125a742b */ /* 0x002fd0000000085c */
[----:B------:R-:W-:-:S08]  /*14bc0*/  DFMA R90, R90, R90, R90 ;  /* 0x0000005a5a5a722b */ /* 0x000fd0000000005a */
[----:B------:R-:W-:-:S08]  /*14bd0*/  DFMA R90, R18, R90, R18 ;  /* 0x0000005a125a722b */ /* 0x000fd00000000012 */
[----:B------:R-:W-:-:S08]  /*14be0*/  DFMA R18, R90, -R92, 1 ;  /* 0x3ff000005a12742b */ /* 0x000fd0000000085c */
[----:B------:R-:W-:-:S08]  /*14bf0*/  DFMA R18, R90, R18, R90 ;  /* 0x000000125a12722b */ /* 0x000fd0000000005a */
[----:B--2---:R-:W-:Y:S01]  /*14c00*/  DMUL R100, R94, R18 ;  /* 0x000000125e647228 */ /* 0x004fe20000000000 */
[----:B------:R-:W-:-:S07]  /*14c10*/  FSETP.GEU.AND P1, PT, |R95|, 6.5827683646048100446e-37, PT ;  /* 0x036000005f00780b */ /* 0x000fce0003f2e200 */
[----:B------:R-:W-:-:S08]  /*14c20*/  DFMA R90, R100, -R92, R94 ;  /* 0x8000005c645a722b */ /* 0x000fd0000000005e */
[----:B------:R-:W-:-:S10]  /*14c30*/  DFMA R100, R18, R90, R100 ;  /* 0x0000005a1264722b */ /* 0x000fd40000000064 */
[----:B------:R-:W-:-:S05]  /*14c40*/  FFMA R17, RZ, R93, R101 ;  /* 0x0000005dff117223 */ /* 0x000fca0000000065 */
[----:B------:R-:W-:-:S13]  /*14c50*/  FSETP.GT.AND P0, PT, |R17|, 1.469367938527859385e-39, PT ;  /* 0x001000001100780b */ /* 0x000fda0003f04200 */
[----:B------:R-:W-:Y:S05]  /*14c60*/  @P0 BRA P1, `(.L_x_255) ;  /* 0x0000000000080947 */ /* 0x000fea0000800000 */
[----:B------:R-:W-:-:S07]  /*14c70*/  MOV R18, 0x14c90 ;  /* 0x00014c9000127802 */ /* 0x000fce0000000f00 */
[----:B0-----:R-:W-:Y:S05]  /*14c80*/  CALL.REL.NOINC `($__internal_1_$__cuda_sm20_div_rn_f64_full) ;  /* 0x000000cc002c7944 */ /* 0x001fea0003c00000 */
.L_x_255:
[----:B------:R-:W-:Y:S05]  /*14c90*/  BSYNC.RECONVERGENT B3 ;  /* 0x0000000000037941 */ /* 0x000fea0003800200 */
.L_x_254:
[----:B------:R-:W1:Y:S01]  /*14ca0*/  LDC R19, c[0x0][0x530] ;  /* 0x00014c00ff137b82 */ /* 0x000e620000000800 */
[----:B------:R-:W2:Y:S01]  /*14cb0*/  LDCU.64 UR4, c[0x0][0x398] ;  /* 0x00007300ff0477ac */ /* 0x000ea20008000a00 */
[----:B-1----:R-:W-:-:S05]  /*14cc0*/  IMAD R19, R20, R19, R19 ;  /* 0x0000001314137224 */ /* 0x002fca00078e0213 */
[----:B------:R-:W-:-:S05]  /*14cd0*/  IADD3 R17, P0, PT, R19, R4, RZ ;  /* 0x0000000413117210 */ /* 0x000fca0007f1e0ff */
[----:B------:R-:W-:Y:S01]  /*14ce0*/  IMAD.X R18, RZ, RZ, R2, P0 ;  /* 0x000000ffff127224 */ /* 0x000fe200000e0602 */
[----:B--2---:R-:W-:-:S04]  /*14cf0*/  LEA R102, P0, R17, UR4, 0x3 ;  /* 0x0000000411667c11 */ /* 0x004fc8000f8018ff */
[----:B------:R-:W-:-:S05]  /*14d00*/  LEA.HI.X R103, R17, UR5, R18, 0x3, P0 ;  /* 0x0000000511677c11 */ /* 0x000fca00080f1c12 */
[----:B------:R1:W-:Y:S04]  /*14d10*/  STG.E.64 desc[UR8][R102.64], R100 ;  /* 0x0000006466007986 */ /* 0x0003e8000c101b08 */
[----:B0-----:R-:W2:Y:S04]  /*14d20*/  LDG.E.64 R92, desc[UR8][R88.64] ;  /* 0x00000008585c7981 */ /* 0x001ea8000c1e1b00 */
[----:B------:R-:W3:Y:S01]  /*14d30*/  LDG.E.64 R94, desc[UR8][R98.64+0x10] ;  /* 0x00001008625e7981 */ /* 0x000ee2000c1e1b00 */
[----:B------:R-:W-:Y:S01]  /*14d40*/  IMAD.MOV.U32 R90, RZ, RZ, 0x1 ;  /* 0x00000001ff5a7424 */ /* 0x000fe200078e00ff */
[----:B------:R-:W-:Y:S01]  /*14d50*/  BSSY.RECONVERGENT B3, `(.L_x_256) ;  /* 0x0000010000037945 */ /* 0x000fe20003800200 */
[----:B--2---:R-:W0:Y:S01]  /*14d60*/  MUFU.RCP64H R91, R93 ;  /* 0x0000005d005b7308 */ /* 0x004e220000001800 */
[----:B---3--:R-:W-:-:S03]  /*14d70*/  FSETP.GEU.AND P1, PT, |R95|, 6.5827683646048100446e-37, PT ;  /* 0x036000005f00780b */ /* 0x008fc60003f2e200 */
[----:B0-----:R-:W-:-:S08]  /*14d80*/  DFMA R96, -R92, R90, 1 ;  /* 0x3ff000005c60742b */ /* 0x001fd0000000015a */
[----:B------:R-:W-:-:S08]  /*14d90*/  DFMA R96, R96, R96, R96 ;  /* 0x000000606060722b */ /* 0x000fd00000000060 */
[----:B------:R-:W-:-:S08]  /*14da0*/  DFMA R96, R90, R96, R90 ;  /* 0x000000605a60722b */ /* 0x000fd0000000005a */
[----:B------:R-:W-:-:S08]  /*14db0*/  DFMA R90, -R92, R96, 1 ;  /* 0x3ff000005c5a742b */ /* 0x000fd00000000160 */
[----:B------:R-:W-:-:S08]  /*14dc0*/  DFMA R90, R96, R90, R96 ;  /* 0x0000005a605a722b */ /* 0x000fd00000000060 */
[----:B------:R-:W-:-:S08]  /*14dd0*/  DMUL R96, R94, R90 ;  /* 0x0000005a5e607228 */ /* 0x000fd00000000000 */
[----:B-1----:R-:W-:-:S08]  /*14de0*/  DFMA R100, -R92, R96, R94 ;  /* 0x000000605c64722b */ /* 0x002fd0000000015e */
[----:B------:R-:W-:-:S10]  /*14df0*/  DFMA R100, R90, R100, R96 ;  /* 0x000000645a64722b */ /* 0x000fd40000000060 */
[----:B------:R-:W-:-:S05]  /*14e00*/  FFMA R17, RZ, R93, R101 ;  /* 0x0000005dff117223 */ /* 0x000fca0000000065 */
[----:B------:R-:W-:-:S13]  /*14e10*/  FSETP.GT.AND P0, PT, |R17|, 1.469367938527859385e-39, PT ;  /* 0x001000001100780b */ /* 0x000fda0003f04200 */
[----:B------:R-:W-:Y:S05]  /*14e20*/  @P0 BRA P1, `(.L_x_257) ;  /* 0x0000000000080947 */ /* 0x000fea0000800000 */
[----:B------:R-:W-:-:S07]  /*14e30*/  MOV R18, 0x14e50 ;  /* 0x00014e5000127802 */ /* 0x000fce0000000f00 */
[----:B------:R-:W-:Y:S05]  /*14e40*/  CALL.REL.NOINC `($__internal_1_$__cuda_sm20_div_rn_f64_full) ;  /* 0x000000c800bc7944 */ /* 0x000fea0003c00000 */
.L_x_257:
[----:B------:R-:W-:Y:S05]  /*14e50*/  BSYNC.RECONVERGENT B3 ;  /* 0x0000000000037941 */ /* 0x000fea0003800200 */
.L_x_256:
[----:B------:R-:W0:Y:S01]  /*14e60*/  LDCU UR4, c[0x0][0x530] ;  /* 0x0000a600ff0477ac */ /* 0x000e220008000800 */
[----:B------:R-:W1:Y:S01]  /*14e70*/  LDCU.64 UR6, c[0x0][0x398] ;  /* 0x00007300ff0677ac */ /* 0x000e620008000a00 */
[----:B0-----:R-:W-:-:S05]  /*14e80*/  VIADD R19, R19, UR4 ;  /* 0x0000000413137c36 */ /* 0x001fca0008000000 */
[----:B------:R-:W-:-:S05]  /*14e90*/  IADD3 R17, P0, PT, R19, R4, RZ ;  /* 0x0000000413117210 */ /* 0x000fca0007f1e0ff */
[----:B------:R-:W-:Y:S01]  /*14ea0*/  IMAD.X R18, RZ, RZ, R2, P0 ;  /* 0x000000ffff127224 */ /* 0x000fe200000e0602 */
[----:B-1----:R-:W-:-:S04]  /*14eb0*/  LEA R102, P0, R17, UR6, 0x3 ;  /* 0x0000000611667c11 */ /* 0x002fc8000f8018ff */
[----:B------:R-:W-:-:S05]  /*14ec0*/  LEA.HI.X R103, R17, UR7, R18, 0x3, P0 ;  /* 0x0000000711677c11 */ /* 0x000fca00080f1c12 */
[----:B------:R0:W-:Y:S04]  /*14ed0*/  STG.E.64 desc[UR8][R102.64], R100 ;  /* 0x0000006466007986 */ /* 0x0001e8000c101b08 */
[----:B------:R-:W2:Y:S04]  /*14ee0*/  LDG.E.64 R92, desc[UR8][R88.64] ;  /* 0x00000008585c7981 */ /* 0x000ea8000c1e1b00 */
[----:B------:R-:W3:Y:S01]  /*14ef0*/  LDG.E.64 R94, desc[UR8][R98.64+0x18] ;  /* 0x00001808625e7981 */ /* 0x000ee2000c1e1b00 */
[----:B------:R-:W-:Y:S01]  /*14f00*/  IMAD.MOV.U32 R90, RZ, RZ, 0x1 ;  /* 0x00000001ff5a7424 */ /* 0x000fe200078e00ff */
[----:B------:R-:W-:Y:S01]  /*14f10*/  BSSY.RECONVERGENT B3, `(.L_x_258) ;  /* 0x0000010000037945 */ /* 0x000fe20003800200 */
[----:B--2---:R-:W1:Y:S01]  /*14f20*/  MUFU.RCP64H R91, R93 ;  /* 0x0000005d005b7308 */ /* 0x004e620000001800 */
[----:B---3--:R-:W-:-:S03]  /*14f30*/  FSETP.GEU.AND P1, PT, |R95|, 6.5827683646048100446e-37, PT ;  /* 0x036000005f00780b */ /* 0x008fc60003f2e200 */
[----:B-1----:R-:W-:-:S08]  /*14f40*/  DFMA R96, -R92, R90, 1 ;  /* 0x3ff000005c60742b */ /* 0x002fd0000000015a */
[----:B------:R-:W-:-:S08]  /*14f50*/  DFMA R96, R96, R96, R96 ;  /* 0x000000606060722b */ /* 0x000fd00000000060 */
[----:B------:R-:W-:-:S08]  /*14f60*/  DFMA R96, R90, R96, R90 ;  /* 0x000000605a60722b */ /* 0x000fd0000000005a */
[----:B------:R-:W-:-:S08]  /*14f70*/  DFMA R90, -R92, R96, 1 ;  /* 0x3ff000005c5a742b */ /* 0x000fd00000000160 */
[----:B------:R-:W-:-:S08]  /*14f80*/  DFMA R90, R96, R90, R96 ;  /* 0x0000005a605a722b */ /* 0x000fd00000000060 */
[----:B------:R-:W-:-:S08]  /*14f90*/  DMUL R96, R94, R90 ;  /* 0x0000005a5e607228 */ /* 0x000fd00000000000 */
[----:B0-----:R-:W-:-:S08]  /*14fa0*/  DFMA R100, -R92, R96, R94 ;  /* 0x000000605c64722b */ /* 0x001fd0000000015e */
[----:B------:R-:W-:-:S10]  /*14fb0*/  DFMA R100, R90, R100, R96 ;  /* 0x000000645a64722b */ /* 0x000fd40000000060 */
[----:B------:R-:W-:-:S05]  /*14fc0*/  FFMA R17, RZ, R93, R101 ;  /* 0x0000005dff117223 */ /* 0x000fca0000000065 */
[----:B------:R-:W-:-:S13]  /*14fd0*/  FSETP.GT.AND P0, PT, |R17|, 1.469367938527859385e-39, PT ;  /* 0x001000001100780b */ /* 0x000fda0003f04200 */
[----:B------:R-:W-:Y:S05]  /*14fe0*/  @P0 BRA P1, `(.L_x_259) ;  /* 0x0000000000080947 */ /* 0x000fea0000800000 */
[----:B------:R-:W-:-:S07]  /*14ff0*/  MOV R18, 0x15010 ;  /* 0x0001501000127802 */ /* 0x000fce0000000f00 */
[----:B------:R-:W-:Y:S05]  /*15000*/  CALL.REL.NOINC `($__internal_1_$__cuda_sm20_div_rn_f64_full) ;  /* 0x000000c8004c7944 */ /* 0x000fea0003c00000 */
.L_x_259:
[----:B------:R-:W-:Y:S05]  /*15010*/  BSYNC.RECONVERGENT B3 ;  /* 0x0000000000037941 */ /* 0x000fea0003800200 */
.L_x_258:
[----:B------:R-:W0:Y:S01]  /*15020*/  LDCU UR6, c[0x0][0x530] ;  /* 0x0000a600ff0677ac */ /* 0x000e220008000800 */
[----:B------:R-:W-:Y:S01]  /*15030*/  VIADD R20, R20, 0x4 ;  /* 0x0000000414147836 */ /* 0x000fe20000000000 */
[----:B------:R-:W1:Y:S01]  /*15040*/  LDCU.64 UR4, c[0x0][0x398] ;  /* 0x00007300ff0477ac */ /* 0x000e620008000a00 */
[----:B0-----:R-:W-:-:S04]  /*15050*/  IMAD.U32 R92, RZ, RZ, UR6 ;  /* 0x00000006ff5c7e24 */ /* 0x001fc8000f8e00ff */
[----:B------:R-:W-:Y:S01]  /*15060*/  IMAD.IADD R19, R19, 0x1, R92 ;  /* 0x0000000113137824 */ /* 0x000fe200078e025c */
[----:B------:R-:W-:-:S04]  /*15070*/  LOP3.LUT R98, R92, 0xfffffffc, RZ, 0xc0, !PT ;  /* 0xfffffffc5c627812 */ /* 0x000fc800078ec0ff */
[----:B------:R-:W-:-:S05]  /*15080*/  IADD3 R19, P0, PT, R19, R4, RZ ;  /* 0x0000000413137210 */ /* 0x000fca0007f1e0ff */
[----:B------:R-:W-:Y:S01]  /*15090*/  IMAD.X R90, RZ, RZ, R2, P0 ;  /* 0x000000ffff5a7224 */ /* 0x000fe200000e0602 */
[----:B-1----:R-:W-:-:S04]  /*150a0*/  LEA R18, P0, R19, UR4, 0x3 ;  /* 0x0000000413127c11 */ /* 0x002fc8000f8018ff */
[----:B------:R-:W-:Y:S02]  /*150b0*/  LEA.HI.X R19, R19, UR5, R90, 0x3, P0 ;  /* 0x0000000513137c11 */ /* 0x000fe400080f1c5a */
[----:B------:R-:W-:-:S03]  /*150c0*/  ISETP.NE.AND P0, PT, R20, R98, PT ;  /* 0x000000621400720c */ /* 0x000fc60003f05270 */
[----:B------:R0:W-:Y:S10]  /*150d0*/  STG.E.64 desc[UR8][R18.64], R100 ;  /* 0x0000006412007986 */ /* 0x0001f4000c101b08 */
[----:B------:R-:W-:Y:S05]  /*150e0*/  @P0 BRA `(.L_x_260) ;  /* 0xfffffff400900947 */ /* 0x000fea000383ffff */
.L_x_247:
[----:B------:R-:W-:-:S13]  /*150f0*/  LOP3.LUT P0, RZ, R92, 0x3, RZ, 0xc0, !PT ;  /* 0x000000035cff7812 */ /* 0x000fda000780c0ff */
[----:B------:R-:W-:Y:S05]  /*15100*/  @!P0 BRA `(.L_x_246) ;  /* 0x0000000800b48947 */ /* 0x000fea0003800000 */
[----:B------:R-:W1:Y:S01]  /*15110*/  LDCU.U16 UR4, c[0x0][0x530] ;  /* 0x0000a600ff0477ac */ /* 0x000e620008000400 */
[----:B0-----:R-:W-:-:S05]  /*15120*/  IMAD.MOV R19, RZ, RZ, -R6 ;  /* 0x000000ffff137224 */ /* 0x001fca00078e0a06 */
[----:B------:R-:W-:-:S05]  /*15130*/  PRMT R19, R19, 0x7710, RZ ;  /* 0x0000771013137816 */ /* 0x000fca00000000ff */
[----:B-1----:R-:W-:-:S05]  /*15140*/  VIADD R19, R19, UR4 ;  /* 0x0000000413137c36 */ /* 0x002fca0008000000 */
[----:B------:R-:W-:-:S04]  /*15150*/  LOP3.LUT R17, R19, 0x3, RZ, 0xc0, !PT ;  /* 0x0000000313117812 */ /* 0x000fc800078ec0ff */
[----:B------:R-:W-:-:S13]  /*15160*/  ISETP.NE.AND P0, PT, R17, 0x1, PT ;  /* 0x000000011100780c */ /* 0x000fda0003f05270 */
[----:B------:R-:W-:Y:S05]  /*15170*/  @!P0 BRA `(.L_x_261) ;  /* 0x0000000400808947 */ /* 0x000fea0003800000 */
[----:B------:R-:W0:Y:S01]  /*15180*/  LDCU.64 UR4, c[0x0][0x398] ;  /* 0x00007300ff0477ac */ /* 0x000e220008000a00 */
        /* <DEDUP_REMOVED lines=29> */
.L_x_264:
[----:B------:R-:W-:Y:S05]  /*15360*/  BSYNC.RECONVERGENT B3 ;  /* 0x0000000000037941 */ /* 0x000fea0003800200 */
.L_x_263:
        /* <DEDUP_REMOVED lines=10> */
.L_x_262:
        /* <DEDUP_REMOVED lines=23> */
.L_x_267:
[----:B------:R-:W-:Y:S05]  /*15580*/  BSYNC.RECONVERGENT B3 ;  /* 0x0000000000037941 */ /* 0x000fea0003800200 */
.L_x_266:
[----:B------:R-:W-:Y:S02]  /*15590*/  FSEL R92, R102, -7.59071635616563200000e+15, P0 ;  /* 0xd9d7bdbb665c7808 */ /* 0x000fe40000000000 */
[----:B------:R-:W-:-:S05]  /*155a0*/  FSEL R93, R103, 0.10717176645994186401, P0 ;  /* 0x3ddb7cdf675d7808 */ /* 0x000fca0000000000 */
[----:B------:R1:W-:Y:S02]  /*155b0*/  STG.E.64 desc[UR8][R88.64], R92 ;  /* 0x0000005c58007986 */ /* 0x0003e4000c101b08 */
.L_x_265:
[----:B------:R-:W2:Y:S01]  /*155c0*/  LDG.E.64 R94, desc[UR8][R20.64+0x8] ;  /* 0x00000808145e7981 */ /* 0x000ea2000c1e1b00 */
[----:B0----5:R-:W0:Y:S01]  /*155d0*/  MUFU.RCP64H R91, R93 ;  /* 0x0000005d005b7308 */ /* 0x021e220000001800 */
[----:B------:R-:W-:Y:S01]  /*155e0*/  IMAD.MOV.U32 R90, RZ, RZ, 0x1 ;  /* 0x00000001ff5a7424 */ /* 0x000fe200078e00ff */
[----:B------:R-:W-:Y:S05]  /*155f0*/  BSSY.RECONVERGENT B3, `(.L_x_268) ;  /* 0x000000f000037945 */ /* 0x000fea0003800200 */
[----:B0-----:R-:W-:-:S08]  /*15600*/  DFMA R96, R90, -R92, 1 ;  /* 0x3ff000005a60742b */ /* 0x001fd0000000085c */
        /* <DEDUP_REMOVED lines=12> */
[----:B-1----:R-:W-:Y:S05]  /*156d0*/  CALL.REL.NOINC `($__internal_1_$__cuda_sm20_div_rn_f64_full) ;  /* 0x000000c000987944 */ /* 0x002fea0003c00000 */
.L_x_269:
[----:B------:R-:W-:Y:S05]  /*156e0*/  BSYNC.RECONVERGENT B3 ;  /* 0x0000000000037941 */ /* 0x000fea0003800200 */
.L_x_268:
[----:B------:R-:W0:Y:S01]  /*156f0*/  LDC R17, c[0x0][0x530] ;  /* 0x00014c00ff117b82 */ /* 0x000e220000000800 */
[----:B------:R-:W2:Y:S01]  /*15700*/  LDCU.64 UR4, c[0x0][0x398] ;  /* 0x00007300ff0477ac */ /* 0x000ea20008000a00 */
[C---:B0-----:R-:W-:Y:S02]  /*15710*/  IMAD R17, R98.reuse, R17, R17 ;  /* 0x0000001162117224 */ /* 0x041fe400078e0211 */
[----:B------:R-:W-:-:S03]  /*15720*/  VIADD R98, R98, 0x2 ;  /* 0x0000000262627836 */ /* 0x000fc60000000000 */
[----:B------:R-:W-:-:S05]  /*15730*/  IADD3 R17, P0, PT, R17, R4, RZ ;  /* 0x0000000411117210 */ /* 0x000fca0007f1e0ff */
[----:B------:R-:W-:Y:S01]  /*15740*/  IMAD.X R18, RZ, RZ, R2, P0 ;  /* 0x000000ffff127224 */ /* 0x000fe200000e0602 */
[----:B--2---:R-:W-:-:S04]  /*15750*/  LEA R20, P0, R17, UR4, 0x3 ;  /* 0x0000000411147c11 */ /* 0x004fc8000f8018ff */
[----:B------:R-:W-:-:S05]  /*15760*/  LEA.HI.X R21, R17, UR5, R18, 0x3, P0 ;  /* 0x0000000511157c11 */ /* 0x000fca00080f1c12 */
[----:B------:R0:W-:Y:S04]  /*15770*/  STG.E.64 desc[UR8][R20.64], R100 ;  /* 0x0000006414007986 */ /* 0x0001e8000c101b08 */
.L_x_261:
[----:B------:R-:W-:-:S04]  /*15780*/  LOP3.LUT R19, R19, 0x1, RZ, 0xc0, !PT ;  /* 0x0000000113137812 */ /* 0x000fc800078ec0ff */
[----:B------:R-:W-:-:S13]  /*15790*/  ISETP.NE.U32.AND P0, PT, R19, 0x1, PT ;  /* 0x000000011300780c */ /* 0x000fda0003f05070 */
[----:B------:R-:W-:Y:S05]  /*157a0*/  @P0 BRA `(.L_x_246) ;  /* 0x00000004000c0947 */ /* 0x000fea0003800000 */
[----:B------:R-:W1:Y:S01]  /*157b0*/  LDCU.64 UR4, c[0x0][0x398] ;  /* 0x00007300ff0477ac */ /* 0x000e620008000a00 */
[----:B------:R-:W-:-:S05]  /*157c0*/  IADD3 R3, P0, PT, R98, R3, RZ ;  /* 0x0000000362037210 */ /* 0x000fca0007f1e0ff */
[----:B------:R-:W-:Y:S01]  /*157d0*/  IMAD.X R0, RZ, RZ, R0, P0 ;  /* 0x000000ffff007224 */ /* 0x000fe200000e0600 */
[----:B-1----:R-:W-:-:S04]  /*157e0*/  LEA R92, P0, R3, UR4, 0x3 ;  /* 0x00000004035c7c11 */ /* 0x002fc8000f8018ff */
[----:B------:R-:W-:-:S06]  /*157f0*/  LEA.HI.X R93, R3, UR5, R0, 0x3, P0 ;  /* 0x00000005035d7c11 */ /* 0x000fcc00080f1c00 */
[----:B------:R-:W5:Y:S01]  /*15800*/  LDG.E.64 R92, desc[UR8][R92.64] ;  /* 0x000000085c5c7981 */ /* 0x000f62000c1e1b00 */
[----:B------:R-:W-:-:S13]  /*15810*/  ISETP.NE.AND P0, PT, R98, RZ, PT ;  /* 0x000000ff6200720c */ /* 0x000fda0003f05270 */
[----:B------:R-:W-:Y:S05]  /*15820*/  @!P0 BRA `(.L_x_270) ;  /* 0x0000000000808947 */ /* 0x000fea0003800000 */
        /* <DEDUP_REMOVED lines=22> */
.L_x_272:
[----:B------:R-:W-:Y:S05]  /*15990*/  BSYNC.RECONVERGENT B3 ;  /* 0x0000000000037941 */ /* 0x000fea0003800200 */
.L_x_271:
[----:B------:R-:W0:Y:S01]  /*159a0*/  LDCU UR4, c[0x0][0x530] ;  /* 0x0000a600ff0477ac */ /* 0x000e220008000800 */
[----:B------:R-:W1:Y:S01]  /*159b0*/  LDCU.64 UR6, c[0x0][0x398] ;  /* 0x00007300ff0677ac */ /* 0x000e620008000a00 */
[----:B0-----:R-:W-:-:S05]  /*159c0*/  IMAD R3, R98, UR4, RZ ;  /* 0x0000000462037c24 */ /* 0x001fca000f8e02ff */
[----:B------:R-:W-:-:S05]  /*159d0*/  IADD3 R4, P0, PT, R3, R4, RZ ;  /* 0x0000000403047210 */ /* 0x000fca0007f1e0ff */
[----:B------:R-:W-:Y:S01]  /*159e0*/  IMAD.X R3, RZ, RZ, R2, P0 ;  /* 0x000000ffff037224 */ /* 0x000fe200000e0602 */
[----:B-1----:R-:W-:-:S04]  /*159f0*/  LEA R2, P0, R4, UR6, 0x3 ;  /* 0x0000000604027c11 */ /* 0x002fc8000f8018ff */
[----:B------:R-:W-:-:S05]  /*15a00*/  LEA.HI.X R3, R4, UR7, R3, 0x3, P0 ;  /* 0x0000000704037c11 */ /* 0x000fca00080f1c03 */
[----:B------:R2:W-:Y:S01]  /*15a10*/  STG.E.64 desc[UR8][R2.64], R100 ;  /* 0x0000006402007986 */ /* 0x0005e2000c101b08 */
[----:B------:R-:W-:Y:S05]  /*15a20*/  BRA `(.L_x_246) ;  /* 0x00000000006c7947 */ /* 0x000fea0003800000 */
.L_x_270:
[----:B0----5:R-:W0:Y:S01]  /*15a30*/  MUFU.RSQ64H R101, R93 ;  /* 0x0000005d00657308 */ /* 0x021e220000001c00 */
        /* <DEDUP_REMOVED lines=18> */
[----:B------:R-:W-:Y:S01]  /*15b60*/  MOV R18, 0x15b90 ;  /* 0x00015b9000127802 */ /* 0x000fe20000000f00 */
[----:B------:R-:W-:-:S07]  /*15b70*/  IMAD.MOV.U32 R91, RZ, RZ, R3 ;  /* 0x000000ffff5b7224 */ /* 0x000fce00078e0003 */
[----:B------:R-:W-:Y:S05]  /*15b80*/  CALL.REL.NOINC `($__internal_2_$__cuda_sm20_dsqrt_rn_f64_mediumpath_v1) ;  /* 0x000000c000dc7944 */ /* 0x000fea0003c00000 */
[----:B------:R-:W-:-:S07]  /*15b90*/  IMAD.MOV.U32 R91, RZ, RZ, R17 ;  /* 0x000000ffff5b7224 */ /* 0x000fce00078e0011 */
.L_x_274:
[----:B------:R-:W-:Y:S05]  /*15ba0*/  BSYNC.RECONVERGENT B3 ;  /* 0x0000000000037941 */ /* 0x000fea0003800200 */
.L_x_273:
[----:B------:R-:W-:Y:S02]  /*15bb0*/  FSEL R2, R90, -7.59071635616563200000e+15, P0 ;  /* 0xd9d7bdbb5a027808 */ /* 0x000fe40000000000 */
[----:B------:R-:W-:-:S05]  /*15bc0*/  FSEL R3, R91, 0.10717176645994186401, P0 ;  /* 0x3ddb7cdf5b037808 */ /* 0x000fca0000000000 */
[----:B------:R3:W-:Y:S02]  /*15bd0*/  STG.E.64 desc[UR8][R88.64], R2 ;  /* 0x0000000258007986 */ /* 0x0007e4000c101b08 */
.L_x_246:
[----:B------:R-:W4:Y:S01]  /*15be0*/  LDCU UR4, c[0x0][0x530] ;  /* 0x0000a600ff0477ac */ /* 0x000f220008000800 */
[----:B------:R-:W-:Y:S02]  /*15bf0*/  VIADD R7, R7, 0x1 ;  /* 0x0000000107077836 */ /* 0x000fe40000000000 */
[----:B------:R-:W-:Y:S02]  /*15c00*/  VIADD R5, R5, 0x1 ;  /* 0x0000000105057836 */ /* 0x000fe40000000000 */
[----:B------:R-:W-:Y:S01]  /*15c10*/  VIADD R6, R6, 0x1 ;  /* 0x0000000106067836 */ /* 0x000fe20000000000 */
[----:B----4-:R-:W-:-:S13]  /*15c20*/  ISETP.NE.AND P0, PT, R7, UR4, PT ;  /* 0x0000000407007c0c */ /* 0x010fda000bf05270 */
[----:B------:R-:W-:Y:S05]  /*15c30*/  @P0 BRA `(.L_x_275) ;  /* 0xffffffd800100947 */ /* 0x000fea000383ffff */
[----:B--23--:R-:W-:Y:S01]  /*15c40*/  IMAD.MOV.U32 R3, RZ, RZ, RZ ;  /* 0x000000ffff037224 */ /* 0x00cfe200078e00ff */
[----:B------:R-:W-:Y:S02]  /*15c50*/  PRMT R0, RZ, 0x7610, R0 ;  /* 0x00007610ff007816 */ /* 0x000fe40000000000 */
[----:B------:R-:W-:-:S07]  /*15c60*/  PRMT R2, RZ, 0x7610, R2 ;  /* 0x00007610ff027816 */ /* 0x000fce0000000002 */
.L_x_283:
[----:B------:R-:W2:Y:S01]  /*15c70*/  LDCU.64 UR4, c[0x0][0x3a8] ;  /* 0x00007500ff0477ac */ /* 0x000ea20008000a00 */
[----:B------:R-:W-:-:S05]  /*15c80*/  IADD3 R5, P0, PT, R3, R80, RZ ;  /* 0x0000005003057210 */ /* 0x000fca0007f1e0ff */
[----:B------:R-:W-:Y:S02]  /*15c90*/  IMAD.X R6, RZ, RZ, R13, P0 ;  /* 0x000000ffff067224 */ /* 0x000fe400000e060d */
[----:B------:R-:W-:-:S03]  /*15ca0*/  IMAD.SHL.U32 R4, R5, 0x8, RZ ;  /* 0x0000000805047824 */ /* 0x000fc600078e00ff */
[----:B------:R-:W-:Y:S02]  /*15cb0*/  SHF.L.U64.HI R5, R5, 0x3, R6 ;  /* 0x0000000305057819 */ /* 0x000fe40000010206 */
[----:B--2---:R-:W-:-:S04]  /*15cc0*/  IADD3 R94, P0, PT, R4, UR4, RZ ;  /* 0x00000004045e7c10 */ /* 0x004fc8000ff1e0ff */
[----:B------:R-:W-:-:S06]  /*15cd0*/  IADD3.X R95, PT, PT, R5, UR5, RZ, P0, !PT ;  /* 0x00000005055f7c10 */ /* 0x000fcc00087fe4ff */
[----:B------:R-:W5:Y:S01]  /*15ce0*/  LDG.E.64 R94, desc[UR8][R94.64] ;  /* 0x000000085e5e7981 */ /* 0x000f62000c1e1b00 */
[----:B------:R-:W-:-:S13]  /*15cf0*/  ISETP.NE.AND P0, PT, R3, RZ, PT ;  /* 0x000000ff0300720c */ /* 0x000fda0003f05270 */
[----:B------:R-:W-:Y:S05]  /*15d00*/  @!P0 BRA `(.L_x_276) ;  /* 0x0000000c005c8947 */ /* 0x000fea0003800000 */
[----:B------:R-:W2:Y:S01]  /*15d10*/  LDCU UR4, c[0x0][0x530] ;  /* 0x0000a600ff0477ac */ /* 0x000ea20008000800 */
[C---:B------:R-:W-:Y:S01]  /*15d20*/  ISETP.GE.U32.AND P1, PT, R3.reuse, 0x8, PT ;  /* 0x000000080300780c */ /* 0x040fe20003f26070 */
[----:B------:R-:W-:Y:S01]  /*15d30*/  IMAD.MOV.U32 R117, RZ, RZ, R3 ;  /* 0x000000ffff757224 */ /* 0x000fe200078e0003 */
[C---:B------:R-:W-:Y:S01]  /*15d40*/  LOP3.LUT P0, RZ, R3.reuse, 0x7, RZ, 0xc0, !PT ;  /* 0x0000000703ff7812 */ /* 0x040fe2000780c0ff */
[----:B--2---:R-:W-:-:S05]  /*15d50*/  IMAD R7, R3, UR4, RZ ;  /* 0x0000000403077c24 */ /* 0x004fca000f8e02ff */
[----:B------:R-:W-:-:S05]  /*15d60*/  IADD3 R116, P2, PT, R7, R86, RZ ;  /* 0x0000005607747210 */ /* 0x000fca0007f5e0ff */
[----:B------:R-:W-:Y:S01]  /*15d70*/  IMAD.X R118, RZ, RZ, R8, P2 ;  /* 0x000000ffff767224 */ /* 0x000fe200010e0608 */
[----:B------:R-:W-:Y:S07]  /*15d80*/  @!P1 BRA `(.L_x_277) ;  /* 0x0000000400a09947 */ /* 0x000fee0003800000 */
[----:B------:R-:W-:Y:S02]  /*15d90*/  IMAD.MOV.U32 R17, RZ, RZ, RZ ;  /* 0x000000ffff117224 */ /* 0x000fe400078e00ff */
[----:B------:R-:W-:-:S07]  /*15da0*/  IMAD.MOV.U32 R117, RZ, RZ, R3 ;  /* 0x000000ffff757224 */ /* 0x000fce00078e0003 */
.L_x_278:
[----:B------:R-:W2:Y:S01]  /*15db0*/  LDCU.64 UR4, c[0x0][0x398] ;  /* 0x00007300ff0477ac */ /* 0x000ea20008000a00 */
[C---:B------:R-:W-:Y:S02]  /*15dc0*/  VIADD R7, R117.reuse, 0xffffffff ;  /* 0xffffffff75077836 */ /* 0x040fe40000000000 */
[----:B01----:R-:W-:Y:S01]  /*15dd0*/  VIADD R19, R117, 0xfffffffe ;  /* 0xfffffffe75137836 */ /* 0x003fe20000000000 */
[----:B------:R-:W0:Y:S02]  /*15de0*/  LDCU.64 UR6, c[0x0][0x3b0] ;  /* 0x00007600ff0677ac */ /* 0x000e240008000a00 */
[C---:B------:R-:W-:Y:S02]  /*15df0*/  IADD3 R18, P1, PT, R7.reuse, R116, RZ ;  /* 0x0000007407127210 */ /* 0x040fe40007f3e0ff */
[----:B------:R-:W-:Y:S01]  /*15e00*/  IADD3 R6, P2, PT, R7, R80, RZ ;  /* 0x0000005007067210 */ /* 0x000fe20007f5e0ff */
[----:B------:R-:W-:Y:S01]  /*15e10*/  VIADD R7, R117, 0xfffffffd ;  /* 0xfffffffd75077836 */ /* 0x000fe20000000000 */
[----:B------:R-:W-:Y:S01]  /*15e20*/  IADD3 R20, P3, PT, R19, R116, RZ ;  /* 0x0000007413147210 */ /* 0x000fe20007f7e0ff */
[----:B------:R-:W-:-:S02]  /*15e30*/  IMAD.X R21, RZ, RZ, R118, P1 ;  /* 0x000000ffff157224 */ /* 0x000fc400008e0676 */
[----:B------:R-:W-:Y:S01]  /*15e40*/  IMAD.X R89, RZ, RZ, R13, P2 ;  /* 0x000000ffff597224 */ /* 0x000fe200010e060d */
[----:B--2---:R-:W-:-:S04]  /*15e50*/  LEA R114, P1, R18, UR4, 0x3 ;  /* 0x0000000412727c11 */ /* 0x004fc8000f8218ff */
[----:B------:R-:W-:Y:S01]  /*15e60*/  LEA.HI.X R115, R18, UR5, R21, 0x3, P1 ;  /* 0x0000000512737c11 */ /* 0x000fe200088f1c15 */
[----:B------:R-:W-:Y:S01]  /*15e70*/  IMAD.X R21, RZ, RZ, R118, P3 ;  /* 0x000000ffff157224 */ /* 0x000fe200018e0676 */
[----:B0-----:R-:W-:Y:S02]  /*15e80*/  LEA R112, P1, R6, UR6, 0x3 ;  /* 0x0000000606707c11 */ /* 0x001fe4000f8218ff */
[----:B------:R-:W-:Y:S02]  /*15e90*/  LEA R18, P2, R20, UR4, 0x3 ;  /* 0x0000000414127c11 */ /* 0x000fe4000f8418ff */
[----:B------:R-:W-:Y:S01]  /*15ea0*/  LEA.HI.X R113, R6, UR7, R89, 0x3, P1 ;  /* 0x0000000706717c11 */ /* 0x000fe200088f1c59 */
[----:B------:R-:W-:Y:S01]  /*15eb0*/  VIADD R89, R117, 0xfffffffc ;  /* 0xfffffffc75597836 */ /* 0x000fe20000000000 */
[----:B------:R-:W-:Y:S01]  /*15ec0*/  IADD3 R6, P1, PT, R19, R80, RZ ;  /* 0x0000005013067210 */ /* 0x000fe20007f3e0ff */
[----:B------:R-:W2:Y:S01]  /*15ed0*/  LDG.E.64 R114, desc[UR8][R114.64] ;  /* 0x0000000872727981 */ /* 0x000ea2000c1e1b00 */
[----:B------:R-:W-:-:S02]  /*15ee0*/  LEA.HI.X R19, R20, UR5, R21, 0x3, P2 ;  /* 0x0000000514137c11 */ /* 0x000fc400090f1c15 */
[C---:B------:R-:W-:Y:S01]  /*15ef0*/  IADD3 R91, P2, PT, R7.reuse, R116, RZ ;  /* 0x00000074075b7210 */ /* 0x040fe20007f5e0ff */
[----:B------:R-:W-:Y:S01]  /*15f00*/  IMAD.X R21, RZ, RZ, R13, P1 ;  /* 0x000000ffff157224 */ /* 0x000fe200008e060d */
[C---:B------:R-:W-:Y:S01]  /*15f10*/  LEA R20, P1, R6.reuse, UR6, 0x3 ;  /* 0x0000000606147c11 */ /* 0x040fe2000f8218ff */
[----:B------:R-:W2:Y:S01]  /*15f20*/  LDG.E.64 R112, desc[UR8][R112.64] ;  /* 0x0000000870707981 */ /* 0x000ea2000c1e1b00 */
[----:B------:R-:W-:Y:S01]  /*15f30*/  IADD3 R88, P3, PT, R7, R80, RZ ;  /* 0x0000005007587210 */ /* 0x000fe20007f7e0ff */
[--C-:B------:R-:W-:Y:S01]  /*15f40*/  IMAD.X R92, RZ, RZ, R118.reuse, P2 ;  /* 0x000000ffff5c7224 */ /* 0x100fe200010e0676 */
[----:B------:R-:W-:Y:S01]  /*15f50*/  LEA.HI.X R21, R6, UR7, R21, 0x3, P1 ;  /* 0x0000000706157c11 */ /* 0x000fe200088f1c15 */
[----:B------:R-:W-:Y:S01]  /*15f60*/  VIADD R7, R117, 0xfffffffb ;  /* 0xfffffffb75077836 */ /* 0x000fe20000000000 */
[----:B------:R-:W-:Y:S01]  /*15f70*/  IADD3 R6, P4, PT, R89, R116, RZ ;  /* 0x0000007459067210 */ /* 0x000fe20007f9e0ff */
[----:B------:R-:W-:Y:S01]  /*15f80*/  IMAD.X R93, RZ, RZ, R13, P3 ;  /* 0x000000ffff5d7224 */ /* 0x000fe200018e060d */
[----:B------:R-:W-:Y:S01]  /*15f90*/  LEA R90, P2, R91, UR4, 0x3 ;  /* 0x000000045b5a7c11 */ /* 0x000fe2000f8418ff */
[----:B------:R-:W3:Y:S01]  /*15fa0*/  LDG.E.64 R18, desc[UR8][R18.64] ;  /* 0x0000000812127981 */ /* 0x000ee2000c1e1b00 */
[----:B------:R-:W-:Y:S01]  /*15fb0*/  IADD3 R100, P3, PT, R7, R80, RZ ;  /* 0x0000005007647210 */ /* 0x000fe20007f7e0ff */
[----:B------:R-:W-:Y:S01]  /*15fc0*/  IMAD.X R97, RZ, RZ, R118, P4 ;  /* 0x000000ffff617224 */ /* 0x000fe200020e0676 */
[----:B------:R-:W-:Y:S01]  /*15fd0*/  LEA.HI.X R91, R91, UR5, R92, 0x3, P2 ;  /* 0x000000055b5b7c11 */ /* 0x000fe200090f1c5c */
[----:B------:R-:W3:Y:S01]  /*15fe0*/  LDG.E.64 R20, desc[UR8][R20.64] ;  /* 0x0000000814147981 */ /* 0x000ee2000c1e1b00 */
[----:B------:R-:W-:-:S02]  /*15ff0*/  LEA R96, P2, R6, UR4, 0x3 ;  /* 0x0000000406607c11 */ /* 0x000fc4000f8418ff */
[----:B------:R-:W-:Y:S02]  /*16000*/  LEA R92, P1, R88, UR6, 0x3 ;  /* 0x00000006585c7c11 */ /* 0x000fe4000f8218ff */
[----:B------:R-:W-:Y:S01]  /*16010*/  LEA.HI.X R97, R6, UR5, R97, 0x3, P2 ;  /* 0x0000000506617c11 */ /* 0x000fe200090f1c61 */
[----:B------:R-:W4:Y:S01]  /*16020*/  LDG.E.64 R90, desc[UR8][R90.64] ;  /* 0x000000085a5a7981 */ /* 0x000f22000c1e1b00 */
[----:B------:R-:W-:Y:S02]  /*16030*/  LEA.HI.X R93, R88, UR7, R93, 0x3, P1 ;  /* 0x00000007585d7c11 */ /* 0x000fe400088f1c5d */
[----:B------:R-:W-:Y:S02]  /*16040*/  IADD3 R6, P2, PT, R7, R116, RZ ;  /* 0x0000007407067210 */ /* 0x000fe40007f5e0ff */
[----:B------:R-:W-:Y:S01]  /*16050*/  IADD3 R88, P1, PT, R89, R80, RZ ;  /* 0x0000005059587210 */ /* 0x000fe20007f3e0ff */
[----:B------:R-:W-:Y:S01]  /*16060*/  VIADD R89, R117, 0xfffffffa ;  /* 0xfffffffa75597836 */ /* 0x000fe20000000000 */
[----:B------:R-:W4:Y:S01]  /*16070*/  LDG.E.64 R92, desc[UR8][R92.64] ;  /* 0x000000085c5c7981 */ /* 0x000f22000c1e1b00 */
[----:B------:R-:W-:Y:S01]  /*16080*/  IMAD.X R101, RZ, RZ, R118, P2 ;  /* 0x000000ffff657224 */ /* 0x000fe200010e0676 */
[----:B------:R-:W-:Y:S01]  /*16090*/  LEA R102, P2, R6, UR4, 0x3 ;  /* 0x0000000406667c11 */ /* 0x000fe2000f8418ff */
[----:B------:R-:W-:Y:S01]  /*160a0*/  IMAD.X R99, RZ, RZ, R13, P1 ;  /* 0x000000ffff637224 */ /* 0x000fe200008e060d */
[----:B------:R-:W-:Y:S01]  /*160b0*/  LEA R98, P1, R88, UR6, 0x3 ;  /* 0x0000000658627c11 */ /* 0x000fe2000f8218ff */
[----:B------:R-:W4:Y:S01]  /*160c0*/  LDG.E.64 R96, desc[UR8][R96.64] ;  /* 0x0000000860607981 */ /* 0x000f22000c1e1b00 */
[----:B------:R-:W-:-:S02]  /*160d0*/  IADD3 R7, P4, PT, R89, R116, RZ ;  /* 0x0000007459077210 */ /* 0x000fc40007f9e0ff */
[----:B------:R-:W-:Y:S01]  /*160e0*/  LEA.HI.X R103, R6, UR5, R101, 0x3, P2 ;  /* 0x0000000506677c11 */ /* 0x000fe200090f1c65 */
[----:B------:R-:W-:Y:S01]  /*160f0*/  IMAD.X R101, RZ, RZ, R13, P3 ;  /* 0x000000ffff657224 */ /* 0x000fe200018e060d */
[----:B------:R-:W-:Y:S01]  /*16100*/  LEA.HI.X R99, R88, UR7, R99, 0x3, P1 ;  /* 0x0000000758637c11 */ /* 0x000fe200088f1c63 */
[----:B------:R-:W-:Y:S01]  /*16110*/  IMAD.X R88, RZ, RZ, R118, P4 ;  /* 0x000000ffff587224 */ /* 0x000fe200020e0676 */
[----:B------:R-:W-:Y:S01]  /*16120*/  IADD3 R6, P3, PT, R89, R80, RZ ;  /* 0x0000005059067210 */ /* 0x000fe20007f7e0ff */
[----:B------:R-:W-:Y:S01]  /*16130*/  VIADD R89, R117, 0xfffffff9 ;  /* 0xfffffff975597836 */ /* 0x000fe20000000000 */
[C---:B------:R-:W-:Y:S01]  /*16140*/  LEA R104, P1, R100.reuse, UR6, 0x3 ;  /* 0x0000000664687c11 */ /* 0x040fe2000f8218ff */
[----:B------:R-:W4:Y:S01]  /*16150*/  LDG.E.64 R102, desc[UR8][R102.64] ;  /* 0x0000000866667981 */ /* 0x000f22000c1e1b00 */
[C---:B------:R-:W-:Y:S02]  /*16160*/  LEA R106, P2, R7.reuse, UR4, 0x3 ;  /* 0x00000004076a7c11 */ /* 0x040fe4000f8418ff */
[----:B------:R-:W-:Y:S01]  /*16170*/  LEA.HI.X R105, R100, UR7, R101, 0x3, P1 ;  /* 0x0000000764697c11 */ /* 0x000fe200088f1c65 */
[----:B------:R-:W-:Y:S01]  /*16180*/  IMAD.X R101, RZ, RZ, R13, P3 ;  /* 0x000000ffff657224 */ /* 0x000fe200018e060d */
[----:B------:R-:W-:Y:S01]  /*16190*/  LEA.HI.X R107, R7, UR5, R88, 0x3, P2 ;  /* 0x00000005076b7c11 */ /* 0x000fe200090f1c58 */
[----:B------:R-:W4:Y:S01]  /*161a0*/  LDG.E.64 R98, desc[UR8][R98.64] ;  /* 0x0000000862627981 */ /* 0x000f22000c1e1b00 */
[----:B------:R-:W-:-:S02]  /*161b0*/  IADD3 R7, P2, PT, R89, R116, RZ ;  /* 0x0000007459077210 */ /* 0x000fc40007f5e0ff */
[C---:B------:R-:W-:Y:S01]  /*161c0*/  LEA R108, P1, R6.reuse, UR6, 0x3 ;  /* 0x00000006066c7c11 */ /* 0x040fe2000f8218ff */
[----:B------:R-:W4:Y:S02]  /*161d0*/  LDG.E.64 R104, desc[UR8][R104.64] ;  /* 0x0000000868687981 */ /* 0x000f24000c1e1b00 */
[----:B------:R-:W-:Y:S01]  /*161e0*/  IMAD.X R88, RZ, RZ, R118, P2 ;  /* 0x000000ffff587224 */ /* 0x000fe200010e0676 */
[----:B------:R-:W-:Y:S01]  /*161f0*/  LEA.HI.X R109, R6, UR7, R101, 0x3, P1 ;  /* 0x00000007066d7c11 */ /* 0x000fe200088f1c65 */
[----:B------:R-:W-:Y:S01]  /*16200*/  VIADD R117, R117, 0xfffffff8 ;  /* 0xfffffff875757836 */ /* 0x000fe20000000000 */
[C---:B------:R-:W-:Y:S01]  /*16210*/  LEA R6, P1, R7.reuse, UR4, 0x3 ;  /* 0x0000000407067c11 */ /* 0x040fe2000f8218ff */
[----:B------:R-:W4:Y:S03]  /*16220*/  LDG.E.64 R106, desc[UR8][R106.64] ;  /* 0x000000086a6a7981 */ /* 0x000f26000c1e1b00 */
[----:B------:R-:W-:Y:S01]  /*16230*/  LEA.HI.X R7, R7, UR5, R88, 0x3, P1 ;  /* 0x0000000507077c11 */ /* 0x000fe200088f1c58 */
[----:B------:R-:W4:Y:S01]  /*16240*/  LDG.E.64 R108, desc[UR8][R108.64] ;  /* 0x000000086c6c7981 */ /* 0x000f22000c1e1b00 */
[----:B------:R-:W-:-:S04]  /*16250*/  IADD3 R89, P1, PT, R89, R80, RZ ;  /* 0x0000005059597210 */ /* 0x000fc80007f3e0ff */
[----:B------:R-:W4:Y:S01]  /*16260*/  LDG.E.64 R6, desc[UR8][R6.64] ;  /* 0x0000000806067981 */ /* 0x000f22000c1e1b00 */
[----:B------:R-:W-:Y:S01]  /*16270*/  IMAD.X R100, RZ, RZ, R13, P1 ;  /* 0x000000ffff647224 */ /* 0x000fe200008e060d */
[----:B------:R-:W-:-:S04]  /*16280*/  LEA R88, P1, R89, UR6, 0x3 ;  /* 0x0000000659587c11 */ /* 0x000fc8000f8218ff */
[----:B------:R-:W-:Y:S02]  /*16290*/  LEA.HI.X R89, R89, UR7, R100, 0x3, P1 ;  /* 0x0000000759597c11 */ /* 0x000fe400088f1c64 */
        /* <DEDUP_REMOVED lines=9> */
[----:B------:R-:W-:-:S06]  /*16330*/  LEA.HI.X R111, R111, UR7, R120, 0x3, P1 ;  /* 0x000000076f6f7c11 */ /* 0x000fcc00088f1c78 */
[----:B------:R-:W4:Y:S01]  /*16340*/  LDG.E.64 R110, desc[UR8][R110.64] ;  /* 0x000000086e6e7981 */ /* 0x000f22000c1e1b00 */
[----:B------:R-:W-:Y:S01]  /*16350*/  VIADD R17, R17, 0x8 ;  /* 0x0000000811117836 */ /* 0x000fe20000000000 */
[----:B--2--5:R-:W-:-:S08]  /*16360*/  DFMA R112, -R114, R112, R94 ;  /* 0x000000707270722b */ /* 0x024fd0000000015e */
[----:B---3--:R-:W-:-:S08]  /*16370*/  DFMA R18, -R18, R20, R112 ;  /* 0x000000141212722b */ /* 0x008fd00000000170 */
[----:B----4-:R-:W-:-:S08]  /*16380*/  DFMA R18, -R90, R92, R18 ;  /* 0x0000005c5a12722b */ /* 0x010fd00000000112 */
[----:B------:R-:W-:-:S08]  /*16390*/  DFMA R18, -R96, R98, R18 ;  /* 0x000000626012722b */ /* 0x000fd00000000112 */
[----:B------:R-:W-:-:S08]  /*163a0*/  DFMA R18, -R102, R104, R18 ;  /* 0x000000686612722b */ /* 0x000fd00000000112 */
[----:B------:R-:W-:-:S08]  /*163b0*/  DFMA R18, -R106, R108, R18 ;  /* 0x0000006c6a12722b */ /* 0x000fd00000000112 */
[----:B------:R-:W-:Y:S01]  /*163c0*/  DFMA R18, -R6, R88, R18 ;  /* 0x000000580612722b */ /* 0x000fe20000000112 */
[----:B------:R-:W-:-:S04]  /*163d0*/  LOP3.LUT R6, R3, 0x7ffffff8, RZ, 0xc0, !PT ;  /* 0x7ffffff803067812 */ /* 0x000fc800078ec0ff */
[----:B------:R-:W-:-:S03]  /*163e0*/  ISETP.NE.AND P1, PT, R17, R6, PT ;  /* 0x000000061100720c */ /* 0x000fc60003f25270 */
[----:B------:R-:W-:-:S10]  /*163f0*/  DFMA R94, -R100, R110, R18 ;  /* 0x0000006e645e722b */ /* 0x000fd40000000112 */
[----:B------:R-:W-:Y:S05]  /*16400*/  @P1 BRA `(.L_x_278) ;  /* 0xfffffff800681947 */ /* 0x000fea000383ffff */
.L_x_277:
[----:B------:R-:W-:Y:S05]  /*16410*/  @!P0 BRA `(.L_x_276) ;  /* 0x0000000400988947 */ /* 0x000fea0003800000 */
[----:B------:R-:W-:-:S04]  /*16420*/  LOP3.LUT R7, R2, 0x7, RZ, 0xc0, !PT ;  /* 0x0000000702077812 */ /* 0x000fc800078ec0ff */
[C---:B------:R-:W-:Y:S01]  /*16430*/  LOP3.LUT P0, RZ, R7.reuse, 0x3, RZ, 0xc0, !PT ;  /* 0x0000000307ff7812 */ /* 0x040fe2000780c0ff */
[----:B------:R-:W-:-:S05]  /*16440*/  VIADD R6, R7, 0xffffffff ;  /* 0xffffffff07067836 */ /* 0x000fca0000000000 */
[----:B------:R-:W-:-:S13]  /*16450*/  ISETP.GE.U32.AND P1, PT, R6, 0x3, PT ;  /* 0x000000030600780c */ /* 0x000fda0003f26070 */
[----:B------:R-:W-:Y:S05]  /*16460*/  @!P1 BRA `(.L_x_279) ;  /* 0x0000000000c89947 */ /* 0x000fea0003800000 */
[----:B------:R-:W2:Y:S01]  /*16470*/  LDCU.64 UR4, c[0x0][0x398] ;  /* 0x00007300ff0477ac */ /* 0x000ea20008000a00 */
[C---:B------:R-:W-:Y:S02]  /*16480*/  VIADD R7, R117.reuse, 0xffffffff ;  /* 0xffffffff75077836 */ /* 0x040fe40000000000 */
[C---:B------:R-:W-:Y:S01]  /*16490*/  VIADD R17, R117.reuse, 0xfffffffe ;  /* 0xfffffffe75117836 */ /* 0x040fe20000000000 */
[----:B------:R-:W3:Y:S01]  /*164a0*/  LDCU.64 UR6, c[0x0][0x3b0] ;  /* 0x00007600ff0677ac */ /* 0x000ee20008000a00 */
[----:B01----:R-:W-:Y:S01]  /*164b0*/  VIADD R89, R117, 0xfffffffd ;  /* 0xfffffffd75597836 */ /* 0x003fe20000000000 */
[----:B------:R-:W-:Y:S01]  /*164c0*/  IADD3 R18, P1, PT, R7, R116, RZ ;  /* 0x0000007407127210 */ /* 0x000fe20007f3e0ff */
[----:B------:R-:W-:Y:S01]  /*164d0*/  VIADD R117, R117, 0xfffffffc ;  /* 0xfffffffc75757836 */ /* 0x000fe20000000000 */
[----:B------:R-:W-:-:S03]  /*164e0*/  IADD3 R19, P2, PT, R7, R80, RZ ;  /* 0x0000005007137210 */ /* 0x000fc60007f5e0ff */
[----:B------:R-:W-:Y:S02]  /*164f0*/  IMAD.X R21, RZ, RZ, R118, P1 ;  /* 0x000000ffff157224 */ /* 0x000fe400008e0676 */
[----:B------:R-:W-:Y:S01]  /*16500*/  IMAD.X R90, RZ, RZ, R13, P2 ;  /* 0x000000ffff5a7224 */ /* 0x000fe200010e060d */
[----:B--2---:R-:W-:-:S04]  /*16510*/  LEA R6, P1, R18, UR4, 0x3 ;  /* 0x0000000412067c11 */ /* 0x004fc8000f8218ff */
[----:B------:R-:W-:Y:S02]  /*16520*/  LEA.HI.X R7, R18, UR5, R21, 0x3, P1 ;  /* 0x0000000512077c11 */ /* 0x000fe400088f1c15 */
[----:B------:R-:W-:Y:S02]  /*16530*/  IADD3 R21, P3, PT, R17, R116, RZ ;  /* 0x0000007411157210 */ /* 0x000fe40007f7e0ff */
[----:B---3--:R-:W-:Y:S02]  /*16540*/  LEA R18, P1, R19, UR6, 0x3 ;  /* 0x0000000613127c11 */ /* 0x008fe4000f8218ff */
[----:B------:R-:W-:Y:S01]  /*16550*/  LEA R20, P2, R21, UR4, 0x3 ;  /* 0x0000000415147c11 */ /* 0x000fe2000f8418ff */
[----:B------:R-:W-:Y:S01]  /*16560*/  IMAD.X R88, RZ, RZ, R118, P3 ;  /* 0x000000ffff587224 */ /* 0x000fe200018e0676 */
[----:B------:R-:W-:Y:S01]  /*16570*/  IADD3 R91, P3, PT, R17, R80, RZ ;  /* 0x00000050115b7210 */ /* 0x000fe20007f7e0ff */
[----:B------:R-:W2:Y:S01]  /*16580*/  LDG.E.64 R6, desc[UR8][R6.64] ;  /* 0x0000000806067981 */ /* 0x000ea2000c1e1b00 */
[----:B------:R-:W-:-:S02]  /*16590*/  IADD3 R17, P4, PT, R89, R116, RZ ;  /* 0x0000007459117210 */ /* 0x000fc40007f9e0ff */
[----:B------:R-:W-:Y:S01]  /*165a0*/  LEA.HI.X R19, R19, UR7, R90, 0x3, P1 ;  /* 0x0000000713137c11 */ /* 0x000fe200088f1c5a */
[--C-:B------:R-:W-:Y:S01]  /*165b0*/  IMAD.X R96, RZ, RZ, R13.reuse, P3 ;  /* 0x000000ffff607224 */ /* 0x100fe200018e060d */
[----:B------:R-:W-:Y:S01]  /*165c0*/  LEA.HI.X R21, R21, UR5, R88, 0x3, P2 ;  /* 0x0000000515157c11 */ /* 0x000fe200090f1c58 */
[----:B------:R-:W-:Y:S01]  /*165d0*/  IMAD.X R88, RZ, RZ, R118, P4 ;  /* 0x000000ffff587224 */ /* 0x000fe200020e0676 */
[----:B------:R-:W-:Y:S02]  /*165e0*/  LEA R92, P1, R91, UR6, 0x3 ;  /* 0x000000065b5c7c11 */ /* 0x000fe4000f8218ff */
[----:B------:R-:W-:Y:S01]  /*165f0*/  LEA R90, P2, R17, UR4, 0x3 ;  /* 0x00000004115a7c11 */ /* 0x000fe2000f8418ff */
[----:B------:R-:W2:Y:S01]  /*16600*/  LDG.E.64 R18, desc[UR8][R18.64] ;  /* 0x0000000812127981 */ /* 0x000ea2000c1e1b00 */
[----:B------:R-:W-:Y:S02]  /*16610*/  IADD3 R97, P3, PT, R89, R80, RZ ;  /* 0x0000005059617210 */ /* 0x000fe40007f7e0ff */
[----:B------:R-:W-:Y:S01]  /*16620*/  LEA.HI.X R93, R91, UR7, R96, 0x3, P1 ;  /* 0x000000075b5d7c11 */ /* 0x000fe200088f1c60 */
[----:B------:R-:W3:Y:S01]  /*16630*/  LDG.E.64 R20, desc[UR8][R20.64] ;  /* 0x0000000814147981 */ /* 0x000ee2000c1e1b00 */
[----:B------:R-:W-:Y:S01]  /*16640*/  LEA.HI.X R91, R17, UR5, R88, 0x3, P2 ;  /* 0x00000005115b7c11 */ /* 0x000fe200090f1c58 */
[----:B------:R-:W-:Y:S01]  /*16650*/  IMAD.X R100, RZ, RZ, R13, P3 ;  /* 0x000000ffff647224 */ /* 0x000fe200018e060d */
[----:B------:R-:W-:-:S02]  /*16660*/  IADD3 R89, P2, PT, R117, R116, RZ ;  /* 0x0000007475597210 */ /* 0x000fc40007f5e0ff */
[----:B------:R-:W-:Y:S01]  /*16670*/  LEA R96, P1, R97, UR6, 0x3 ;  /* 0x0000000661607c11 */ /* 0x000fe2000f8218ff */
[----:B------:R-:W3:Y:S01]  /*16680*/  LDG.E.64 R92, desc[UR8][R92.64] ;  /* 0x000000085c5c7981 */ /* 0x000ee2000c1e1b00 */
[----:B------:R-:W-:Y:S01]  /*16690*/  IADD3 R17, P3, PT, R117, R80, RZ ;  /* 0x0000005075117210 */ /* 0x000fe20007f7e0ff */
[----:B------:R-:W-:Y:S01]  /*166a0*/  IMAD.X R98, RZ, RZ, R118, P2 ;  /* 0x000000ffff627224 */ /* 0x000fe200010e0676 */
[----:B------:R-:W-:Y:S01]  /*166b0*/  LEA R88, P2, R89, UR4, 0x3 ;  /* 0x0000000459587c11 */ /* 0x000fe2000f8418ff */
[----:B------:R-:W4:Y:S01]  /*166c0*/  LDG.E.64 R90, desc[UR8][R90.64] ;  /* 0x000000085a5a7981 */ /* 0x000f22000c1e1b00 */
[----:B------:R-:W-:Y:S01]  /*166d0*/  LEA.HI.X R97, R97, UR7, R100, 0x3, P1 ;  /* 0x0000000761617c11 */ /* 0x000fe200088f1c64 */
[----:B------:R-:W-:Y:S01]  /*166e0*/  IMAD.X R100, RZ, RZ, R13, P3 ;  /* 0x000000ffff647224 */ /* 0x000fe200018e060d */
[----:B------:R-:W-:Y:S02]  /*166f0*/  LEA.HI.X R89, R89, UR5, R98, 0x3, P2 ;  /* 0x0000000559597c11 */ /* 0x000fe400090f1c62 */
[----:B------:R-:W-:-:S02]  /*16700*/  LEA R98, P1, R17, UR6, 0x3 ;  /* 0x0000000611627c11 */ /* 0x000fc4000f8218ff */
[----:B------:R-:W4:Y:S02]  /*16710*/  LDG.E.64 R96, desc[UR8][R96.64] ;  /* 0x0000000860607981 */ /* 0x000f24000c1e1b00 */
[----:B------:R-:W-:Y:S02]  /*16720*/  LEA.HI.X R99, R17, UR7, R100, 0x3, P1 ;  /* 0x0000000711637c11 */ /* 0x000fe400088f1c64 */
[----:B------:R-:W4:Y:S04]  /*16730*/  LDG.E.64 R88, desc[UR8][R88.64] ;  /* 0x0000000858587981 */ /* 0x000f28000c1e1b00 */
[----:B------:R-:W4:Y:S01]  /*16740*/  LDG.E.64 R98, desc[UR8][R98.64] ;  /* 0x0000000862627981 */ /* 0x000f22000c1e1b00 */
[----:B--2--5:R-:W-:-:S08]  /*16750*/  DFMA R6, -R6, R18, R94 ;  /* 0x000000120606722b */ /* 0x024fd0000000015e */
[----:B---3--:R-:W-:-:S08]  /*16760*/  DFMA R6, -R20, R92, R6 ;  /* 0x0000005c1406722b */ /* 0x008fd00000000106 */
[----:B----4-:R-:W-:-:S08]  /*16770*/  DFMA R6, -R90, R96, R6 ;  /* 0x000000605a06722b */ /* 0x010fd00000000106 */
[----:B------:R-:W-:-:S11]  /*16780*/  DFMA R94, -R88, R98, R6 ;  /* 0x00000062585e722b */ /* 0x000fd60000000106 */
.L_x_279:
[----:B------:R-:W-:Y:S05]  /*16790*/  @!P0 BRA `(.L_x_276) ;  /* 0x0000000000b88947 */ /* 0x000fea0003800000 */
[C---:B------:R-:W-:Y:S02]  /*167a0*/  LOP3.LUT R6, R0.reuse, 0x3, RZ, 0xc0, !PT ;  /* 0x0000000300067812 */ /* 0x040fe400078ec0ff */
[----:B------:R-:W-:Y:S02]  /*167b0*/  LOP3.LUT R7, R0, 0x1, RZ, 0xc0, !PT ;  /* 0x0000000100077812 */ /* 0x000fe400078ec0ff */
[----:B------:R-:W-:Y:S02]  /*167c0*/  ISETP.NE.AND P1, PT, R6, 0x1, PT ;  /* 0x000000010600780c */ /* 0x000fe40003f25270 */
[----:B------:R-:W-:-:S11]  /*167d0*/  ISETP.NE.U32.AND P0, PT, R7, 0x1, PT ;  /* 0x000000010700780c */ /* 0x000fd60003f05070 */
[----:B------:R-:W-:Y:S05]  /*167e0*/  @!P1 BRA `(.L_x_280) ;  /* 0x0000000000689947 */ /* 0x000fea0003800000 */
[----:B------:R-:W2:Y:S01]  /*167f0*/  LDCU.64 UR4, c[0x0][0x398] ;  /* 0x00007300ff0477ac */ /* 0x000ea20008000a00 */
[C---:B------:R-:W-:Y:S02]  /*16800*/  VIADD R7, R117.reuse, 0xffffffff ;  /* 0xffffffff75077836 */ /* 0x040fe40000000000 */
[----:B------:R-:W-:Y:S01]  /*16810*/  VIADD R117, R117, 0xfffffffe ;  /* 0xfffffffe75757836 */ /* 0x000fe20000000000 */
[----:B------:R-:W3:Y:S02]  /*16820*/  LDCU.64 UR6, c[0x0][0x3b0] ;  /* 0x00007600ff0677ac */ /* 0x000ee40008000a00 */
[C---:B------:R-:W-:Y:S02]  /*16830*/  IADD3 R17, P1, PT, R7.reuse, R116, RZ ;  /* 0x0000007407117210 */ /* 0x040fe40007f3e0ff */
[----:B------:R-:W-:Y:S02]  /*16840*/  IADD3 R7, P2, PT, R7, R80, RZ ;  /* 0x0000005007077210 */ /* 0x000fe40007f5e0ff */
[C---:B01----:R-:W-:Y:S01]  /*16850*/  IADD3 R89, P3, PT, R117.reuse, R116, RZ ;  /* 0x0000007475597210 */ /* 0x043fe20007f7e0ff */
[----:B------:R-:W-:Y:S01]  /*16860*/  IMAD.X R88, RZ, RZ, R118, P1 ;  /* 0x000000ffff587224 */ /* 0x000fe200008e0676 */
[----:B------:R-:W-:Y:S01]  /*16870*/  IADD3 R91, P4, PT, R117, R80, RZ ;  /* 0x00000050755b7210 */ /* 0x000fe20007f9e0ff */
[----:B------:R-:W-:-:S02]  /*16880*/  IMAD.X R90, RZ, RZ, R13, P2 ;  /* 0x000000ffff5a7224 */ /* 0x000fc400010e060d */
[----:B------:R-:W-:Y:S01]  /*16890*/  IMAD.X R92, RZ, RZ, R118, P3 ;  /* 0x000000ffff5c7224 */ /* 0x000fe200018e0676 */
[----:B--2---:R-:W-:Y:S02]  /*168a0*/  LEA R20, P1, R17, UR4, 0x3 ;  /* 0x0000000411147c11 */ /* 0x004fe4000f8218ff */
[----:B------:R-:W-:Y:S02]  /*168b0*/  LEA R6, P3, R89, UR4, 0x3 ;  /* 0x0000000459067c11 */ /* 0x000fe4000f8618ff */
[----:B---3--:R-:W-:Y:S02]  /*168c0*/  LEA R18, P2, R7, UR6, 0x3 ;  /* 0x0000000607127c11 */ /* 0x008fe4000f8418ff */
[----:B------:R-:W-:Y:S02]  /*168d0*/  LEA.HI.X R21, R17, UR5, R88, 0x3, P1 ;  /* 0x0000000511157c11 */ /* 0x000fe400088f1c58 */
[----:B------:R-:W-:Y:S01]  /*168e0*/  LEA.HI.X R19, R7, UR7, R90, 0x3, P2 ;  /* 0x0000000707137c11 */ /* 0x000fe200090f1c5a */
[----:B------:R-:W-:Y:S01]  /*168f0*/  IMAD.X R90, RZ, RZ, R13, P4 ;  /* 0x000000ffff5a7224 */ /* 0x000fe200020e060d */
[----:B------:R-:W-:-:S02]  /*16900*/  LEA R88, P1, R91, UR6, 0x3 ;  /* 0x000000065b587c11 */ /* 0x000fc4000f8218ff */
[----:B------:R-:W2:Y:S01]  /*16910*/  LDG.E.64 R20, desc[UR8][R20.64] ;  /* 0x0000000814147981 */ /* 0x000ea2000c1e1b00 */
[----:B------:R-:W-:-:S03]  /*16920*/  LEA.HI.X R7, R89, UR5, R92, 0x3, P3 ;  /* 0x0000000559077c11 */ /* 0x000fc600098f1c5c */
[----:B------:R-:W2:Y:S01]  /*16930*/  LDG.E.64 R18, desc[UR8][R18.64] ;  /* 0x0000000812127981 */ /* 0x000ea2000c1e1b00 */
[----:B------:R-:W-:-:S03]  /*16940*/  LEA.HI.X R89, R91, UR7, R90, 0x3, P1 ;  /* 0x000000075b597c11 */ /* 0x000fc600088f1c5a */
[----:B------:R-:W3:Y:S04]  /*16950*/  LDG.E.64 R6, desc[UR8][R6.64] ;  /* 0x0000000806067981 */ /* 0x000ee8000c1e1b00 */
[----:B------:R-:W3:Y:S01]  /*16960*/  LDG.E.64 R88, desc[UR8][R88.64] ;  /* 0x0000000858587981 */ /* 0x000ee2000c1e1b00 */
[----:B--2--5:R-:W-:-:S08]  /*16970*/  DFMA R94, -R20, R18, R94 ;  /* 0x00000012145e722b */ /* 0x024fd0000000015e */
[----:B---3--:R-:W-:-:S11]  /*16980*/  DFMA R94, -R6, R88, R94 ;  /* 0x00000058065e722b */ /* 0x008fd6000000015e */
.L_x_280:
[----:B------:R-:W-:Y:S05]  /*16990*/  @P0 BRA `(.L_x_276) ;  /* 0x0000000000380947 */ /* 0x000fea0003800000 */
[----:B------:R-:W2:Y:S01]  /*169a0*/  LDCU.64 UR4, c[0x0][0x398] ;  /* 0x00007300ff0477ac */ /* 0x000ea20008000a00 */
[----:B------:R-:W-:Y:S01]  /*169b0*/  VIADD R7, R117, 0xffffffff ;  /* 0xffffffff75077836 */ /* 0x000fe20000000000 */
[----:B------:R-:W1:Y:S04]  /*169c0*/  LDCU.64 UR6, c[0x0][0x3b0] ;  /* 0x00007600ff0677ac */ /* 0x000e680008000a00 */
[C---:B------:R-:W-:Y:S02]  /*169d0*/  IADD3 R116, P0, PT, R7.reuse, R116, RZ ;  /* 0x0000007407747210 */ /* 0x040fe40007f1e0ff */
[----:B------:R-:W-:-:S03]  /*169e0*/  IADD3 R17, P1, PT, R7, R80, RZ ;  /* 0x0000005007117210 */ /* 0x000fc60007f3e0ff */
[----:B------:R-:W-:Y:S02]  /*169f0*/  IMAD.X R7, RZ, RZ, R118, P0 ;  /* 0x000000ffff077224 */ /* 0x000fe400000e0676 */
[----:B0-----:R-:W-:Y:S01]  /*16a00*/  IMAD.X R20, RZ, RZ, R13, P1 ;  /* 0x000000ffff147224 */ /* 0x001fe200008e060d */
[C---:B--2---:R-:W-:Y:S02]  /*16a10*/  LEA R6, P0, R116.reuse, UR4, 0x3 ;  /* 0x0000000474067c11 */ /* 0x044fe4000f8018ff */
[C---:B-1----:R-:W-:Y:S02]  /*16a20*/  LEA R18, P1, R17.reuse, UR6, 0x3 ;  /* 0x0000000611127c11 */ /* 0x042fe4000f8218ff */
[----:B------:R-:W-:Y:S02]  /*16a30*/  LEA.HI.X R7, R116, UR5, R7, 0x3, P0 ;  /* 0x0000000574077c11 */ /* 0x000fe400080f1c07 */
[----:B------:R-:W-:-:S04]  /*16a40*/  LEA.HI.X R19, R17, UR7, R20, 0x3, P1 ;  /* 0x0000000711137c11 */ /* 0x000fc800088f1c14 */
[----:B------:R-:W2:Y:S04]  /*16a50*/  LDG.E.64 R6, desc[UR8][R6.64] ;  /* 0x0000000806067981 */ /* 0x000ea8000c1e1b00 */
[----:B------:R-:W2:Y:S02]  /*16a60*/  LDG.E.64 R18, desc[UR8][R18.64] ;  /* 0x0000000812127981 */ /* 0x000ea4000c1e1b00 */
[----:B--2--5:R-:W-:-:S11]  /*16a70*/  DFMA R94, -R6, R18, R94 ;  /* 0x00000012065e722b */ /* 0x024fd6000000015e */
.L_x_276:
[----:B------:R-:W0:Y:S02]  /*16a80*/  LDCU.64 UR4, c[0x0][0x3c0] ;  /* 0x00007800ff0477ac */ /* 0x000e240008000a00 */
[----:B0-----:R-:W-:-:S04]  /*16a90*/  IADD3 R20, P0, PT, R4, UR4, RZ ;  /* 0x0000000404147c10 */ /* 0x001fc8000ff1e0ff */
[----:B------:R-:W-:-:S05]  /*16aa0*/  IADD3.X R21, PT, PT, R5, UR5, RZ, P0, !PT ;  /* 0x0000000505157c10 */ /* 0x000fca00087fe4ff */
[----:B-1----:R-:W2:Y:S01]  /*16ab0*/  LDG.E.64 R92, desc[UR8][R20.64] ;  /* 0x00000008145c7981 */ /* 0x002ea2000c1e1b00 */
        /* <DEDUP_REMOVED lines=16> */
[----:B------:R-:W-:Y:S05]  /*16bc0*/  CALL.REL.NOINC `($__internal_1_$__cuda_sm20_div_rn_f64_full) ;  /* 0x000000ac005c7944 */ /* 0x000fea0003c00000 */
.L_x_282:
[----:B------:R-:W-:Y:S05]  /*16bd0*/  BSYNC.RECONVERGENT B3 ;  /* 0x0000000000037941 */ /* 0x000fea0003800200 */
.L_x_281:
[----:B------:R-:W0:Y:S01]  /*16be0*/  LDCU.64 UR4, c[0x0][0x3b0] ;  /* 0x00007600ff0477ac */ /* 0x000e220008000a00 */
[----:B------:R-:W-:Y:S02]  /*16bf0*/  VIADD R3, R3, 0x1 ;  /* 0x0000000103037836 */ /* 0x000fe40000000000 */
[----:B------:R-:W-:Y:S01]  /*16c00*/  VIADD R2, R2, 0x1 ;  /* 0x0000000102027836 */ /* 0x000fe20000000000 */
[----:B------:R-:W1:Y:S01]  /*16c10*/  LDCU UR6, c[0x0][0x530] ;  /* 0x0000a600ff0677ac */ /* 0x000e620008000800 */
[----:B------:R-:W-:Y:S01]  /*16c20*/  VIADD R0, R0, 0x1 ;  /* 0x0000000100007836 */ /* 0x000fe20000000000 */
[----:B0-----:R-:W-:-:S04]  /*16c30*/  IADD3 R6, P0, PT, R4, UR4, RZ ;  /* 0x0000000404067c10 */ /* 0x001fc8000ff1e0ff */
[----:B------:R-:W-:Y:S01]  /*16c40*/  IADD3.X R7, PT, PT, R5, UR5, RZ, P0, !PT ;  /* 0x0000000505077c10 */ /* 0x000fe200087fe4ff */
[----:B-1----:R-:W-:-:S04]  /*16c50*/  IMAD.U32 R4, RZ, RZ, UR6 ;  /* 0x00000006ff047e24 */ /* 0x002fc8000f8e00ff */
[----:B------:R3:W-:Y:S01]  /*16c60*/  STG.E.64 desc[UR8][R6.64], R100 ;  /* 0x0000006406007986 */ /* 0x0007e2000c101b08 */
[----:B------:R-:W-:-:S13]  /*16c70*/  ISETP.NE.AND P0, PT, R3, R4, PT ;  /* 0x000000040300720c */ /* 0x000fda0003f05270 */
[----:B---3--:R-:W-:Y:S05]  /*16c80*/  @P0 BRA `(.L_x_283) ;  /* 0xffffffec00f80947 */ /* 0x008fea000383ffff */
.L_x_232:
[----:B------:R-:W-:-:S13]  /*16c90*/  ISETP.GE.AND P0, PT, R4, RZ, PT ;  /* 0x000000ff0400720c */ /* 0x000fda0003f06270 */
[----:B------:R-:W-:Y:S05]  /*16ca0*/  @!P0 BRA `(.L_x_284) ;  /* 0x0000000c00748947 */ /* 0x000fea0003800000 */
[----:B------:R-:W3:Y:S01]  /*16cb0*/  LDCU UR4, c[0x0][0x530] ;  /* 0x0000a600ff0477ac */ /* 0x000ee20008000800 */
[----:B------:R-:W-:Y:S01]  /*16cc0*/  IMAD.MOV.U32 R0, RZ, RZ, RZ ;  /* 0x000000ffff007224 */ /* 0x000fe200078e00ff */
[----:B--2---:R-:W-:Y:S02]  /*16cd0*/  PRMT R2, RZ, 0x7610, R2 ;  /* 0x00007610ff027816 */ /* 0x004fe40000000002 */
[----:B------:R-:W-:Y:S01]  /*16ce0*/  PRMT R3, RZ, 0x7610, R3 ;  /* 0x00007610ff037816 */ /* 0x000fe20000000003 */
[----:B---3--:R-:W-:-:S07]  /*16cf0*/  IMAD.U32 R5, RZ, RZ, UR4 ;  /* 0x00000004ff057e24 */ /* 0x008fce000f8e00ff */
.L_x_292:
[----:B01----:R-:W0:Y:S01]  /*16d00*/  LDC.64 R18, c[0x0][0x3b0] ;  /* 0x0000ec00ff127b82 */ /* 0x003e220000000a00 */
[----:B------:R-:W-:-:S05]  /*16d10*/  IADD3 R4, P0, PT, R5, R80, RZ ;  /* 0x0000005005047210 */ /* 0x000fca0007f1e0ff */
[----:B------:R-:W-:Y:S02]  /*16d20*/  IMAD.X R7, RZ, RZ, R13, P0 ;  /* 0x000000ffff077224 */ /* 0x000fe400000e060d */
[C---:B------:R-:W-:Y:S01]  /*16d30*/  IMAD.SHL.U32 R17, R4.reuse, 0x8, RZ ;  /* 0x0000000804117824 */ /* 0x040fe200078e00ff */
[----:B------:R-:W1:Y:S02]  /*16d40*/  LDC R114, c[0x0][0x530] ;  /* 0x00014c00ff727b82 */ /* 0x000e640000000800 */
[----:B------:R-:W-:Y:S02]  /*16d50*/  SHF.L.U64.HI R4, R4, 0x3, R7 ;  /* 0x0000000304047819 */ /* 0x000fe40000010207 */
[----:B0-----:R-:W-:-:S05]  /*16d60*/  IADD3 R6, P0, PT, R17, R18, RZ ;  /* 0x0000001211067210 */ /* 0x001fca0007f1e0ff */
[----:B------:R-:W-:-:S05]  /*16d70*/  IMAD.X R7, R4, 0x1, R19, P0 ;  /* 0x0000000104077824 */ /* 0x000fca00000e0613 */
[----:B------:R0:W5:Y:S01]  /*16d80*/  LDG.E.64 R94, desc[UR8][R6.64] ;  /* 0x00000008065e7981 */ /* 0x000162000c1e1b00 */
[----:B------:R-:W-:-:S05]  /*16d90*/  VIADD R115, R5, 0x1 ;  /* 0x0000000105737836 */ /* 0x000fca0000000000 */
[----:B-1----:R-:W-:-:S13]  /*16da0*/  ISETP.GE.AND P0, PT, R115, R114, PT ;  /* 0x000000727300720c */ /* 0x002fda0003f06270 */
[----:B0-----:R-:W-:Y:S05]  /*16db0*/  @P0 BRA `(.L_x_285) ;  /* 0x0000000800bc0947 */ /* 0x001fea0003800000 */
[C---:B------:R-:W-:Y:S02]  /*16dc0*/  VIADD R20, R0.reuse, 0xfffffffe ;  /* 0xfffffffe00147836 */ /* 0x040fe40000000000 */
[----:B------:R-:W-:-:S03]  /*16dd0*/  VIADD R21, R0, 0xffffffff ;  /* 0xffffffff00157836 */ /* 0x000fc60000000000 */
[----:B------:R-:W-:Y:S02]  /*16de0*/  ISETP.GE.U32.AND P1, PT, R20, 0x7, PT ;  /* 0x000000071400780c */ /* 0x000fe40003f26070 */
[----:B------:R-:W-:-:S11]  /*16df0*/  LOP3.LUT P0, RZ, R21, 0x7, RZ, 0xc0, !PT ;  /* 0x0000000715ff7812 */ /* 0x000fd6000780c0ff */
[----:B------:R-:W-:Y:S05]  /*16e00*/  @!P1 BRA `(.L_x_286) ;  /* 0x0000000400389947 */ /* 0x000fea0003800000 */
[----:B------:R-:W-:Y:S01]  /*16e10*/  IADD3 R117, P1, PT, R5, R86, RZ ;  /* 0x0000005605757210 */ /* 0x000fe20007f3e0ff */
[----:B------:R-:W-:Y:S02]  /*16e20*/  VIADD R119, R0, 0xffffffff ;  /* 0xffffffff00777836 */ /* 0x000fe40000000000 */
[----:B------:R-:W-:Y:S02]  /*16e30*/  IMAD.MOV.U32 R118, RZ, RZ, RZ ;  /* 0x000000ffff767224 */ /* 0x000fe400078e00ff */
[----:B------:R-:W-:Y:S01]  /*16e40*/  IMAD.X R116, RZ, RZ, R8, P1 ;  /* 0x000000ffff747224 */ /* 0x000fe200008e0608 */
[----:B------:R-:W-:-:S07]  /*16e50*/  LOP3.LUT R119, R119, 0xfffffff8, RZ, 0xc0, !PT ;  /* 0xfffffff877777812 */ /* 0x000fce00078ec0ff */
.L_x_287:
[----:B------:R-:W0:Y:S01]  /*16e60*/  LDCU.64 UR4, c[0x0][0x398] ;  /* 0x00007300ff0477ac */ /* 0x000e220008000a00 */
[C---:B------:R-:W-:Y:S01]  /*16e70*/  IMAD R20, R115.reuse, R114, RZ ;  /* 0x0000007273147224 */ /* 0x040fe200078e02ff */
[----:B------:R-:W-:-:S03]  /*16e80*/  IADD3 R21, P2, PT, R115, R80, RZ ;  /* 0x0000005073157210 */ /* 0x000fc60007f5e0ff */
[C---:B------:R-:W-:Y:S01]  /*16e90*/  IMAD.IADD R96, R20.reuse, 0x1, R114 ;  /* 0x0000000114607824 */ /* 0x040fe200078e0272 */
[----:B------:R-:W-:Y:S01]  /*16ea0*/  IADD3 R89, P1, PT, R20, R117, RZ ;  /* 0x0000007514597210 */ /* 0x000fe20007f3e0ff */
[----:B------:R-:W-:Y:S01]  /*16eb0*/  IMAD.X R88, RZ, RZ, R13, P2 ;  /* 0x000000ffff587224 */ /* 0x000fe200010e060d */
[----:B------:R-:W-:-:S03]  /*16ec0*/  LEA R112, P2, R21, R18, 0x3 ;  /* 0x0000001215707211 */ /* 0x000fc600078418ff */
[----:B------:R-:W-:Y:S01]  /*16ed0*/  IMAD.X R90, RZ, RZ, R116, P1 ;  /* 0x000000ffff5a7224 */ /* 0x000fe200008e0674 */
[----:B------:R-:W-:-:S05]  /*16ee0*/  LEA.HI.X R113, R21, R19, R88, 0x3, P2 ;  /* 0x0000001315717211 */ /* 0x000fca00010f1c58 */
[----:B------:R-:W2:Y:S01]  /*16ef0*/  LDG.E.64 R108, desc[UR8][R112.64+0x30] ;  /* 0x00003008706c7981 */ /* 0x000ea2000c1e1b00 */
[----:B0-----:R-:W-:-:S03]  /*16f00*/  LEA R92, P1, R89, UR4, 0x3 ;  /* 0x00000004595c7c11 */ /* 0x001fc6000f8218ff */
[----:B------:R-:W3:Y:S01]  /*16f10*/  LDG.E.64 R110, desc[UR8][R112.64+0x38] ;  /* 0x00003808706e7981 */ /* 0x000ee2000c1e1b00 */
[----:B------:R-:W-:Y:S02]  /*16f20*/  LEA.HI.X R93, R89, UR5, R90, 0x3, P1 ;  /* 0x00000005595d7c11 */ /* 0x000fe400088f1c5a */
[----:B------:R-:W-:Y:S01]  /*16f30*/  IADD3 R20, P1, PT, R96, R117, RZ ;  /* 0x0000007560147210 */ /* 0x000fe20007f3e0ff */
[----:B------:R-:W4:Y:S04]  /*16f40*/  LDG.E.64 R90, desc[UR8][R112.64] ;  /* 0x00000008705a7981 */ /* 0x000f28000c1e1b00 */
[----:B------:R-:W-:Y:S01]  /*16f50*/  IMAD.X R21, RZ, RZ, R116, P1 ;  /* 0x000000ffff157224 */ /* 0x000fe200008e0674 */
[----:B------:R-:W4:Y:S01]  /*16f60*/  LDG.E.64 R92, desc[UR8][R92.64] ;  /* 0x000000085c5c7981 */ /* 0x000f22000c1e1b00 */
[----:B------:R-:W-:-:S04]  /*16f70*/  LEA R88, P1, R20, UR4, 0x3 ;  /* 0x0000000414587c11 */ /* 0x000fc8000f8218ff */
[----:B------:R-:W-:Y:S02]  /*16f80*/  LEA.HI.X R89, R20, UR5, R21, 0x3, P1 ;  /* 0x0000000514597c11 */ /* 0x000fe400088f1c15 */
[----:B------:R-:W2:Y:S04]  /*16f90*/  LDG.E.64 R20, desc[UR8][R112.64+0x8] ;  /* 0x0000080870147981 */ /* 0x000ea8000c1e1b00 */
[----:B------:R-:W2:Y:S01]  /*16fa0*/  LDG.E.64 R88, desc[UR8][R88.64] ;  /* 0x0000000858587981 */ /* 0x000ea2000c1e1b00 */
[----:B------:R-:W-:-:S04]  /*16fb0*/  IMAD.IADD R96, R96, 0x1, R114 ;  /* 0x0000000160607824 */ /* 0x000fc800078e0272 */
[C---:B------:R-:W-:Y:S01]  /*16fc0*/  IMAD.IADD R97, R96.reuse, 0x1, R114 ;  /* 0x0000000160617824 */ /* 0x040fe200078e0272 */
[----:B------:R-:W-:-:S03]  /*16fd0*/  IADD3 R99, P1, PT, R96, R117, RZ ;  /* 0x0000007560637210 */ /* 0x000fc60007f3e0ff */
[----:B------:R-:W-:Y:S02]  /*16fe0*/  IMAD.IADD R98, R97, 0x1, R114 ;  /* 0x0000000161627824 */ /* 0x000fe400078e0272 */
[----:B------:R-:W-:Y:S01]  /*16ff0*/  IMAD.X R104, RZ, RZ, R116, P1 ;  /* 0x000000ffff687224 */ /* 0x000fe200008e0674 */
[----:B----45:R-:W-:Y:S01]  /*17000*/  DFMA R94, -R92, R90, R94 ;  /* 0x0000005a5c5e722b */ /* 0x030fe2000000015e */
[----:B------:R-:W-:Y:S02]  /*17010*/  LEA R90, P1, R99, UR4, 0x3 ;  /* 0x00000004635a7c11 */ /* 0x000fe4000f8218ff */
[-C--:B------:R-:W-:Y:S02]  /*17020*/  IADD3 R93, P2, PT, R97, R117.reuse, RZ ;  /* 0x00000075615d7210 */ /* 0x080fe40007f5e0ff */
[C---:B------:R-:W-:Y:S01]  /*17030*/  IADD3 R97, P3, PT, R98.reuse, R117, RZ ;  /* 0x0000007562617210 */ /* 0x040fe20007f7e0ff */
[----:B------:R-:W-:Y:S01]  /*17040*/  IMAD.IADD R98, R98, 0x1, R114 ;  /* 0x0000000162627824 */ /* 0x000fe200078e0272 */
[----:B------:R-:W-:Y:S01]  /*17050*/  LEA.HI.X R91, R99, UR5, R104, 0x3, P1 ;  /* 0x00000005635b7c11 */ /* 0x000fe200088f1c68 */
[--C-:B------:R-:W-:Y:S01]  /*17060*/  IMAD.X R102, RZ, RZ, R116.reuse, P2 ;  /* 0x000000ffff667224 */ /* 0x100fe200010e0674 */
[----:B------:R-:W-:Y:S01]  /*17070*/  LEA R92, P2, R93, UR4, 0x3 ;  /* 0x000000045d5c7c11 */ /* 0x000fe2000f8418ff */
[----:B------:R-:W-:Y:S01]  /*17080*/  IMAD.X R100, RZ, RZ, R116, P3 ;  /* 0x000000ffff647224 */ /* 0x000fe200018e0674 */
[----:B--2---:R-:W-:Y:S01]  /*17090*/  DFMA R20, -R88, R20, R94 ;  /* 0x000000145814722b */ /* 0x004fe2000000015e */
[----:B------:R-:W-:Y:S01]  /*170a0*/  LEA R96, P3, R97, UR4, 0x3 ;  /* 0x0000000461607c11 */ /* 0x000fe2000f8618ff */
[----:B------:R-:W2:Y:S01]  /*170b0*/  LDG.E.64 R88, desc[UR8][R112.64+0x10] ;  /* 0x0000100870587981 */ /* 0x000ea2000c1e1b00 */
[----:B------:R-:W-:Y:S01]  /*170c0*/  IMAD.IADD R94, R98, 0x1, R114 ;  /* 0x00000001625e7824 */ /* 0x000fe200078e0272 */
[----:B------:R-:W-:-:S02]  /*170d0*/  LEA.HI.X R93, R93, UR5, R102, 0x3, P2 ;  /* 0x000000055d5d7c11 */ /* 0x000fc400090f1c66 */
[----:B------:R-:W2:Y:S01]  /*170e0*/  LDG.E.64 R90, desc[UR8][R90.64] ;  /* 0x000000085a5a7981 */ /* 0x000ea2000c1e1b00 */
[-C--:B------:R-:W-:Y:S02]  /*170f0*/  IADD3 R99, P1, PT, R98, R117.reuse, RZ ;  /* 0x0000007562637210 */ /* 0x080fe40007f3e0ff */
[----:B------:R-:W-:Y:S01]  /*17100*/  LEA.HI.X R97, R97, UR5, R100, 0x3, P3 ;  /* 0x0000000561617c11 */ /* 0x000fe200098f1c64 */
[----:B------:R-:W4:Y:S01]  /*17110*/  LDG.E.64 R92, desc[UR8][R92.64] ;  /* 0x000000085c5c7981 */ /* 0x000f22000c1e1b00 */
[C---:B------:R-:W-:Y:S01]  /*17120*/  IADD3 R100, P2, PT, R94.reuse, R117, RZ ;  /* 0x000000755e647210 */ /* 0x040fe20007f5e0ff */
[----:B------:R-:W-:Y:S02]  /*17130*/  IMAD.IADD R98, R94, 0x1, R114 ;  /* 0x000000015e627824 */ /* 0x000fe400078e0272 */
[--C-:B------:R-:W-:Y:S01]  /*17140*/  IMAD.X R104, RZ, RZ, R116.reuse, P1 ;  /* 0x000000ffff687224 */ /* 0x100fe200008e0674 */
[----:B------:R-:W-:Y:S01]  /*17150*/  LEA R102, P1, R99, UR4, 0x3 ;  /* 0x0000000463667c11 */ /* 0x000fe2000f8218ff */
[----:B------:R-:W4:Y:S01]  /*17160*/  LDG.E.64 R94, desc[UR8][R112.64+0x18] ;  /* 0x00001808705e7981 */ /* 0x000f22000c1e1b00 */
[----:B------:R-:W-:Y:S01]  /*17170*/  IMAD.X R101, RZ, RZ, R116, P2 ;  /* 0x000000ffff657224 */ /* 0x000fe200010e0674 */
[----:B------:R-:W-:-:S02]  /*17180*/  LEA R106, P2, R100, UR4, 0x3 ;  /* 0x00000004646a7c11 */ /* 0x000fc4000f8418ff */
[----:B------:R-:W-:Y:S01]  /*17190*/  LEA.HI.X R103, R99, UR5, R104, 0x3, P1 ;  /* 0x0000000563677c11 */ /* 0x000fe200088f1c68 */
[----:B------:R-:W3:Y:S01]  /*171a0*/  LDG.E.64 R96, desc[UR8][R96.64] ;  /* 0x0000000860607981 */ /* 0x000ee2000c1e1b00 */
[----:B------:R-:W-:Y:S02]  /*171b0*/  IADD3 R99, P1, PT, R98, R117, RZ ;  /* 0x0000007562637210 */ /* 0x000fe40007f3e0ff */
[----:B------:R-:W-:Y:S02]  /*171c0*/  LEA.HI.X R107, R100, UR5, R101, 0x3, P2 ;  /* 0x00000005646b7c11 */ /* 0x000fe400090f1c65 */
[----:B------:R-:W3:Y:S01]  /*171d0*/  LDG.E.64 R100, desc[UR8][R112.64+0x20] ;  /* 0x0000200870647981 */ /* 0x000ee2000c1e1b00 */
[----:B------:R-:W-:Y:S01]  /*171e0*/  IMAD.X R104, RZ, RZ, R116, P1 ;  /* 0x000000ffff687224 */ /* 0x000fe200008e0674 */
[C---:B------:R-:W-:Y:S02]  /*171f0*/  LEA R98, P1, R99.reuse, UR4, 0x3 ;  /* 0x0000000463627c11 */ /* 0x040fe4000f8218ff */
[----:B------:R-:W3:Y:S02]  /*17200*/  LDG.E.64 R102, desc[UR8][R102.64] ;  /* 0x0000000866667981 */ /* 0x000ee4000c1e1b00 */
[----:B------:R-:W-:-:S02]  /*17210*/  LEA.HI.X R99, R99, UR5, R104, 0x3, P1 ;  /* 0x0000000563637c11 */ /* 0x000fc400088f1c68 */
[----:B------:R-:W3:Y:S04]  /*17220*/  LDG.E.64 R104, desc[UR8][R112.64+0x28] ;  /* 0x0000280870687981 */ /* 0x000ee8000c1e1b00 */
[----:B------:R-:W3:Y:S04]  /*17230*/  LDG.E.64 R106, desc[UR8][R106.64] ;  /* 0x000000086a6a7981 */ /* 0x000ee8000c1e1b00 */
[----:B------:R-:W3:Y:S01]  /*17240*/  LDG.E.64 R98, desc[UR8][R98.64] ;  /* 0x0000000862627981 */ /* 0x000ee2000c1e1b00 */
[----:B------:R-:W-:-:S05]  /*17250*/  VIADD R118, R118, 0x8 ;  /* 0x0000000876767836 */ /* 0x000fca0000000000 */
[----:B------:R-:W-:Y:S01]  /*17260*/  ISETP.NE.AND P1, PT, R118, R119, PT ;  /* 0x000000777600720c */ /* 0x000fe20003f25270 */
[----:B------:R-:W-:Y:S01]  /*17270*/  VIADD R115, R115, 0x8 ;  /* 0x0000000873737836 */ /* 0x000fe20000000000 */
[----:B--2---:R-:W-:-:S08]  /*17280*/  DFMA R20, -R90, R88, R20 ;  /* 0x000000585a14722b */ /* 0x004fd00000000114 */
[----:B----4-:R-:W-:-:S08]  /*17290*/  DFMA R20, -R92, R94, R20 ;  /* 0x0000005e5c14722b */ /* 0x010fd00000000114 */
[----:B---3--:R-:W-:-:S08]  /*172a0*/  DFMA R20, -R96, R100, R20 ;  /* 0x000000646014722b */ /* 0x008fd00000000114 */
[----:B------:R-:W-:-:S08]  /*172b0*/  DFMA R20, -R102, R104, R20 ;  /* 0x000000686614722b */ /* 0x000fd00000000114 */
[----:B------:R-:W-:-:S08]  /*172c0*/  DFMA R20, -R106, R108, R20 ;  /* 0x0000006c6a14722b */ /* 0x000fd00000000114 */
[----:B------:R-:W-:Y:S01]  /*172d0*/  DFMA R94, -R98, R110, R20 ;  /* 0x0000006e625e722b */ /* 0x000fe20000000114 */
[----:B------:R-:W-:Y:S10]  /*172e0*/  @P1 BRA `(.L_x_287) ;  /* 0xfffffff800dc1947 */ /* 0x000ff4000383ffff */
.L_x_286:
[----:B------:R-:W-:Y:S05]  /*172f0*/  @!P0 BRA `(.L_x_285) ;  /* 0x00000004006c8947 */ /* 0x000fea0003800000 */
[----:B------:R-:W-:-:S05]  /*17300*/  VIADD R20, R3, 0xffffffff ;  /* 0xffffffff03147836 */ /* 0x000fca0000000000 */
[----:B------:R-:W-:-:S04]  /*17310*/  LOP3.LUT R20, R20, 0x7, RZ, 0xc0, !PT ;  /* 0x0000000714147812 */ /* 0x000fc800078ec0ff */
[C---:B------:R-:W-:Y:S01]  /*17320*/  LOP3.LUT P0, RZ, R20.reuse, 0x3, RZ, 0xc0, !PT ;  /* 0x0000000314ff7812 */ /* 0x040fe2000780c0ff */
[----:B------:R-:W-:-:S05]  /*17330*/  VIADD R21, R20, 0xffffffff ;  /* 0xffffffff14157836 */ /* 0x000fca0000000000 */
[----:B------:R-:W-:-:S13]  /*17340*/  ISETP.GE.U32.AND P1, PT, R21, 0x3, PT ;  /* 0x000000031500780c */ /* 0x000fda0003f26070 */
[----:B------:R-:W-:Y:S05]  /*17350*/  @!P1 BRA `(.L_x_288) ;  /* 0x0000000000a09947 */ /* 0x000fea0003800000 */
[----:B------:R-:W0:Y:S01]  /*17360*/  LDCU.64 UR4, c[0x0][0x398] ;  /* 0x00007300ff0477ac */ /* 0x000e220008000a00 */
[----:B------:R-:W-:Y:S01]  /*17370*/  IADD3 R100, P1, PT, R5, R86, RZ ;  /* 0x0000005605647210 */ /* 0x000fe20007f3e0ff */
[C---:B------:R-:W-:Y:S01]  /*17380*/  IMAD R21, R115.reuse, R114, RZ ;  /* 0x0000007273157224 */ /* 0x040fe200078e02ff */
[----:B------:R-:W-:-:S03]  /*17390*/  IADD3 R20, P2, PT, R115, R80, RZ ;  /* 0x0000005073147210 */ /* 0x000fc60007f5e0ff */
[----:B------:R-:W-:Y:S01]  /*173a0*/  IMAD.X R104, RZ, RZ, R8, P1 ;  /* 0x000000ffff687224 */ /* 0x000fe200008e0608 */
[C---:B------:R-:W-:Y:S01]  /*173b0*/  IADD3 R89, P1, PT, R21.reuse, R100, RZ ;  /* 0x0000006415597210 */ /* 0x040fe20007f3e0ff */
[----:B------:R-:W-:Y:S01]  /*173c0*/  IMAD.X R88, RZ, RZ, R13, P2 ;  /* 0x000000ffff587224 */ /* 0x000fe200010e060d */
[C---:B------:R-:W-:Y:S01]  /*173d0*/  LEA R102, P2, R20.reuse, R18, 0x3 ;  /* 0x0000001214667211 */ /* 0x040fe200078418ff */
[----:B------:R-:W-:Y:S02]  /*173e0*/  IMAD.IADD R21, R21, 0x1, R114 ;  /* 0x0000000115157824 */ /* 0x000fe400078e0272 */
[----:B------:R-:W-:Y:S01]  /*173f0*/  IMAD.X R90, RZ, RZ, R104, P1 ;  /* 0x000000ffff5a7224 */ /* 0x000fe200008e0668 */
[----:B------:R-:W-:Y:S02]  /*17400*/  LEA.HI.X R103, R20, R19, R88, 0x3, P2 ;  /* 0x0000001314677211 */ /* 0x000fe400010f1c58 */
[CC--:B------:R-:W-:Y:S01]  /*17410*/  IADD3 R20, P2, PT, R21.reuse, R100.reuse, RZ ;  /* 0x0000006415147210 */ /* 0x0c0fe20007f5e0ff */
[----:B------:R-:W-:Y:S01]  /*17420*/  IMAD.IADD R21, R21, 0x1, R114 ;  /* 0x0000000115157824 */ /* 0x000fe200078e0272 */
[C---:B0-----:R-:W-:Y:S01]  /*17430*/  LEA R96, P1, R89.reuse, UR4, 0x3 ;  /* 0x0000000459607c11 */ /* 0x041fe2000f8218ff */
[----:B------:R-:W2:Y:S03]  /*17440*/  LDG.E.64 R98, desc[UR8][R102.64] ;  /* 0x0000000866627981 */ /* 0x000ea6000c1e1b00 */
[----:B------:R-:W-:Y:S01]  /*17450*/  LEA.HI.X R97, R89, UR5, R90, 0x3, P1 ;  /* 0x0000000559617c11 */ /* 0x000fe200088f1c5a */
[----:B------:R-:W-:Y:S01]  /*17460*/  IMAD.X R89, RZ, RZ, R104, P2 ;  /* 0x000000ffff597224 */ /* 0x000fe200010e0668 */
[----:B------:R-:W-:Y:S01]  /*17470*/  LEA R90, P1, R20, UR4, 0x3 ;  /* 0x00000004145a7c11 */ /* 0x000fe2000f8218ff */
[----:B------:R-:W3:Y:S01]  /*17480*/  LDG.E.64 R92, desc[UR8][R102.64+0x8] ;  /* 0x00000808665c7981 */ /* 0x000ee2000c1e1b00 */
[----:B------:R-:W-:-:S03]  /*17490*/  IADD3 R88, P2, PT, R21, R100, RZ ;  /* 0x0000006415587210 */ /* 0x000fc60007f5e0ff */
[----:B------:R-:W2:Y:S01]  /*174a0*/  LDG.E.64 R96, desc[UR8][R96.64] ;  /* 0x0000000860607981 */ /* 0x000ea2000c1e1b00 */
[----:B------:R-:W-:Y:S01]  /*174b0*/  LEA.HI.X R91, R20, UR5, R89, 0x3, P1 ;  /* 0x00000005145b7c11 */ /* 0x000fe200088f1c59 */
[----:B------:R-:W-:Y:S01]  /*174c0*/  IMAD.IADD R21, R21, 0x1, R114 ;  /* 0x0000000115157824 */ /* 0x000fe200078e0272 */
[----:B------:R-:W-:Y:S01]  /*174d0*/  LEA R20, P1, R88, UR4, 0x3 ;  /* 0x0000000458147c11 */ /* 0x000fe2000f8218ff */
[----:B------:R-:W-:-:S03]  /*174e0*/  IMAD.X R89, RZ, RZ, R104, P2 ;  /* 0x000000ffff597224 */ /* 0x000fc600010e0668 */
[----:B------:R-:W3:Y:S01]  /*174f0*/  LDG.E.64 R90, desc[UR8][R90.64] ;  /* 0x000000085a5a7981 */ /* 0x000ee2000c1e1b00 */
[----:B------:R-:W-:Y:S02]  /*17500*/  IADD3 R101, P2, PT, R21, R100, RZ ;  /* 0x0000006415657210 */ /* 0x000fe40007f5e0ff */
[----:B------:R-:W-:Y:S02]  /*17510*/  LEA.HI.X R21, R88, UR5, R89, 0x3, P1 ;  /* 0x0000000558157c11 */ /* 0x000fe400088f1c59 */
[C---:B------:R-:W-:Y:S01]  /*17520*/  LEA R100, P1, R101.reuse, UR4, 0x3 ;  /* 0x0000000465647c11 */ /* 0x040fe2000f8218ff */
[----:B------:R-:W-:Y:S01]  /*17530*/  IMAD.X R104, RZ, RZ, R104, P2 ;  /* 0x000000ffff687224 */ /* 0x000fe200010e0668 */
[----:B------:R-:W4:Y:S04]  /*17540*/  LDG.E.64 R88, desc[UR8][R102.64+0x10] ;  /* 0x0000100866587981 */ /* 0x000f28000c1e1b00 */
[----:B------:R-:W4:Y:S01]  /*17550*/  LDG.E.64 R20, desc[UR8][R20.64] ;  /* 0x0000000814147981 */ /* 0x000f22000c1e1b00 */
[----:B------:R-:W-:-:S03]  /*17560*/  LEA.HI.X R101, R101, UR5, R104, 0x3, P1 ;  /* 0x0000000565657c11 */ /* 0x000fc600088f1c68 */
[----:B------:R-:W4:Y:S04]  /*17570*/  LDG.E.64 R104, desc[UR8][R102.64+0x18] ;  /* 0x0000180866687981 */ /* 0x000f28000c1e1b00 */
[----:B------:R-:W4:Y:S01]  /*17580*/  LDG.E.64 R100, desc[UR8][R100.64] ;  /* 0x0000000864647981 */ /* 0x000f22000c1e1b00 */
[----:B------:R-:W-:Y:S01]  /*17590*/  VIADD R115, R115, 0x4 ;  /* 0x0000000473737836 */ /* 0x000fe20000000000 */
[----:B--2--5:R-:W-:-:S08]  /*175a0*/  DFMA R96, -R96, R98, R94 ;  /* 0x000000626060722b */ /* 0x024fd0000000015e */
[----:B---3--:R-:W-:-:S08]  /*175b0*/  DFMA R90, -R90, R92, R96 ;  /* 0x0000005c5a5a722b */ /* 0x008fd00000000160 */
[----:B----4-:R-:W-:-:S08]  /*175c0*/  DFMA R88, -R20, R88, R90 ;  /* 0x000000581458722b */ /* 0x010fd0000000015a */
[----:B------:R-:W-:-:S11]  /*175d0*/  DFMA R94, -R100, R104, R88 ;  /* 0x00000068645e722b */ /* 0x000fd60000000158 */
.L_x_288:
[----:B------:R-:W-:Y:S05]  /*175e0*/  @!P0 BRA `(.L_x_285) ;  /* 0x0000000000b08947 */ /* 0x000fea0003800000 */
[----:B------:R-:W-:-:S05]  /*175f0*/  VIADD R20, R2, 0x3 ;  /* 0x0000000302147836 */ /* 0x000fca0000000000 */
[C---:B------:R-:W-:Y:S02]  /*17600*/  LOP3.LUT R21, R20.reuse, 0x3, RZ, 0xc0, !PT ;  /* 0x0000000314157812 */ /* 0x040fe400078ec0ff */
[----:B------:R-:W-:Y:S02]  /*17610*/  LOP3.LUT R20, R20, 0x1, RZ, 0xc0, !PT ;  /* 0x0000000114147812 */ /* 0x000fe400078ec0ff */
[----:B------:R-:W-:Y:S02]  /*17620*/  ISETP.NE.AND P1, PT, R21, 0x1, PT ;  /* 0x000000011500780c */ /* 0x000fe40003f25270 */
[----:B------:R-:W-:-:S11]  /*17630*/  ISETP.NE.U32.AND P0, PT, R20, 0x1, PT ;  /* 0x000000011400780c */ /* 0x000fd60003f05070 */
[----:B------:R-:W-:Y:S05]  /*17640*/  @!P1 BRA `(.L_x_289) ;  /* 0x0000000000609947 */ /* 0x000fea0003800000 */
[----:B------:R-:W0:Y:S01]  /*17650*/  LDCU.64 UR4, c[0x0][0x398] ;  /* 0x00007300ff0477ac */ /* 0x000e220008000a00 */
[----:B------:R-:W-:Y:S01]  /*17660*/  IMAD R21, R115, R114, RZ ;  /* 0x0000007273157224 */ /* 0x000fe200078e02ff */
[----:B------:R-:W-:Y:S02]  /*17670*/  IADD3 R90, P1, PT, R5, R86, RZ ;  /* 0x00000056055a7210 */ /* 0x000fe40007f3e0ff */
[----:B------:R-:W-:Y:S02]  /*17680*/  IADD3 R93, P3, PT, R115, R80, RZ ;  /* 0x00000050735d7210 */ /* 0x000fe40007f7e0ff */
[C---:B------:R-:W-:Y:S01]  /*17690*/  IADD3 R89, P2, PT, R21.reuse, R90, RZ ;  /* 0x0000005a15597210 */ /* 0x040fe20007f5e0ff */
[----:B------:R-:W-:Y:S02]  /*176a0*/  IMAD.X R91, RZ, RZ, R8, P1 ;  /* 0x000000ffff5b7224 */ /* 0x000fe400008e0608 */
[----:B------:R-:W-:Y:S02]  /*176b0*/  IMAD.IADD R21, R21, 0x1, R114 ;  /* 0x0000000115157824 */ /* 0x000fe400078e0272 */
[----:B------:R-:W-:-:S02]  /*176c0*/  IMAD.X R92, RZ, RZ, R91, P2 ;  /* 0x000000ffff5c7224 */ /* 0x000fc400010e065b */
[----:B------:R-:W-:Y:S01]  /*176d0*/  IMAD.X R96, RZ, RZ, R13, P3 ;  /* 0x000000ffff607224 */ /* 0x000fe200018e060d */
[----:B------:R-:W-:Y:S02]  /*176e0*/  LEA R20, P3, R93, R18, 0x3 ;  /* 0x000000125d147211 */ /* 0x000fe400078618ff */
[----:B------:R-:W-:Y:S02]  /*176f0*/  IADD3 R97, P2, PT, R21, R90, RZ ;  /* 0x0000005a15617210 */ /* 0x000fe40007f5e0ff */
[----:B0-----:R-:W-:Y:S02]  /*17700*/  LEA R88, P1, R89, UR4, 0x3 ;  /* 0x0000000459587c11 */ /* 0x001fe4000f8218ff */
[----:B------:R-:W-:Y:S01]  /*17710*/  LEA.HI.X R21, R93, R19, R96, 0x3, P3 ;  /* 0x000000135d157211 */ /* 0x000fe200018f1c60 */
[----:B------:R-:W-:Y:S01]  /*17720*/  IMAD.X R96, RZ, RZ, R91, P2 ;  /* 0x000000ffff607224 */ /* 0x000fe200010e065b */
[----:B------:R-:W-:Y:S02]  /*17730*/  LEA.HI.X R89, R89, UR5, R92, 0x3, P1 ;  /* 0x0000000559597c11 */ /* 0x000fe400088f1c5c */
[C---:B------:R-:W-:Y:S01]  /*17740*/  LEA R92, P1, R97.reuse, UR4, 0x3 ;  /* 0x00000004615c7c11 */ /* 0x040fe2000f8218ff */
[----:B------:R-:W2:Y:S04]  /*17750*/  LDG.E.64 R90, desc[UR8][R20.64] ;  /* 0x00000008145a7981 */ /* 0x000ea8000c1e1b00 */
[----:B------:R-:W2:Y:S01]  /*17760*/  LDG.E.64 R88, desc[UR8][R88.64] ;  /* 0x0000000858587981 */ /* 0x000ea2000c1e1b00 */
[----:B------:R-:W-:-:S03]  /*17770*/  LEA.HI.X R93, R97, UR5, R96, 0x3, P1 ;  /* 0x00000005615d7c11 */ /* 0x000fc600088f1c60 */
[----:B------:R-:W3:Y:S04]  /*17780*/  LDG.E.64 R96, desc[UR8][R20.64+0x8] ;  /* 0x0000080814607981 */ /* 0x000ee8000c1e1b00 */
[----:B------:R-:W3:Y:S01]  /*17790*/  LDG.E.64 R92, desc[UR8][R92.64] ;  /* 0x000000085c5c7981 */ /* 0x000ee2000c1e1b00 */
[----:B------:R-:W-:Y:S01]  /*177a0*/  VIADD R115, R115, 0x2 ;  /* 0x0000000273737836 */ /* 0x000fe20000000000 */
[----:B--2--5:R-:W-:-:S08]  /*177b0*/  DFMA R90, -R88, R90, R94 ;  /* 0x0000005a585a722b */ /* 0x024fd0000000015e */
[----:B---3--:R-:W-:-:S11]  /*177c0*/  DFMA R94, -R92, R96, R90 ;  /* 0x000000605c5e722b */ /* 0x008fd6000000015a */
.L_x_289:
[----:B------:R-:W-:Y:S05]  /*177d0*/  @P0 BRA `(.L_x_285) ;  /* 0x0000000000340947 */ /* 0x000fea0003800000 */
[----:B------:R-:W0:Y:S01]  /*177e0*/  LDCU.64 UR4, c[0x0][0x398] ;  /* 0x00007300ff0477ac */ /* 0x000e220008000a00 */
[C---:B------:R-:W-:Y:S01]  /*177f0*/  IMAD R114, R115.reuse, R114, RZ ;  /* 0x0000007273727224 */ /* 0x040fe200078e02ff */
[----:B------:R-:W-:-:S04]  /*17800*/  IADD3 R115, P2, PT, R115, R80, RZ ;  /* 0x0000005073737210 */ /* 0x000fc80007f5e0ff */
[----:B------:R-:W-:Y:S01]  /*17810*/  IADD3 R114, P0, P1, R114, R86, R5 ;  /* 0x0000005672727210 */ /* 0x000fe2000791e005 */
[----:B------:R-:W-:Y:S01]  /*17820*/  IMAD.X R88, RZ, RZ, R13, P2 ;  /* 0x000000ffff587224 */ /* 0x000fe200010e060d */
[C---:B------:R-:W-:Y:S02]  /*17830*/  LEA R20, P3, R115.reuse, R18, 0x3 ;  /* 0x0000001273147211 */ /* 0x040fe400078618ff */
[----:B------:R-:W-:Y:S02]  /*17840*/  IADD3.X R89, PT, PT, RZ, R8, RZ, P0, P1 ;  /* 0x00000008ff597210 */ /* 0x000fe400007e24ff */
[----:B------:R-:W-:Y:S02]  /*17850*/  LEA.HI.X R21, R115, R19, R88, 0x3, P3 ;  /* 0x0000001373157211 */ /* 0x000fe400018f1c58 */
[----:B0-----:R-:W-:-:S04]  /*17860*/  LEA R18, P0, R114, UR4, 0x3 ;  /* 0x0000000472127c11 */ /* 0x001fc8000f8018ff */
[----:B------:R-:W2:Y:S01]  /*17870*/  LDG.E.64 R20, desc[UR8][R20.64] ;  /* 0x0000000814147981 */ /* 0x000ea2000c1e1b00 */
[----:B------:R-:W-:-:S06]  /*17880*/  LEA.HI.X R19, R114, UR5, R89, 0x3, P0 ;  /* 0x0000000572137c11 */ /* 0x000fcc00080f1c59 */
[----:B------:R-:W2:Y:S02]  /*17890*/  LDG.E.64 R18, desc[UR8][R18.64] ;  /* 0x0000000812127981 */ /* 0x000ea4000c1e1b00 */
[----:B--2--5:R-:W-:-:S11]  /*178a0*/  DFMA R94, -R18, R20, R94 ;  /* 0x00000014125e722b */ /* 0x024fd6000000015e */
.L_x_285:
[----:B------:R-:W0:Y:S02]  /*178b0*/  LDCU.64 UR4, c[0x0][0x3c0] ;  /* 0x00007800ff0477ac */ /* 0x000e240008000a00 */
[----:B0-----:R-:W-:-:S04]  /*178c0*/  IADD3 R88, P0, PT, R17, UR4, RZ ;  /* 0x0000000411587c10 */ /* 0x001fc8000ff1e0ff */
[----:B------:R-:W-:-:S05]  /*178d0*/  IADD3.X R89, PT, PT, R4, UR5, RZ, P0, !PT ;  /* 0x0000000504597c10 */ /* 0x000fca00087fe4ff */
        /* <DEDUP_REMOVED lines=18> */
.L_x_291:
[----:B------:R-:W-:Y:S05]  /*17a00*/  BSYNC.RECONVERGENT B3 ;  /* 0x0000000000037941 */ /* 0x000fea0003800200 */
.L_x_290:
[----:B------:R3:W-:Y:S01]  /*17a10*/  STG.E.64 desc[UR8][R6.64], R100 ;  /* 0x0000006406007986 */ /* 0x0007e2000c101b08 */
[----:B------:R-:W-:Y:S01]  /*17a20*/  ISETP.NE.AND P0, PT, R5, RZ, PT ;  /* 0x000000ff0500720c */ /* 0x000fe20003f05270 */
[----:B------:R-:W-:Y:S02]  /*17a30*/  VIADD R3, R3, 0x1 ;  /* 0x0000000103037836 */ /* 0x000fe40000000000 */
[----:B------:R-:W-:Y:S02]  /*17a40*/  VIADD R2, R2, 0x1 ;  /* 0x0000000102027836 */ /* 0x000fe40000000000 */
[----:B------:R-:W-:Y:S02]  /*17a50*/  VIADD R5, R5, 0xffffffff ;  /* 0xffffffff05057836 */ /* 0x000fe40000000000 */
[----:B------:R-:W-:-:S06]  /*17a60*/  VIADD R0, R0, 0x1 ;  /* 0x0000000100007836 */ /* 0x000fcc0000000000 */
[----:B---3--:R-:W-:Y:S05]  /*17a70*/  @P0 BRA `(.L_x_292) ;  /* 0xfffffff000a00947 */ /* 0x008fea000383ffff */
.L_x_284:
[----:B------:R-:W3:Y:S02]  /*17a80*/  LDCU UR4, c[0x0][0x52c] ;  /* 0x0000a580ff0477ac */ /* 0x000ee40008000800 */
[----:B---3--:R-:W-:-:S09]  /*17a90*/  UISETP.GE.U32.AND UP0, UPT, UR4, 0x2, UPT ;  /* 0x000000020400788c */ /* 0x008fd2000bf06070 */
[----:B------:R-:W-:Y:S05]  /*17aa0*/  BRA.U !UP0, `(.L_x_293) ;  /* 0x0000001508447547 */ /* 0x000fea000b800000 */
[----:B------:R-:W-:Y:S01]  /*17ab0*/  ISETP.GE.U32.AND P0, PT, R16, 0x7, PT ;  /* 0x000000071000780c */ /* 0x000fe20003f06070 */
[----:B--2---:R-:W-:-:S12]  /*17ac0*/  IMAD.MOV.U32 R3, RZ, RZ, 0x1 ;  /* 0x00000001ff037424 */ /* 0x004fd800078e00ff */
[----:B------:R-:W-:Y:S05]  /*17ad0*/  @!P0 BRA `(.L_x_294) ;  /* 0x0000000000c88947 */ /* 0x000fea0003800000 */
[----:B------:R-:W-:Y:S01]  /*17ae0*/  UIADD3 UR5, UPT, UPT, UR4, -0x1, URZ ;  /* 0xffffffff04057890 */ /* 0x000fe2000fffe0ff */
[----:B------:R-:W-:Y:S01]  /*17af0*/  IMAD.MOV.U32 R17, RZ, RZ, 0x1 ;  /* 0x00000001ff117424 */ /* 0x000fe200078e00ff */
[----:B------:R-:W2:Y:S02]  /*17b00*/  LDCU.128 UR12, c[0x0][0x3b0] ;  /* 0x00007600ff0c77ac */ /* 0x000ea40008000c00 */
[----:B------:R-:W-:-:S12]  /*17b10*/  ULOP3.LUT UR5, UR5, 0xfffffff8, URZ, 0xc0, !UPT ;  /* 0xfffffff805057892 */ /* 0x000fd8000f8ec0ff */
.L_x_295:
[C---:B------:R-:W-:Y:S01]  /*17b20*/  IADD3 R0, P1, PT, R17.reuse, R80, RZ ;  /* 0x0000005011007210 */ /* 0x040fe20007f3e0ff */
[----:B01----:R-:W-:-:S04]  /*17b30*/  IMAD.WIDE.U32 R6, R17, 0x8, R82 ;  /* 0x0000000811067825 */ /* 0x003fc800078e0052 */
[----:B----4-:R-:W-:Y:S01]  /*17b40*/  IMAD.X R3, RZ, RZ, R13, P1 ;  /* 0x000000ffff037224 */ /* 0x010fe200008e060d */
[----:B------:R-:W3:Y:S01]  /*17b50*/  LDG.E.64 R18, desc[UR8][R6.64] ;  /* 0x0000000806127981 */ /* 0x000ee2000c1e1b00 */
[----:B------:R-:W-:-:S03]  /*17b60*/  IMAD.SHL.U32 R2, R0, 0x8, RZ ;  /* 0x0000000800027824 */ /* 0x000fc600078e00ff */
[----:B------:R-:W-:Y:S02]  /*17b70*/  SHF.L.U64.HI R0, R0, 0x3, R3 ;  /* 0x0000000300007819 */ /* 0x000fe40000010203 */
[----:B--2---:R-:W-:-:S04]  /*17b80*/  IADD3 R4, P1, PT, R2, UR12, RZ ;  /* 0x0000000c02047c10 */ /* 0x004fc8000ff3e0ff */
[----:B------:R-:W-:-:S05]  /*17b90*/  IADD3.X R5, PT, PT, R0, UR13, RZ, P1, !PT ;  /* 0x0000000d00057c10 */ /* 0x000fca0008ffe4ff */
[----:B------:R-:W3:Y:S01]  /*17ba0*/  LDG.E.64 R20, desc[UR8][R4.64+-0x8] ;  /* 0xfffff80804147981 */ /* 0x000ee2000c1e1b00 */
[----:B------:R-:W-:-:S04]  /*17bb0*/  IADD3 R2, P1, PT, R2, UR14, RZ ;  /* 0x0000000e02027c10 */ /* 0x000fc8000ff3e0ff */
[----:B------:R-:W-:Y:S01]  /*17bc0*/  IADD3.X R3, PT, PT, R0, UR15, RZ, P1, !PT ;  /* 0x0000000f00037c10 */ /* 0x000fe20008ffe4ff */
[----:B---3--:R-:W-:-:S07]  /*17bd0*/  DADD R18, R18, R20 ;  /* 0x0000000012127229 */ /* 0x008fce0000000014 */
[----:B------:R0:W-:Y:S04]  /*17be0*/  STG.E.64 desc[UR8][R2.64+-0x8], R18 ;  /* 0xfffff81202007986 */ /* 0x0001e8000c101b08 */
[----:B------:R-:W2:Y:S04]  /*17bf0*/  LDG.E.64 R20, desc[UR8][R6.64+0x8] ;  /* 0x0000080806147981 */ /* 0x000ea8000c1e1b00 */
[----:B------:R-:W2:Y:S02]  /*17c00*/  LDG.E.64 R88, desc[UR8][R4.64] ;  /* 0x0000000804587981 */ /* 0x000ea4000c1e1b00 */
[----:B--2---:R-:W-:-:S07]  /*17c10*/  DADD R20, R20, R88 ;  /* 0x0000000014147229 */ /* 0x004fce0000000058 */
[----:B------:R1:W-:Y:S04]  /*17c20*/  STG.E.64 desc[UR8][R2.64], R20 ;  /* 0x0000001402007986 */ /* 0x0003e8000c101b08 */
[----:B------:R-:W2:Y:S04]  /*17c30*/  LDG.E.64 R88, desc[UR8][R6.64+0x10] ;  /* 0x0000100806587981 */ /* 0x000ea8000c1e1b00 */
[----:B------:R-:W2:Y:S02]  /*17c40*/  LDG.E.64 R90, desc[UR8][R4.64+0x8] ;  /* 0x00000808045a7981 */ /* 0x000ea4000c1e1b00 */
[----:B--2---:R-:W-:-:S07]  /*17c50*/  DADD R88, R88, R90 ;  /* 0x0000000058587229 */ /* 0x004fce000000005a */
[----:B------:R2:W-:Y:S04]  /*17c60*/  STG.E.64 desc[UR8][R2.64+0x8], R88 ;  /* 0x0000085802007986 */ /* 0x0005e8000c101b08 */
[----:B------:R-:W3:Y:S04]  /*17c70*/  LDG.E.64 R90, desc[UR8][R6.64+0x18] ;  /* 0x00001808065a7981 */ /* 0x000ee8000c1e1b00 */
[----:B------:R-:W3:Y:S02]  /*17c80*/  LDG.E.64 R92, desc[UR8][R4.64+0x10] ;  /* 0x00001008045c7981 */ /* 0x000ee4000c1e1b00 */
[----:B---3--:R-:W-:-:S07]  /*17c90*/  DADD R90, R90, R92 ;  /* 0x000000005a5a7229 */ /* 0x008fce000000005c */
[----:B------:R3:W-:Y:S04]  /*17ca0*/  STG.E.64 desc[UR8][R2.64+0x10], R90 ;  /* 0x0000105a02007986 */ /* 0x0007e8000c101b08 */
[----:B0-----:R-:W4:Y:S04]  /*17cb0*/  LDG.E.64 R18, desc[UR8][R6.64+0x20] ;  /* 0x0000200806127981 */ /* 0x001f28000c1e1b00 */
[----:B------:R-:W4:Y:S02]  /*17cc0*/  LDG.E.64 R92, desc[UR8][R4.64+0x18] ;  /* 0x00001808045c7981 */ /* 0x000f24000c1e1b00 */
[----:B----4-:R-:W-:-:S07]  /*17cd0*/  DADD R18, R18, R92 ;  /* 0x0000000012127229 */ /* 0x010fce000000005c */
[----:B------:R4:W-:Y:S04]  /*17ce0*/  STG.E.64 desc[UR8][R2.64+0x18], R18 ;  /* 0x0000181202007986 */ /* 0x0009e8000c101b08 */
[----:B-1----:R-:W5:Y:S04]  /*17cf0*/  LDG.E.64 R20, desc[UR8][R6.64+0x28] ;  /* 0x0000280806147981 */ /* 0x002f68000c1e1b00 */
[----:B------:R-:W5:Y:S02]  /*17d00*/  LDG.E.64 R92, desc[UR8][R4.64+0x20] ;  /* 0x00002008045c7981 */ /* 0x000f64000c1e1b00 */
[----:B-----5:R-:W-:-:S07]  /*17d10*/  DADD R20, R20, R92 ;  /* 0x0000000014147229 */ /* 0x020fce000000005c */
[----:B------:R4:W-:Y:S04]  /*17d20*/  STG.E.64 desc[UR8][R2.64+0x20], R20 ;  /* 0x0000201402007986 */ /* 0x0009e8000c101b08 */
[----:B--2---:R-:W2:Y:S04]  /*17d30*/  LDG.E.64 R88, desc[UR8][R6.64+0x30] ;  /* 0x0000300806587981 */ /* 0x004ea8000c1e1b00 */
[----:B------:R-:W2:Y:S02]  /*17d40*/  LDG.E.64 R92, desc[UR8][R4.64+0x28] ;  /* 0x00002808045c7981 */ /* 0x000ea4000c1e1b00 */
[----:B--2---:R-:W-:-:S07]  /*17d50*/  DADD R88, R88, R92 ;  /* 0x0000000058587229 */ /* 0x004fce000000005c */
[----:B------:R4:W-:Y:S04]  /*17d60*/  STG.E.64 desc[UR8][R2.64+0x28], R88 ;  /* 0x0000285802007986 */ /* 0x0009e8000c101b08 */
[----:B---3--:R-:W2:Y:S04]  /*17d70*/  LDG.E.64 R90, desc[UR8][R6.64+0x38] ;  /* 0x00003808065a7981 */ /* 0x008ea8000c1e1b00 */
[----:B------:R-:W2:Y:S01]  /*17d80*/  LDG.E.64 R92, desc[UR8][R4.64+0x30] ;  /* 0x00003008045c7981 */ /* 0x000ea2000c1e1b00 */
[----:B------:R-:W-:-:S05]  /*17d90*/  VIADD R0, R17, 0x7 ;  /* 0x0000000711007836 */ /* 0x000fca0000000000 */
[----:B------:R-:W-:Y:S01]  /*17da0*/  ISETP.NE.AND P1, PT, R0, UR5, PT ;  /* 0x0000000500007c0c */ /* 0x000fe2000bf25270 */
[----:B------:R-:W-:Y:S01]  /*17db0*/  VIADD R17, R17, 0x8 ;  /* 0x0000000811117836 */ /* 0x000fe20000000000 */
[----:B--2---:R-:W-:-:S07]  /*17dc0*/  DADD R90, R90, R92 ;  /* 0x000000005a5a7229 */ /* 0x004fce000000005c */
[----:B------:R4:W-:Y:S04]  /*17dd0*/  STG.E.64 desc[UR8][R2.64+0x30], R90 ;  /* 0x0000305a02007986 */ /* 0x0009e8000c101b08 */
[----:B------:R-:W-:Y:S05]  /*17de0*/  @P1 BRA `(.L_x_295) ;  /* 0xfffffffc004c1947 */ /* 0x000fea000383ffff */
[----:B----4-:R-:W-:-:S07]  /*17df0*/  IMAD.MOV.U32 R3, RZ, RZ, R17 ;  /* 0x000000ffff037224 */ /* 0x010fce00078e0011 */
.L_x_294:
[----:B------:R-:W-:-:S04]  /*17e00*/  UIADD3 UR4, UPT, UPT, UR4, -0x1, URZ ;  /* 0xffffffff04047890 */ /* 0x000fc8000fffe0ff */
[----:B------:R-:W-:-:S09]  /*17e10*/  ULOP3.LUT UP0, URZ, UR4, 0x7, URZ, 0xc0, !UPT ;  /* 0x0000000704ff7892 */ /* 0x000fd2000f80c0ff */
[----:B------:R-:W-:Y:S05]  /*17e20*/  BRA.U !UP0, `(.L_x_296) ;  /* 0x0000000508a07547 */ /* 0x000fea000b800000 */
[----:B------:R-:W-:Y:S02]  /*17e30*/  ISETP.GE.U32.AND P2, PT, R10, 0x3, PT ;  /* 0x000000030a00780c */ /* 0x000fe40003f46070 */
[----:B------:R-:W-:-:S11]  /*17e40*/  ISETP.NE.AND P1, PT, R12, RZ, PT ;  /* 0x000000ff0c00720c */ /* 0x000fd60003f25270 */
[----:B------:R-:W-:Y:S05]  /*17e50*/  @!P2 BRA `(.L_x_297) ;  /* 0x0000000000d8a947 */ /* 0x000fea0003800000 */
[----:B------:R-:W2:Y:S01]  /*17e60*/  LDCU.128 UR4, c[0x0][0x3b0] ;  /* 0x00007600ff0477ac */ /* 0x000ea20008000c00 */
[----:B------:R-:W-:-:S05]  /*17e70*/  IADD3 R0, P2, PT, R3, R80, RZ ;  /* 0x0000005003007210 */ /* 0x000fca0007f5e0ff */
[----:B------:R-:W-:Y:S02]  /*17e80*/  IMAD.X R5, RZ, RZ, R13, P2 ;  /* 0x000000ffff057224 */ /* 0x000fe400010e060d */
[----:B01----:R-:W-:-:S03]  /*17e90*/  IMAD.SHL.U32 R88, R0, 0x8, RZ ;  /* 0x0000000800587824 */ /* 0x003fc600078e00ff */
[----:B------:R-:W-:Y:S01]  /*17ea0*/  SHF.L.U64.HI R0, R0, 0x3, R5 ;  /* 0x0000000300007819 */ /* 0x000fe20000010205 */
[----:B------:R-:W-:-:S05]  /*17eb0*/  IMAD.WIDE.U32 R4, R3, 0x8, R82 ;  /* 0x0000000803047825 */ /* 0x000fca00078e0052 */
[----:B------:R-:W3:Y:S01]  /*17ec0*/  LDG.E.64 R6, desc[UR8][R4.64] ;  /* 0x0000000804067981 */ /* 0x000ee2000c1e1b00 */
[----:B--2---:R-:W-:-:S04]  /*17ed0*/  IADD3 R18, P2, PT, R88, UR4, RZ ;  /* 0x0000000458127c10 */ /* 0x004fc8000ff5e0ff */
[----:B------:R-:W-:-:S06]  /*17ee0*/  IADD3.X R19, PT, PT, R0, UR5, RZ, P2, !PT ;  /* 0x0000000500137c10 */ /* 0x000fcc00097fe4ff */
[----:B------:R-:W3:Y:S01]  /*17ef0*/  LDG.E.64 R18, desc[UR8][R18.64+-0x8] ;  /* 0xfffff80812127981 */ /* 0x000ee2000c1e1b00 */
[----:B------:R-:W-:-:S05]  /*17f00*/  VIADD R17, R3, 0x1 ;  /* 0x0000000103117836 */ /* 0x000fca0000000000 */
        /* <DEDUP_REMOVED lines=8> */
[----:B---3--:R-:W-:-:S07]  /*17f90*/  DADD R6, R6, R18 ;  /* 0x0000000006067229 */ /* 0x008fce0000000012 */
[----:B------:R0:W-:Y:S04]  /*17fa0*/  STG.E.64 desc[UR8][R88.64+-0x8], R6 ;  /* 0xfffff80658007986 */ /* 0x0001e8000c101b08 */
[----:B------:R-:W2:Y:S04]  /*17fb0*/  LDG.E.64 R20, desc[UR8][R20.64+-0x8] ;  /* 0xfffff80814147981 */ /* 0x000ea8000c1e1b00 */
[----:B------:R-:W2:Y:S01]  /*17fc0*/  LDG.E.64 R18, desc[UR8][R4.64+0x8] ;  /* 0x0000080804127981 */ /* 0x000ea2000c1e1b00 */
        /* <DEDUP_REMOVED lines=11> */
[----:B------:R-:W2:Y:S04]  /*18080*/  LDG.E.64 R20, desc[UR8][R92.64+-0x8] ;  /* 0xfffff8085c147981 */ /* 0x000ea8000c1e1b00 */
[----:B0-----:R-:W2:Y:S01]  /*18090*/  LDG.E.64 R6, desc[UR8][R4.64+0x10] ;  /* 0x0000100804067981 */ /* 0x001ea2000c1e1b00 */
        /* <DEDUP_REMOVED lines=15> */
[----:B------:R-:W-:Y:S01]  /*18190*/  VIADD R3, R3, 0x4 ;  /* 0x0000000403037836 */ /* 0x000fe20000000000 */
[----:B---3--:R-:W-:-:S07]  /*181a0*/  DADD R18, R4, R18 ;  /* 0x0000000004127229 */ /* 0x008fce0000000012 */
[----:B------:R2:W-:Y:S04]  /*181b0*/  STG.E.64 desc[UR8][R20.64+-0x8], R18 ;  /* 0xfffff81214007986 */ /* 0x0005e8000c101b08 */
.L_x_297:
[----:B------:R-:W-:Y:S05]  /*181c0*/  @!P1 BRA `(.L_x_296) ;  /* 0x0000000000b89947 */ /* 0x000fea0003800000 */
[----:B------:R-:W-:Y:S02]  /*181d0*/  ISETP.NE.AND P2, PT, R9, RZ, PT ;  /* 0x000000ff0900720c */ /* 0x000fe40003f45270 */
[----:B------:R-:W-:-:S11]  /*181e0*/  ISETP.NE.AND P1, PT, R11, RZ, PT ;  /* 0x000000ff0b00720c */ /* 0x000fd60003f25270 */
[----:B------:R-:W-:Y:S05]  /*181f0*/  @!P2 BRA `(.L_x_298) ;  /* 0x000000000070a947 */ /* 0x000fea0003800000 */
[----:B------:R-:W3:Y:S01]  /*18200*/  LDCU.128 UR4, c[0x0][0x3b0] ;  /* 0x00007600ff0477ac */ /* 0x000ee20008000c00 */
[C---:B------:R-:W-:Y:S01]  /*18210*/  IADD3 R0, P2, PT, R3.reuse, R80, RZ ;  /* 0x0000005003007210 */ /* 0x040fe20007f5e0ff */
[----:B--2---:R-:W-:-:S04]  /*18220*/  IMAD.WIDE.U32 R20, R3, 0x8, R82 ;  /* 0x0000000803147825 */ /* 0x004fc800078e0052 */
[----:B------:R-:W-:Y:S02]  /*18230*/  IMAD.X R5, RZ, RZ, R13, P2 ;  /* 0x000000ffff057224 */ /* 0x000fe400010e060d */
[----:B01----:R-:W-:-:S03]  /*18240*/  IMAD.SHL.U32 R88, R0, 0x8, RZ ;  /* 0x0000000800587824 */ /* 0x003fc600078e00ff */
[----:B------:R-:W-:Y:S02]  /*18250*/  SHF.L.U64.HI R0, R0, 0x3, R5 ;  /* 0x0000000300007819 */ /* 0x000fe40000010205 */
[----:B------:R-:W2:Y:S01]  /*18260*/  LDG.E.64 R4, desc[UR8][R20.64] ;  /* 0x0000000814047981 */ /* 0x000ea2000c1e1b00 */
[----:B---3--:R-:W-:-:S04]  /*18270*/  IADD3 R6, P2, PT, R88, UR4, RZ ;  /* 0x0000000458067c10 */ /* 0x008fc8000ff5e0ff */
[----:B------:R-:W-:-:S06]  /*18280*/  IADD3.X R7, PT, PT, R0, UR5, RZ, P2, !PT ;  /* 0x0000000500077c10 */ /* 0x000fcc00097fe4ff */
        /* <DEDUP_REMOVED lines=19> */
.L_x_298:
[----:B------:R-:W-:Y:S05]  /*183c0*/  @!P1 BRA `(.L_x_296) ;  /* 0x0000000000389947 */ /* 0x000fea0003800000 */
[----:B------:R-:W4:Y:S01]  /*183d0*/  LDCU.128 UR4, c[0x0][0x3b0] ;  /* 0x00007600ff0477ac */ /* 0x000f220008000c00 */
[C---:B------:R-:W-:Y:S01]  /*183e0*/  IADD3 R0, P1, PT, R3.reuse, R80, RZ ;  /* 0x0000005003007210 */ /* 0x040fe20007f3e0ff */
[----:B------:R-:W-:-:S04]  /*183f0*/  IMAD.WIDE.U32 R2, R3, 0x8, R82 ;  /* 0x0000000803027825 */ /* 0x000fc800078e0052 */
[----:B---3--:R-:W-:Y:S02]  /*18400*/  IMAD.X R5, RZ, RZ, R13, P1 ;  /* 0x000000ffff057224 */ /* 0x008fe400008e060d */
[C---:B012---:R-:W-:Y:S01]  /*18410*/  IMAD.SHL.U32 R18, R0.reuse, 0x8, RZ ;  /* 0x0000000800127824 */ /* 0x047fe200078e00ff */
[----:B------:R-:W2:Y:S02]  /*18420*/  LDG.E.64 R2, desc[UR8][R2.64] ;  /* 0x0000000802027981 */ /* 0x000ea4000c1e1b00 */
[----:B------:R-:W-:Y:S02]  /*18430*/  SHF.L.U64.HI R0, R0, 0x3, R5 ;  /* 0x0000000300007819 */ /* 0x000fe40000010205 */
[----:B----4-:R-:W-:-:S04]  /*18440*/  IADD3 R6, P1, PT, R18, UR4, RZ ;  /* 0x0000000412067c10 */ /* 0x010fc8000ff3e0ff */
[----:B------:R-:W-:-:S05]  /*18450*/  IADD3.X R7, PT, PT, R0, UR5, RZ, P1, !PT ;  /* 0x0000000500077c10 */ /* 0x000fca0008ffe4ff */
[----:B------:R-:W2:Y:S01]  /*18460*/  LDG.E.64 R4, desc[UR8][R6.64+-0x8] ;  /* 0xfffff80806047981 */ /* 0x000ea2000c1e1b00 */
[----:B------:R-:W-:-:S04]  /*18470*/  IADD3 R18, P1, PT, R18, UR6, RZ ;  /* 0x0000000612127c10 */ /* 0x000fc8000ff3e0ff */
[----:B------:R-:W-:Y:S01]  /*18480*/  IADD3.X R19, PT, PT, R0, UR7, RZ, P1, !PT ;  /* 0x0000000700137c10 */ /* 0x000fe20008ffe4ff */
[----:B--2---:R-:W-:-:S07]  /*18490*/  DADD R4, R2, R4 ;  /* 0x0000000002047229 */ /* 0x004fce0000000004 */
[----:B------:R4:W-:Y:S04]  /*184a0*/  STG.E.64 desc[UR8][R18.64+-0x8], R4 ;  /* 0xfffff80412007986 */ /* 0x0009e8000c101b08 */
.L_x_296:
[----:B------:R-:W-:-:S07]  /*184b0*/  IMAD.MOV.U32 R17, RZ, RZ, RZ ;  /* 0x000000ffff117224 */ /* 0x000fce00078e00ff */
.L_x_305:
[----:B0---4-:R-:W-:Y:S01]  /*184c0*/  IMAD.WIDE.U32 R2, R17, 0x8, R84 ;  /* 0x0000000811027825 */ /* 0x011fe200078e0054 */
[----:B------:R-:W-:Y:S01]  /*184d0*/  UMOV UR4, 0x1 ;  /* 0x0000000100047882 */ /* 0x000fe20000000000 */
[----:B012-4-:R-:W-:-:S03]  /*184e0*/  CS2R R18, SRZ ;  /* 0x0000000000127805 */ /* 0x017fc6000001ff00 */
[----:B------:R0:W-:Y:S01]  /*184f0*/  STG.E.64 desc[UR8][R2.64], RZ ;  /* 0x000000ff02007986 */ /* 0x0001e2000c101b08 */
[----:B------:R-:W-:Y:S05]  /*18500*/  @!P0 BRA `(.L_x_299) ;  /* 0x0000000400008947 */ /* 0x000fea0003800000 */
[----:B------:R-:W1:Y:S01]  /*18510*/  LDCU UR4, c[0x0][0x52c] ;  /* 0x0000a580ff0477ac */ /* 0x000e620008000800 */
[----:B------:R-:W-:Y:S01]  /*18520*/  CS2R R18, SRZ ;  /* 0x0000000000127805 */ /* 0x000fe2000001ff00 */
[----:B------:R-:W2:Y:S01]  /*18530*/  LDCU.64 UR10, c[0x0][0x3b8] ;  /* 0x00007700ff0a77ac */ /* 0x000ea20008000a00 */
[----:B-1----:R-:W-:-:S04]  /*18540*/  UIADD3 UR4, UPT, UPT, UR4, -0x1, URZ ;  /* 0xffffffff04047890 */ /* 0x002fc8000fffe0ff */
[----:B------:R-:W-:-:S03]  /*18550*/  ULOP3.LUT UR5, UR4, 0xfffffff8, URZ, 0xc0, !UPT ;  /* 0xfffffff804057892 */ /* 0x000fc6000f8ec0ff */
[----:B--2---:R-:W-:-:S09]  /*18560*/  UMOV UR4, 0x1 ;  /* 0x0000000100047882 */ /* 0x004fd20000000000 */
.L_x_300:
[----:B-1----:R-:W1:Y:S01]  /*18570*/  LDC R0, c[0x0][0x528] ;  /* 0x00014a00ff007b82 */ /* 0x002e620000000800 */
[----:B---3--:R-:W-:-:S05]  /*18580*/  IADD3 R5, P1, PT, R80, UR4, RZ ;  /* 0x0000000450057c10 */ /* 0x008fca000ff3e0ff */
[----:B------:R-:W-:Y:S01]  /*18590*/  IMAD.X R20, RZ, RZ, R13, P1 ;  /* 0x000000ffff147224 */ /* 0x000fe200008e060d */
[C---:B------:R-:W-:Y:S01]  /*185a0*/  LEA R4, P1, R5.reuse, UR10, 0x3 ;  /* 0x0000000a05047c11 */ /* 0x040fe2000f8218ff */
[----:B------:R-:W2:Y:S03]  /*185b0*/  LDC.64 R6, c[0x0][0x390] ;  /* 0x0000e400ff067b82 */ /* 0x000ea60000000a00 */
[----:B------:R-:W-:-:S05]  /*185c0*/  LEA.HI.X R5, R5, UR11, R20, 0x3, P1 ;  /* 0x0000000b05057c11 */ /* 0x000fca00088f1c14 */
[----:B------:R-:W3:Y:S01]  /*185d0*/  LDG.E.64 R88, desc[UR8][R4.64+-0x8] ;  /* 0xfffff80804587981 */ /* 0x000ee2000c1e1b00 */
[----:B-1----:R-:W-:-:S04]  /*185e0*/  IMAD R91, R0, UR4, R17 ;  /* 0x00000004005b7c24 */ /* 0x002fc8000f8e0211 */
        /* <DEDUP_REMOVED lines=36> */
[----:B------:R-:W3:Y:S04]  /*18830*/  LDG.E.64 R94, desc[UR8][R94.64] ;  /* 0x000000085e5e7981 */ /* 0x000ee8000c1e1b00 */
[----:B--2---:R-:W3:Y:S01]  /*18840*/  LDG.E.64 R18, desc[UR8][R4.64+0x28] ;  /* 0x0000280804127981 */ /* 0x004ee2000c1e1b00 */
[----:B------:R-:W-:-:S04]  /*18850*/  IMAD.IADD R97, R97, 0x1, R0 ;  /* 0x0000000161617824 */ /* 0x000fc800078e0200 */
[----:B------:R-:W-:Y:S01]  /*18860*/  IMAD.WIDE.U32 R6, R97, 0x8, R6 ;  /* 0x0000000861067825 */ /* 0x000fe200078e0006 */
[----:B---3--:R-:W-:-:S07]  /*18870*/  DFMA R90, R94, R18, R88 ;  /* 0x000000125e5a722b */ /* 0x008fce0000000058 */
[----:B------:R1:W-:Y:S04]  /*18880*/  STG.E.64 desc[UR8][R2.64], R90 ;  /* 0x0000005a02007986 */ /* 0x0003e8000c101b08 */
[----:B------:R-:W2:Y:S04]  /*18890*/  LDG.E.64 R6, desc[UR8][R6.64] ;  /* 0x0000000806067981 */ /* 0x000ea8000c1e1b00 */
[----:B------:R-:W2:Y:S01]  /*188a0*/  LDG.E.64 R18, desc[UR8][R4.64+0x30] ;  /* 0x0000300804127981 */ /* 0x000ea2000c1e1b00 */
[----:B------:R-:W-:-:S04]  /*188b0*/  UIADD3 UR6, UPT, UPT, UR4, 0x7, URZ ;  /* 0x0000000704067890 */ /* 0x000fc8000fffe0ff */
[----:B------:R-:W-:Y:S02]  /*188c0*/  UISETP.NE.AND UP0, UPT, UR6, UR5, UPT ;  /* 0x000000050600728c */ /* 0x000fe4000bf05270 */
[----:B------:R-:W-:Y:S01]  /*188d0*/  UIADD3 UR4, UPT, UPT, UR4, 0x8, URZ ;  /* 0x0000000804047890 */ /* 0x000fe2000fffe0ff */
[----:B--2---:R-:W-:-:S07]  /*188e0*/  DFMA R18, R6, R18, R90 ;  /* 0x000000120612722b */ /* 0x004fce000000005a */
[----:B------:R1:W-:Y:S01]  /*188f0*/  STG.E.64 desc[UR8][R2.64], R18 ;  /* 0x0000001202007986 */ /* 0x0003e2000c101b08 */
[----:B------:R-:W-:Y:S05]  /*18900*/  BRA.U UP0, `(.L_x_300) ;  /* 0xfffffffd00187547 */ /* 0x000fea000b83ffff */
.L_x_299:
[----:B------:R-:W2:Y:S02]  /*18910*/  LDCU UR5, c[0x0][0x52c] ;  /* 0x0000a580ff0577ac */ /* 0x000ea40008000800 */
[----:B--2---:R-:W-:-:S04]  /*18920*/  UIADD3 UR5, UPT, UPT, UR5, -0x1, URZ ;  /* 0xffffffff05057890 */ /* 0x004fc8000fffe0ff */
[----:B------:R-:W-:-:S09]  /*18930*/  ULOP3.LUT UP0, URZ, UR5, 0x7, URZ, 0xc0, !UPT ;  /* 0x0000000705ff7892 */ /* 0x000fd2000f80c0ff */
[----:B------:R-:W-:Y:S05]  /*18940*/  BRA.U !UP0, `(.L_x_301) ;  /* 0x0000000508707547 */ /* 0x000fea000b800000 */
[----:B------:R-:W-:Y:S02]  /*18950*/  ISETP.GE.U32.AND P2, PT, R10, 0x3, PT ;  /* 0x000000030a00780c */ /* 0x000fe40003f46070 */
[----:B------:R-:W-:-:S11]  /*18960*/  ISETP.NE.AND P1, PT, R12, RZ, PT ;  /* 0x000000ff0c00720c */ /* 0x000fd60003f25270 */
[----:B------:R-:W-:Y:S05]  /*18970*/  @!P2 BRA `(.L_x_302) ;  /* 0x0000000000bca947 */ /* 0x000fea0003800000 */
[----:B------:R-:W2:Y:S01]  /*18980*/  LDC R94, c[0x0][0x528] ;  /* 0x00014a00ff5e7b82 */ /* 0x000ea20000000800 */
[----:B------:R-:W1:Y:S01]  /*18990*/  LDCU.64 UR6, c[0x0][0x3b8] ;  /* 0x00007700ff0677ac */ /* 0x000e620008000a00 */
[----:B------:R-:W-:-:S05]  /*189a0*/  IADD3 R0, P2, PT, R80, UR4, RZ ;  /* 0x0000000450007c10 */ /* 0x000fca000ff5e0ff */
[----:B---3--:R-:W-:Y:S01]  /*189b0*/  IMAD.X R7, RZ, RZ, R13, P2 ;  /* 0x000000ffff077224 */ /* 0x008fe200010e060d */
[----:B------:R-:W3:Y:S01]  /*189c0*/  LDC.64 R4, c[0x0][0x390] ;  /* 0x0000e400ff047b82 */ /* 0x000ee20000000a00 */
[----:B-1----:R-:W-:-:S04]  /*189d0*/  LEA R88, P2, R0, UR6, 0x3 ;  /* 0x0000000600587c11 */ /* 0x002fc8000f8418ff */
[----:B------:R-:W-:Y:S01]  /*189e0*/  LEA.HI.X R89, R0, UR7, R7, 0x3, P2 ;  /* 0x0000000700597c11 */ /* 0x000fe200090f1c07 */
[----:B--2---:R-:W-:-:S04]  /*189f0*/  IMAD R91, R94, UR4, R17 ;  /* 0x000000045e5b7c24 */ /* 0x004fc8000f8e0211 */
[----:B------:R-:W2:Y:S01]  /*18a00*/  LDG.E.64 R20, desc[UR8][R88.64+-0x8] ;  /* 0xfffff80858147981 */ /* 0x000ea2000c1e1b00 */
[----:B---3--:R-:W-:-:S06]  /*18a10*/  IMAD.WIDE.U32 R6, R91, 0x8, R4 ;  /* 0x000000085b067825 */ /* 0x008fcc00078e0004 */
[----:B------:R-:W2:Y:S01]  /*18a20*/  LDG.E.64 R6, desc[UR8][R6.64] ;  /* 0x0000000806067981 */ /* 0x000ea2000c1e1b00 */
[----:B------:R-:W-:Y:S01]  /*18a30*/  UIADD3 UR5, UPT, UPT, UR4, 0x1, URZ ;  /* 0x0000000104057890 */ /* 0x000fe2000fffe0ff */
[----:B------:R-:W-:-:S05]  /*18a40*/  IMAD.IADD R93, R91, 0x1, R94 ;  /* 0x000000015b5d7824 */ /* 0x000fca00078e025e */
[----:B------:R-:W-:-:S05]  /*18a50*/  IADD3 R0, P2, PT, R80, UR5, RZ ;  /* 0x0000000550007c10 */ /* 0x000fca000ff5e0ff */
[----:B------:R-:W-:Y:S01]  /*18a60*/  IMAD.X R95, RZ, RZ, R13, P2 ;  /* 0x000000ffff5f7224 */ /* 0x000fe200010e060d */
[----:B------:R-:W-:-:S04]  /*18a70*/  LEA R90, P2, R0, UR6, 0x3 ;  /* 0x00000006005a7c11 */ /* 0x000fc8000f8418ff */
[----:B------:R-:W-:Y:S01]  /*18a80*/  LEA.HI.X R91, R0, UR7, R95, 0x3, P2 ;  /* 0x00000007005b7c11 */ /* 0x000fe200090f1c5f */
[----:B--2---:R-:W-:Y:S01]  /*18a90*/  DFMA R20, R6, R20, R18 ;  /* 0x000000140614722b */ /* 0x004fe20000000012 */
[----:B------:R-:W-:-:S06]  /*18aa0*/  IMAD.WIDE.U32 R18, R93, 0x8, R4 ;  /* 0x000000085d127825 */ /* 0x000fcc00078e0004 */
[----:B------:R1:W-:Y:S04]  /*18ab0*/  STG.E.64 desc[UR8][R2.64], R20 ;  /* 0x0000001402007986 */ /* 0x0003e8000c101b08 */
[----:B------:R-:W2:Y:S04]  /*18ac0*/  LDG.E.64 R6, desc[UR8][R90.64+-0x8] ;  /* 0xfffff8085a067981 */ /* 0x000ea8000c1e1b00 */
[----:B------:R-:W2:Y:S01]  /*18ad0*/  LDG.E.64 R18, desc[UR8][R18.64] ;  /* 0x0000000812127981 */ /* 0x000ea2000c1e1b00 */
[----:B------:R-:W-:-:S06]  /*18ae0*/  UIADD3 UR5, UPT, UPT, UR4, 0x2, URZ ;  /* 0x0000000204057890 */ /* 0x000fcc000fffe0ff */
[----:B------:R-:W-:Y:S01]  /*18af0*/  IADD3 R0, P2, PT, R80, UR5, RZ ;  /* 0x0000000550007c10 */ /* 0x000fe2000ff5e0ff */
[----:B------:R-:W-:-:S04]  /*18b00*/  IMAD.IADD R95, R93, 0x1, R94 ;  /* 0x000000015d5f7824 */ /* 0x000fc800078e025e */
[----:B------:R-:W-:Y:S01]  /*18b10*/  IMAD.X R89, RZ, RZ, R13, P2 ;  /* 0x000000ffff597224 */ /* 0x000fe200010e060d */
[----:B------:R-:W-:-:S04]  /*18b20*/  LEA R92, P2, R0, UR6, 0x3 ;  /* 0x00000006005c7c11 */ /* 0x000fc8000f8418ff */
[----:B------:R-:W-:Y:S01]  /*18b30*/  LEA.HI.X R93, R0, UR7, R89, 0x3, P2 ;  /* 0x00000007005d7c11 */ /* 0x000fe200090f1c59 */
[----:B------:R-:W-:Y:S01]  /*18b40*/  IMAD.WIDE.U32 R88, R95, 0x8, R4 ;  /* 0x000000085f587825 */ /* 0x000fe200078e0004 */
[----:B--2---:R-:W-:-:S07]  /*18b50*/  DFMA R6, R18, R6, R20 ;  /* 0x000000061206722b */ /* 0x004fce0000000014 */
[----:B------:R2:W-:Y:S04]  /*18b60*/  STG.E.64 desc[UR8][R2.64], R6 ;  /* 0x0000000602007986 */ /* 0x0005e8000c101b08 */
[----:B-1----:R-:W3:Y:S04]  /*18b70*/  LDG.E.64 R20, desc[UR8][R92.64+-0x8] ;  /* 0xfffff8085c147981 */ /* 0x002ee8000c1e1b00 */
[----:B------:R-:W3:Y:S01]  /*18b80*/  LDG.E.64 R88, desc[UR8][R88.64] ;  /* 0x0000000858587981 */ /* 0x000ee2000c1e1b00 */
[----:B------:R-:W-:Y:S01]  /*18b90*/  UIADD3 UR5, UPT, UPT, UR4, 0x3, URZ ;  /* 0x0000000304057890 */ /* 0x000fe2000fffe0ff */
[----:B------:R-:W-:-:S05]  /*18ba0*/  IMAD.IADD R95, R95, 0x1, R94 ;  /* 0x000000015f5f7824 */ /* 0x000fca00078e025e */
[----:B------:R-:W-:Y:S01]  /*18bb0*/  IADD3 R0, P2, PT, R80, UR5, RZ ;  /* 0x0000000550007c10 */ /* 0x000fe2000ff5e0ff */
[----:B------:R-:W-:-:S04]  /*18bc0*/  IMAD.WIDE.U32 R4, R95, 0x8, R4 ;  /* 0x000000085f047825 */ /* 0x000fc800078e0004 */
[----:B------:R-:W-:Y:S01]  /*18bd0*/  IMAD.X R19, RZ, RZ, R13, P2 ;  /* 0x000000ffff137224 */ /* 0x000fe200010e060d */
[----:B------:R-:W-:-:S04]  /*18be0*/  LEA R90, P2, R0, UR6, 0x3 ;  /* 0x00000006005a7c11 */ /* 0x000fc8000f8418ff */
[----:B------:R-:W-:Y:S01]  /*18bf0*/  LEA.HI.X R91, R0, UR7, R19, 0x3, P2 ;  /* 0x00000007005b7c11 */ /* 0x000fe200090f1c13 */
[----:B---3--:R-:W-:-:S07]  /*18c00*/  DFMA R20, R88, R20, R6 ;  /* 0x000000145814722b */ /* 0x008fce0000000006 */
[----:B------:R2:W-:Y:S04]  /*18c10*/  STG.E.64 desc[UR8][R2.64], R20 ;  /* 0x0000001402007986 */ /* 0x0005e8000c101b08 */
[----:B------:R-:W3:Y:S04]  /*18c20*/  LDG.E.64 R4, desc[UR8][R4.64] ;  /* 0x0000000804047981 */ /* 0x000ee8000c1e1b00 */
[----:B------:R-:W3:Y:S01]  /*18c30*/  LDG.E.64 R18, desc[UR8][R90.64+-0x8] ;  /* 0xfffff8085a127981 */ /* 0x000ee2000c1e1b00 */
[----:B------:R-:W-:Y:S01]  /*18c40*/  UIADD3 UR4, UPT, UPT, UR4, 0x4, URZ ;  /* 0x0000000404047890 */ /* 0x000fe2000fffe0ff */
[----:B---3--:R-:W-:-:S07]  /*18c50*/  DFMA R18, R4, R18, R20 ;  /* 0x000000120412722b */ /* 0x008fce0000000014 */
[----:B------:R2:W-:Y:S04]  /*18c60*/  STG.E.64 desc[UR8][R2.64], R18 ;  /* 0x0000001202007986 */ /* 0x0005e8000c101b08 */
.L_x_302:
[----:B------:R-:W-:Y:S05]  /*18c70*/  @!P1 BRA `(.L_x_301) ;  /* 0x0000000000a49947 */ /* 0x000fea0003800000 */
[----:B------:R-:W-:Y:S02]  /*18c80*/  ISETP.NE.AND P1, PT, R9, RZ, PT ;  /* 0x000000ff0900720c */ /* 0x000fe40003f25270 */
[----:B------:R-:W-:-:S11]  /*18c90*/  ISETP.NE.AND P2, PT, R11, RZ, PT ;  /* 0x000000ff0b00720c */ /* 0x000fd60003f45270 */
[----:B------:R-:W-:Y:S05]  /*18ca0*/  @!P1 BRA `(.L_x_303) ;  /* 0x0000000000649947 */ /* 0x000fea0003800000 */
[----:B------:R-:W1:Y:S01]  /*18cb0*/  LDC R0, c[0x0][0x528] ;  /* 0x00014a00ff007b82 */ /* 0x000e620000000800 */
[----:B------:R-:W4:Y:S01]  /*18cc0*/  LDCU.64 UR6, c[0x0][0x3b8] ;  /* 0x00007700ff0677ac */ /* 0x000f220008000a00 */
[----:B---3--:R-:W-:-:S05]  /*18cd0*/  IADD3 R4, P1, PT, R80, UR4, RZ ;  /* 0x0000000450047c10 */ /* 0x008fca000ff3e0ff */
[----:B------:R-:W-:Y:S01]  /*18ce0*/  IMAD.X R5, RZ, RZ, R13, P1 ;  /* 0x000000ffff057224 */ /* 0x000fe200008e060d */
[----:B--2---:R-:W2:Y:S01]  /*18cf0*/  LDC.64 R20, c[0x0][0x390] ;  /* 0x0000e400ff147b82 */ /* 0x004ea20000000a00 */
[----:B----4-:R-:W-:-:S04]  /*18d00*/  LEA R6, P1, R4, UR6, 0x3 ;  /* 0x0000000604067c11 */ /* 0x010fc8000f8218ff */
[----:B------:R-:W-:Y:S01]  /*18d10*/  LEA.HI.X R7, R4, UR7, R5, 0x3, P1 ;  /* 0x0000000704077c11 */ /* 0x000fe200088f1c05 */
[----:B-1----:R-:W-:-:S05]  /*18d20*/  IMAD R91, R0, UR4, R17 ;  /* 0x00000004005b7c24 */ /* 0x002fca000f8e0211 */
[----:B------:R-:W3:Y:S01]  /*18d30*/  LDG.E.64 R6, desc[UR8][R6.64+-0x8] ;  /* 0xfffff80806067981 */ /* 0x000ee2000c1e1b00 */
[----:B--2---:R-:W-:-:S05]  /*18d40*/  IMAD.WIDE.U32 R88, R91, 0x8, R20 ;  /* 0x000000085b587825 */ /* 0x004fca00078e0014 */
[----:B------:R-:W3:Y:S01]  /*18d50*/  LDG.E.64 R4, desc[UR8][R88.64] ;  /* 0x0000000858047981 */ /* 0x000ee2000c1e1b00 */
[----:B------:R-:W-:-:S06]  /*18d60*/  UIADD3 UR5, UPT, UPT, UR4, 0x1, URZ ;  /* 0x0000000104057890 */ /* 0x000fcc000fffe0ff */
[----:B------:R-:W-:Y:S01]  /*18d70*/  IADD3 R92, P1, PT, R80, UR5, RZ ;  /* 0x00000005505c7c10 */ /* 0x000fe2000ff3e0ff */
[----:B------:R-:W-:-:S04]  /*18d80*/  IMAD.IADD R93, R91, 0x1, R0 ;  /* 0x000000015b5d7824 */ /* 0x000fc800078e0200 */
[----:B------:R-:W-:Y:S01]  /*18d90*/  IMAD.X R95, RZ, RZ, R13, P1 ;  /* 0x000000ffff5f7224 */ /* 0x000fe200008e060d */
[----:B------:R-:W-:Y:S01]  /*18da0*/  LEA R90, P1, R92, UR6, 0x3 ;  /* 0x000000065c5a7c11 */ /* 0x000fe2000f8218ff */
[----:B------:R-:W-:-:S03]  /*18db0*/  IMAD.WIDE.U32 R20, R93, 0x8, R20 ;  /* 0x000000085d147825 */ /* 0x000fc600078e0014 */
[----:B------:R-:W-:Y:S01]  /*18dc0*/  LEA.HI.X R91, R92, UR7, R95, 0x3, P1 ;  /* 0x000000075c5b7c11 */ /* 0x000fe200088f1c5f */
[----:B---3--:R-:W-:-:S07]  /*18dd0*/  DFMA R4, R4, R6, R18 ;  /* 0x000000060404722b */ /* 0x008fce0000000012 */
[----:B------:R4:W-:Y:S04]  /*18de0*/  STG.E.64 desc[UR8][R2.64], R4 ;  /* 0x0000000402007986 */ /* 0x0009e8000c101b08 */
[----:B------:R-:W2:Y:S04]  /*18df0*/  LDG.E.64 R18, desc[UR8][R20.64] ;  /* 0x0000000814127981 */ /* 0x000ea8000c1e1b00 */
[----:B------:R-:W2:Y:S01]  /*18e00*/  LDG.E.64 R6, desc[UR8][R90.64+-0x8] ;  /* 0xfffff8085a067981 */ /* 0x000ea2000c1e1b00 */
[----:B------:R-:W-:Y:S01]  /*18e10*/  UIADD3 UR4, UPT, UPT, UR4, 0x2, URZ ;  /* 0x0000000204047890 */ /* 0x000fe2000fffe0ff */
[----:B--2---:R-:W-:-:S07]  /*18e20*/  DFMA R18, R18, R6, R4 ;  /* 0x000000061212722b */ /* 0x004fce0000000004 */
[----:B------:R4:W-:Y:S04]  /*18e30*/  STG.E.64 desc[UR8][R2.64], R18 ;  /* 0x0000001202007986 */ /* 0x0009e8000c101b08 */
.L_x_303:
[----:B------:R-:W-:Y:S05]  /*18e40*/  @!P2 BRA `(.L_x_301) ;  /* 0x000000000030a947 */ /* 0x000fea0003800000 */
[----:B--2---:R-:W2:Y:S01]  /*18e50*/  LDC R20, c[0x0][0x528] ;  /* 0x00014a00ff147b82 */ /* 0x004ea20000000800 */
[----:B------:R-:W5:Y:S01]  /*18e60*/  LDCU.64 UR6, c[0x0][0x3b8] ;  /* 0x00007700ff0677ac */ /* 0x000f620008000a00 */
[----:B------:R-:W-:-:S05]  /*18e70*/  IADD3 R0, P1, PT, R80, UR4, RZ ;  /* 0x0000000450007c10 */ /* 0x000fca000ff3e0ff */
[----:B---3--:R-:W-:Y:S01]  /*18e80*/  IMAD.X R7, RZ, RZ, R13, P1 ;  /* 0x000000ffff077224 */ /* 0x008fe200008e060d */
[----:B----4-:R-:W3:Y:S01]  /*18e90*/  LDC.64 R4, c[0x0][0x390] ;  /* 0x0000e400ff047b82 */ /* 0x010ee20000000a00 */
[----:B-----5:R-:W-:-:S04]  /*18ea0*/  LEA R6, P1, R0, UR6, 0x3 ;  /* 0x0000000600067c11 */ /* 0x020fc8000f8218ff */
[----:B------:R-:W-:Y:S01]  /*18eb0*/  LEA.HI.X R7, R0, UR7, R7, 0x3, P1 ;  /* 0x0000000700077c11 */ /* 0x000fe200088f1c07 */
[----:B--2---:R-:W-:-:S05]  /*18ec0*/  IMAD R21, R20, UR4, R17 ;  /* 0x0000000414157c24 */ /* 0x004fca000f8e0211 */
[----:B------:R-:W1:Y:S01]  /*18ed0*/  LDG.E.64 R6, desc[UR8][R6.64+-0x8] ;  /* 0xfffff80806067981 */ /* 0x000e62000c1e1b00 */
[----:B---3--:R-:W-:-:S06]  /*18ee0*/  IMAD.WIDE.U32 R4, R21, 0x8, R4 ;  /* 0x0000000815047825 */ /* 0x008fcc00078e0004 */
[----:B------:R-:W1:Y:S02]  /*18ef0*/  LDG.E.64 R4, desc[UR8][R4.64] ;  /* 0x0000000804047981 */ /* 0x000e64000c1e1b00 */
[----:B-1----:R-:W-:-:S11]  /*18f00*/  DFMA R18, R4, R6, R18 ;  /* 0x000000060412722b */ /* 0x002fd60000000012 */
.L_x_301:
[----:B-12-4-:R-:W-:Y:S01]  /*18f10*/  DADD R18, R18, R18 ;  /* 0x0000000012127229 */ /* 0x016fe20000000012 */
[----:B------:R-:W1:Y:S06]  /*18f20*/  LDCU UR4, c[0x0][0x528] ;  /* 0x0000a500ff0477ac */ /* 0x000e6c0008000800 */
[----:B------:R4:W-:Y:S04]  /*18f30*/  STG.E.64 desc[UR8][R2.64], R18 ;  /* 0x0000001202007986 */ /* 0x0009e8000c101b08 */
[----:B---3--:R-:W2:Y:S01]  /*18f40*/  LDG.E.64 R4, desc[UR8][R70.64] ;  /* 0x0000000846047981 */ /* 0x008ea2000c1e1b00 */
[----:B------:R-:W-:-:S02]  /*18f50*/  VIADD R17, R17, 0x1 ;  /* 0x0000000111117836 */ /* 0x000fc40000000000 */
[----:B-1----:R-:W-:-:S05]  /*18f60*/  IMAD.U32 R0, RZ, RZ, UR4 ;  /* 0x00000004ff007e24 */ /* 0x002fca000f8e00ff */
[----:B------:R-:W-:Y:S01]  /*18f70*/  ISETP.NE.AND P1, PT, R17, R0, PT ;  /* 0x000000001100720c */ /* 0x000fe20003f25270 */
[----:B--2---:R-:W-:-:S07]  /*18f80*/  DADD R4, R18, R4 ;  /* 0x0000000012047229 */ /* 0x004fce0000000004 */
[----:B------:R4:W-:Y:S05]  /*18f90*/  STG.E.64 desc[UR8][R2.64], R4 ;  /* 0x0000000402007986 */ /* 0x0009ea000c101b08 */
[----:B------:R-:W-:Y:S05]  /*18fa0*/  @!P1 BRA `(.L_x_304) ;  /* 0x00000004006c9947 */ /* 0x000fea0003800000 */
[----:B------:R-:W-:Y:S05]  /*18fb0*/  BRA `(.L_x_305) ;  /* 0xfffffff400407947 */ /* 0x000fea000383ffff */
.L_x_293:
[----:B------:R-:W3:Y:S01]  /*18fc0*/  LDCU UR4, c[0x0][0x528] ;  /* 0x0000a500ff0477ac */ /* 0x000ee20008000800 */
[----:B------:R-:W-:Y:S02]  /*18fd0*/  IMAD.MOV.U32 R17, RZ, RZ, RZ ;  /* 0x000000ffff117224 */ /* 0x000fe400078e00ff */
[----:B---3--:R-:W-:-:S04]  /*18fe0*/  IMAD.U32 R0, RZ, RZ, UR4 ;  /* 0x00000004ff007e24 */ /* 0x008fc8000f8e00ff */
[----:B--2---:R-:W-:-:S05]  /*18ff0*/  VIADD R2, R0, 0xffffffff ;  /* 0xffffffff00027836 */ /* 0x004fca0000000000 */
[----:B------:R-:W-:-:S13]  /*19000*/  ISETP.GE.U32.AND P0, PT, R2, 0x7, PT ;  /* 0x000000070200780c */ /* 0x000fda0003f06070 */
[----:B------:R-:W-:Y:S05]  /*19010*/  @!P0 BRA `(.L_x_306) ;  /* 0x00000000009c8947 */ /* 0x000fea0003800000 */
[----:B------:R-:W-:Y:S01]  /*19020*/  IMAD.MOV.U32 R17, RZ, RZ, RZ ;  /* 0x000000ffff117224 */ /* 0x000fe200078e00ff */
[----:B01----:R-:W-:-:S07]  /*19030*/  LOP3.LUT R88, R0, 0xfffffff8, RZ, 0xc0, !PT ;  /* 0xfffffff800587812 */ /* 0x003fce00078ec0ff */
.L_x_307:
[----:B0-----:R-:W-:-:S05]  /*19040*/  IMAD.WIDE.U32 R2, R17, 0x8, R84 ;  /* 0x0000000811027825 */ /* 0x001fca00078e0054 */
[----:B------:R-:W-:Y:S04]  /*19050*/  STG.E.64 desc[UR8][R2.64], RZ ;  /* 0x000000ff02007986 */ /* 0x000fe8000c101b08 */
[----:B------:R-:W2:Y:S04]  /*19060*/  LDG.E.64 R4, desc[UR8][R70.64] ;  /* 0x0000000846047981 */ /* 0x000ea8000c1e1b00 */
[----:B------:R-:W-:Y:S01]  /*19070*/  STG.E.64 desc[UR8][R2.64+0x8], RZ ;  /* 0x000008ff02007986 */ /* 0x000fe2000c101b08 */
[----:B--2---:R-:W-:-:S07]  /*19080*/  DADD R4, RZ, R4 ;  /* 0x00000000ff047229 */ /* 0x004fce0000000004 */
[----:B------:R0:W-:Y:S04]  /*19090*/  STG.E.64 desc[UR8][R2.64], R4 ;  /* 0x0000000402007986 */ /* 0x0001e8000c101b08 */
        /* <DEDUP_REMOVED lines=8> */
[----:B------:R-:W3:Y:S04]  /*19120*/  LDG.E.64 R20, desc[UR8][R70.64] ;  /* 0x0000000846147981 */ /* 0x000ee8000c1e1b00 */
[----:B------:R-:W-:Y:S01]  /*19130*/  STG.E.64 desc[UR8][R2.64+0x20], RZ ;  /* 0x000020ff02007986 */ /* 0x000fe2000c101b08 */
[----:B---3--:R-:W-:-:S07]  /*19140*/  DADD R20, RZ, R20 ;  /* 0x00000000ff147229 */ /* 0x008fce0000000014 */
[----:B------:R3:W-:Y:S04]  /*19150*/  STG.E.64 desc[UR8][R2.64+0x18], R20 ;  /* 0x0000181402007986 */ /* 0x0007e8000c101b08 */
[----:B0-----:R-:W4:Y:S04]  /*19160*/  LDG.E.64 R4, desc[UR8][R70.64] ;  /* 0x0000000846047981 */ /* 0x001f28000c1e1b00 */
[----:B------:R0:W-:Y:S01]  /*19170*/  STG.E.64 desc[UR8][R2.64+0x28], RZ ;  /* 0x000028ff02007986 */ /* 0x0001e2000c101b08 */
[----:B----4-:R-:W-:-:S07]  /*19180*/  DADD R4, RZ, R4 ;  /* 0x00000000ff047229 */ /* 0x010fce0000000004 */
[----:B------:R0:W-:Y:S04]  /*19190*/  STG.E.64 desc[UR8][R2.64+0x20], R4 ;  /* 0x0000200402007986 */ /* 0x0001e8000c101b08 */
[----:B-1----:R-:W4:Y:S04]  /*191a0*/  LDG.E.64 R6, desc[UR8][R70.64] ;  /* 0x0000000846067981 */ /* 0x002f28000c1e1b00 */
[----:B------:R0:W-:Y:S01]  /*191b0*/  STG.E.64 desc[UR8][R2.64+0x30], RZ ;  /* 0x000030ff02007986 */ /* 0x0001e2000c101b08 */
[----:B----4-:R-:W-:-:S07]  /*191c0*/  DADD R6, RZ, R6 ;  /* 0x00000000ff067229 */ /* 0x010fce0000000006 */
[----:B------:R0:W-:Y:S04]  /*191d0*/  STG.E.64 desc[UR8][R2.64+0x28], R6 ;  /* 0x0000280602007986 */ /* 0x0001e8000c101b08 */
[----:B--2---:R-:W2:Y:S04]  /*191e0*/  LDG.E.64 R18, desc[UR8][R70.64] ;  /* 0x0000000846127981 */ /* 0x004ea8000c1e1b00 */
[----:B------:R0:W-:Y:S01]  /*191f0*/  STG.E.64 desc[UR8][R2.64+0x38], RZ ;  /* 0x000038ff02007986 */ /* 0x0001e2000c101b08 */
[----:B--2---:R-:W-:-:S07]  /*19200*/  DADD R18, RZ, R18 ;  /* 0x00000000ff127229 */ /* 0x004fce0000000012 */
[----:B------:R0:W-:Y:S04]  /*19210*/  STG.E.64 desc[UR8][R2.64+0x30], R18 ;  /* 0x0000301202007986 */ /* 0x0001e8000c101b08 */
[----:B---3--:R-:W2:Y:S01]  /*19220*/  LDG.E.64 R20, desc[UR8][R70.64] ;  /* 0x0000000846147981 */ /* 0x008ea2000c1e1b00 */
[----:B------:R-:W-:-:S05]  /*19230*/  VIADD R17, R17, 0x8 ;  /* 0x0000000811117836 */ /* 0x000fca0000000000 */
[----:B------:R-:W-:Y:S01]  /*19240*/  ISETP.NE.AND P0, PT, R17, R88, PT ;  /* 0x000000581100720c */ /* 0x000fe20003f05270 */
[----:B--2---:R-:W-:-:S07]  /*19250*/  DADD R20, RZ, R20 ;  /* 0x00000000ff147229 */ /* 0x004fce0000000014 */
[----:B------:R0:W-:Y:S05]  /*19260*/  STG.E.64 desc[UR8][R2.64+0x38], R20 ;  /* 0x0000381402007986 */ /* 0x0001ea000c101b08 */
[----:B------:R-:W-:Y:S05]  /*19270*/  @P0 BRA `(.L_x_307) ;  /* 0xfffffffc00700947 */ /* 0x000fea000383ffff */
[----:B------:R-:W-:-:S07]  /*19280*/  IMAD.MOV.U32 R17, RZ, RZ, R88 ;  /* 0x000000ffff117224 */ /* 0x000fce00078e0058 */
.L_x_306:
[----:B------:R-:W-:-:S13]  /*19290*/  LOP3.LUT P0, RZ, R0, 0x7, RZ, 0xc0, !PT ;  /* 0x0000000700ff7812 */ /* 0x000fda000780c0ff */
[----:B------:R-:W-:Y:S05]  /*192a0*/  @!P0 BRA `(.L_x_304) ;  /* 0x0000000000ac8947 */ /* 0x000fea0003800000 */
[C---:B0-----:R-:W-:Y:S02]  /*192b0*/  LOP3.LUT R2, R0.reuse, 0x7, RZ, 0xc0, !PT ;  /* 0x0000000700027812 */ /* 0x041fe400078ec0ff */
[----:B------:R-:W-:-:S03]  /*192c0*/  LOP3.LUT P1, RZ, R0, 0x3, RZ, 0xc0, !PT ;  /* 0x0000000300ff7812 */ /* 0x000fc6000782c0ff */
[----:B------:R-:W-:-:S05]  /*192d0*/  VIADD R2, R2, 0xffffffff ;  /* 0xffffffff02027836 */ /* 0x000fca0000000000 */
[----:B------:R-:W-:-:S13]  /*192e0*/  ISETP.GE.U32.AND P0, PT, R2, 0x3, PT ;  /* 0x000000030200780c */ /* 0x000fda0003f06070 */
[----:B------:R-:W-:Y:S05]  /*192f0*/  @!P0 BRA `(.L_x_308) ;  /* 0x0000000000488947 */ /* 0x000fea0003800000 */
[----:B------:R-:W-:-:S05]  /*19300*/  IMAD.WIDE.U32 R2, R17, 0x8, R84 ;  /* 0x0000000811027825 */ /* 0x000fca00078e0054 */
[----:B------:R0:W-:Y:S04]  /*19310*/  STG.E.64 desc[UR8][R2.64], RZ ;  /* 0x000000ff02007986 */ /* 0x0001e8000c101b08 */
[----:B------:R-:W2:Y:S04]  /*19320*/  LDG.E.64 R4, desc[UR8][R70.64] ;  /* 0x0000000846047981 */ /* 0x000ea8000c1e1b00 */
[----:B------:R0:W-:Y:S01]  /*19330*/  STG.E.64 desc[UR8][R2.64+0x8], RZ ;  /* 0x000008ff02007986 */ /* 0x0001e2000c101b08 */
[----:B--2---:R-:W-:-:S07]  /*19340*/  DADD R4, RZ, R4 ;  /* 0x00000000ff047229 */ /* 0x004fce0000000004 */
[----:B------:R0:W-:Y:S04]  /*19350*/  STG.E.64 desc[UR8][R2.64], R4 ;  /* 0x0000000402007986 */ /* 0x0001e8000c101b08 */
[----:B-1----:R-:W2:Y:S04]  /*19360*/  LDG.E.64 R6, desc[UR8][R70.64] ;  /* 0x0000000846067981 */ /* 0x002ea8000c1e1b00 */
[----:B------:R0:W-:Y:S01]  /*19370*/  STG.E.64 desc[UR8][R2.64+0x10], RZ ;  /* 0x000010ff02007986 */ /* 0x0001e2000c101b08 */
[----:B--2---:R-:W-:-:S07]  /*19380*/  DADD R6, RZ, R6 ;  /* 0x00000000ff067229 */ /* 0x004fce0000000006 */
[----:B------:R0:W-:Y:S04]  /*19390*/  STG.E.64 desc[UR8][R2.64+0x8], R6 ;  /* 0x0000080602007986 */ /* 0x0001e8000c101b08 */
[----:B------:R-:W2:Y:S04]  /*193a0*/  LDG.E.64 R18, desc[UR8][R70.64] ;  /* 0x0000000846127981 */ /* 0x000ea8000c1e1b00 */
[----:B------:R0:W-:Y:S01]  /*193b0*/  STG.E.64 desc[UR8][R2.64+0x18], RZ ;  /* 0x000018ff02007986 */ /* 0x0001e2000c101b08 */
[----:B--2---:R-:W-:-:S07]  /*193c0*/  DADD R18, RZ, R18 ;  /* 0x00000000ff127229 */ /* 0x004fce0000000012 */
[----:B------:R0:W-:Y:S04]  /*193d0*/  STG.E.64 desc[UR8][R2.64+0x10], R18 ;  /* 0x0000101202007986 */ /* 0x0001e8000c101b08 */
[----:B------:R-:W2:Y:S01]  /*193e0*/  LDG.E.64 R20, desc[UR8][R70.64] ;  /* 0x0000000846147981 */ /* 0x000ea2000c1e1b00 */
[----:B------:R-:W-:Y:S01]  /*193f0*/  VIADD R17, R17, 0x4 ;  /* 0x0000000411117836 */ /* 0x000fe20000000000 */
[----:B--2---:R-:W-:-:S07]  /*19400*/  DADD R20, RZ, R20 ;  /* 0x00000000ff147229 */ /* 0x004fce0000000014 */
[----:B------:R0:W-:Y:S04]  /*19410*/  STG.E.64 desc[UR8][R2.64+0x18], R20 ;  /* 0x0000181402007986 */ /* 0x0001e8000c101b08 */
.L_x_308:
[----:B------:R-:W-:Y:S05]  /*19420*/  @!P1 BRA `(.L_x_304) ;  /* 0x00000000004c9947 */ /* 0x000fea0003800000 */
[----:B0-----:R-:W-:-:S04]  /*19430*/  LOP3.LUT R2, R0, 0x3, RZ, 0xc0, !PT ;  /* 0x0000000300027812 */ /* 0x001fc800078ec0ff */
[----:B------:R-:W-:-:S13]  /*19440*/  ISETP.NE.AND P0, PT, R2, 0x1, PT ;  /* 0x000000010200780c */ /* 0x000fda0003f05270 */
[----:B------:R-:W-:-:S05]  /*19450*/  @P0 IMAD.WIDE.U32 R20, R17, 0x8, R84 ;  /* 0x0000000811140825 */ /* 0x000fca00078e0054 */
[----:B------:R2:W-:Y:S04]  /*19460*/  @P0 STG.E.64 desc[UR8][R20.64], RZ ;  /* 0x000000ff14000986 */ /* 0x0005e8000c101b08 */
[----:B------:R-:W3:Y:S04]  /*19470*/  @P0 LDG.E.64 R2, desc[UR8][R70.64] ;  /* 0x0000000846020981 */ /* 0x000ee8000c1e1b00 */
[----:B------:R2:W-:Y:S01]  /*19480*/  @P0 STG.E.64 desc[UR8][R20.64+0x8], RZ ;  /* 0x000008ff14000986 */ /* 0x0005e2000c101b08 */
[----:B-1----:R-:W-:Y:S01]  /*19490*/  LOP3.LUT R6, R0, 0x1, RZ, 0xc0, !PT ;  /* 0x0000000100067812 */ /* 0x002fe200078ec0ff */
[----:B---3--:R-:W-:-:S07]  /*194a0*/  @P0 DADD R2, RZ, R2 ;  /* 0x00000000ff020229 */ /* 0x008fce0000000002 */
[----:B------:R2:W-:Y:S04]  /*194b0*/  @P0 STG.E.64 desc[UR8][R20.64], R2 ;  /* 0x0000000214000986 */ /* 0x0005e8000c101b08 */
[----:B------:R-:W3:Y:S01]  /*194c0*/  @P0 LDG.E.64 R4, desc[UR8][R70.64] ;  /* 0x0000000846040981 */ /* 0x000ee2000c1e1b00 */
[----:B------:R-:W-:Y:S01]  /*194d0*/  ISETP.NE.U32.AND P1, PT, R6, 0x1, PT ;  /* 0x000000010600780c */ /* 0x000fe20003f25070 */
[----:B------:R-:W-:-:S12]  /*194e0*/  @P0 VIADD R17, R17, 0x2 ;  /* 0x0000000211110836 */ /* 0x000fd80000000000 */
[----:B------:R-:W-:Y:S01]  /*194f0*/  @!P1 IMAD.WIDE.U32 R6, R17, 0x8, R84 ;  /* 0x0000000811069825 */ /* 0x000fe200078e0054 */
[----:B---3--:R-:W-:-:S07]  /*19500*/  @P0 DADD R4, RZ, R4 ;  /* 0x00000000ff040229 */ /* 0x008fce0000000004 */
[----:B------:R2:W-:Y:S04]  /*19510*/  @P0 STG.E.64 desc[UR8][R20.64+0x8], R4 ;  /* 0x0000080414000986 */ /* 0x0005e8000c101b08 */
[----:B------:R2:W-:Y:S04]  /*19520*/  @!P1 STG.E.64 desc[UR8][R6.64], RZ ;  /* 0x000000ff06009986 */ /* 0x0005e8000c101b08 */
[----:B------:R-:W3:Y:S02]  /*19530*/  @!P1 LDG.E.64 R18, desc[UR8][R70.64] ;  /* 0x0000000846129981 */ /* 0x000ee4000c1e1b00 */
[----:B---3--:R-:W-:-:S07]  /*19540*/  @!P1 DADD R18, RZ, R18 ;  /* 0x00000000ff129229 */ /* 0x008fce0000000012 */
[----:B------:R2:W-:Y:S04]  /*19550*/  @!P1 STG.E.64 desc[UR8][R6.64], R18 ;  /* 0x0000001206009986 */ /* 0x0005e8000c101b08 */
.L_x_304:
[----:B0-2-4-:R0:W5:Y:S01]  /*19560*/  LDG.E.64 R2, desc[UR8][R84.64] ;  /* 0x0000000854027981 */ /* 0x015162000c1e1b00 */
[----:B------:R-:W-:-:S13]  /*19570*/  ISETP.GE.U32.AND P0, PT, R0, 0x2, PT ;  /* 0x000000020000780c */ /* 0x000fda0003f06070 */
[----:B0-----:R-:W-:Y:S05]  /*19580*/  @!P0 BRA `(.L_x_309) ;  /* 0x0000000800888947 */ /* 0x001fea0003800000 */
[----:B------:R-:W-:Y:S02]  /*19590*/  VIADD R4, R0, 0xfffffffe ;  /* 0xfffffffe00047836 */ /* 0x000fe40000000000 */
[----:B------:R-:W-:-:S03]  /*195a0*/  IMAD.MOV.U32 R5, RZ, RZ, 0x1 ;  /* 0x00000001ff057424 */ /* 0x000fc600078e00ff */
[----:B------:R-:W-:-:S13]  /*195b0*/  ISETP.GE.U32.AND P0, PT, R4, 0xf, PT ;  /* 0x0000000f0400780c */ /* 0x000fda0003f06070 */
[----:B------:R-:W-:Y:S05]  /*195c0*/  @!P0 BRA `(.L_x_310) ;  /* 0x0000000400248947 */ /* 0x000fea0003800000 */
[----:B------:R-:W-:Y:S02]  /*195d0*/  VIADD R17, R0, 0xffffffff ;  /* 0xffffffff00117836 */ /* 0x000fe40000000000 */
[----:B------:R-:W-:-:S03]  /*195e0*/  IMAD.MOV.U32 R113, RZ, RZ, 0x1 ;  /* 0x00000001ff717424 */ /* 0x000fc600078e00ff */
[----:B------:R-:W-:-:S07]  /*195f0*/  LOP3.LUT R17, R17, 0xfffffff0, RZ, 0xc0, !PT ;  /* 0xfffffff011117812 */ /* 0x000fce00078ec0ff */
.L_x_311:
[----:B------:R-:W-:-:S05]  /*19600*/  IMAD.WIDE.U32 R114, R113, 0x8, R84 ;  /* 0x0000000871727825 */ /* 0x000fca00078e0054 */
[----:B------:R-:W2:Y:S04]  /*19610*/  LDG.E.64 R4, desc[UR8][R114.64] ;  /* 0x0000000872047981 */ /* 0x000ea8000c1e1b00 */
[----:B-1----:R-:W3:Y:S04]  /*19620*/  LDG.E.64 R6, desc[UR8][R114.64+0x8] ;  /* 0x0000080872067981 */ /* 0x002ee8000c1e1b00 */
        /* <DEDUP_REMOVED lines=15> */
[----:B------:R-:W-:Y:S01]  /*19720*/  FSEL R2, R4, R2, P0 ;  /* 0x0000000204027208 */ /* 0x000fe20000000000 */
[----:B------:R-:W-:Y:S01]  /*19730*/  VIADD R4, R113, 0xf ;  /* 0x0000000f71047836 */ /* 0x000fe20000000000 */
[----:B------:R-:W-:Y:S01]  /*19740*/  FSEL R3, R5, R3, P0 ;  /* 0x0000000305037208 */ /* 0x000fe20000000000 */
[----:B------:R-:W-:-:S03]  /*19750*/  VIADD R5, R113, 0x10 ;  /* 0x0000001071057836 */ /* 0x000fc60000000000 */
[----:B------:R-:W-:Y:S01]  /*19760*/  ISETP.NE.AND P1, PT, R4, R17, PT ;  /* 0x000000110400720c */ /* 0x000fe20003f25270 */
[----:B------:R-:W-:Y:S01]  /*19770*/  IMAD.MOV.U32 R113, RZ, RZ, R5 ;  /* 0x000000ffff717224 */ /* 0x000fe200078e0005 */
        /* <DEDUP_REMOVED lines=46> */
.L_x_310:
[----:B------:R-:W-:-:S05]  /*19a60*/  VIADD R4, R0, 0xffffffff ;  /* 0xffffffff00047836 */ /* 0x000fca0000000000 */
[----:B------:R-:W-:-:S13]  /*19a70*/  LOP3.LUT P0, RZ, R4, 0xf, RZ, 0xc0, !PT ;  /* 0x0000000f04ff7812 */ /* 0x000fda000780c0ff */
[----:B------:R-:W-:Y:S05]  /*19a80*/  @!P0 BRA `(.L_x_309) ;  /* 0x0000000400488947 */ /* 0x000fea0003800000 */
[C---:B-1----:R-:W-:Y:S02]  /*19a90*/  LOP3.LUT R6, R4.reuse, 0xf, RZ, 0xc0, !PT ;  /* 0x0000000f04067812 */ /* 0x042fe400078ec0ff */
        /* <DEDUP_REMOVED lines=38> */
.L_x_312:
        /* <DEDUP_REMOVED lines=24> */
.L_x_313:
        /* <DEDUP_REMOVED lines=19> */
.L_x_309:
        /* <DEDUP_REMOVED lines=18> */
[----:B-1----:R-:W-:-:S02]  /*1a0d0*/  IMAD.MOV.U32 R92, RZ, RZ, 0x7c89eb71 ;  /* 0x7c89eb71ff5c7424 */ /* 0x002fc400078e00ff */
        /* <DEDUP_REMOVED lines=27> */
[----:B0-----:R-:W-:Y:S06]  /*1a290*/  @!P0 BRA `(.L_x_315) ;  /* 0x0000000000308947 */ /* 0x001fec0003800000 */
        /* <DEDUP_REMOVED lines=12> */
.L_x_315:
[----:B------:R-:W-:Y:S05]  /*1a360*/  BSYNC.RECONVERGENT B2 ;  /* 0x0000000000027941 */ /* 0x000fea0003800200 */
.L_x_314:
[----:B------:R0:W-:Y:S01]  /*1a370*/  STG.E.64 desc[UR8][R48.64], R108 ;  /* 0x0000006c30007986 */ /* 0x0001e2000c101b08 */
[----:B------:R-:W-:Y:S02]  /*1a380*/  ISETP.NE.AND P0, PT, R0, 0x1, PT ;  /* 0x000000010000780c */ /* 0x000fe40003f05270 */
[----:B------:R-:W-:Y:S02]  /*1a390*/  CS2R R2, SRZ ;  /* 0x0000000000027805 */ /* 0x000fe4000001ff00 */
[----:B------:R-:W-:Y:S01]  /*1a3a0*/  CS2R R110, SRZ ;  /* 0x00000000006e7805 */ /* 0x000fe2000001ff00 */
[----:B------:R0:W-:Y:S08]  /*1a3b0*/  STG.E.64 desc[UR8][R50.64], RZ ;  /* 0x000000ff32007986 */ /* 0x0001f0000c101b08 */
[----:B------:R-:W-:Y:S05]  /*1a3c0*/  @!P0 BRA `(.L_x_316) ;  /* 0x0000000400b08947 */ /* 0x000fea0003800000 */
[----:B------:R-:W-:Y:S01]  /*1a3d0*/  LOP3.LUT R0, R0, 0xfffffffe, RZ, 0xc0, !PT ;  /* 0xfffffffe00007812 */ /* 0x000fe200078ec0ff */
[----:B------:R-:W-:-:S07]  /*1a3e0*/  IMAD.MOV.U32 R17, RZ, RZ, RZ ;  /* 0x000000ffff117224 */ /* 0x000fce00078e00ff */
.L_x_321:
[----:B------:R-:W-:Y:S01]  /*1a3f0*/  IMAD.WIDE.U32 R2, R17, 0x8, R84 ;  /* 0x0000000811027825 */ /* 0x000fe200078e0054 */
[----:B0-----:R-:W2:Y:S04]  /*1a400*/  LDG.E.64 R108, desc[UR8][R72.64] ;  /* 0x00000008486c7981 */ /* 0x001ea8000c1e1b00 */
[----:B-1----:R-:W2:Y:S01]  /*1a410*/  LDG.E.64 R106, desc[UR8][R2.64] ;  /* 0x00000008026a7981 */ /* 0x002ea2000c1e1b00 */
        /* <DEDUP_REMOVED lines=33> */
.L_x_318:
[----:B------:R-:W-:Y:S05]  /*1a630*/  BSYNC.RECONVERGENT B2 ;  /* 0x0000000000027941 */ /* 0x000fea0003800200 */
.L_x_317:
[----:B------:R-:W0:Y:S01]  /*1a640*/  LDCU.64 UR4, c[0x0][0x3f8] ;  /* 0x00007f00ff0477ac */ /* 0x000e220008000a00 */
[----:B------:R-:W-:Y:S01]  /*1a650*/  IADD3 R109, P0, PT, R17, R78, RZ ;  /* 0x0000004e116d7210 */ /* 0x000fe20007f1e0ff */
[----:B------:R-:W1:Y:S04]  /*1a660*/  LDCU.64 UR6, c[0x0][0x400] ;  /* 0x00008000ff0677ac */ /* 0x000e680008000a00 */
[----:B------:R-:W-:Y:S02]  /*1a670*/  IMAD.X R106, RZ, RZ, R14, P0 ;  /* 0x000000ffff6a7224 */ /* 0x000fe400000e060e */
[----:B------:R-:W-:-:S03]  /*1a680*/  IMAD.SHL.U32 R108, R109, 0x8, RZ ;  /* 0x000000086d6c7824 */ /* 0x000fc600078e00ff */
[----:B------:R-:W-:Y:S02]  /*1a690*/  SHF.L.U64.HI R109, R109, 0x3, R106 ;  /* 0x000000036d6d7819 */ /* 0x000fe4000001026a */
[----:B0-----:R-:W-:-:S04]  /*1a6a0*/  IADD3 R106, P0, PT, R108, UR4, RZ ;  /* 0x000000046c6a7c10 */ /* 0x001fc8000ff1e0ff */
[----:B------:R-:W-:Y:S02]  /*1a6b0*/  IADD3.X R107, PT, PT, R109, UR5, RZ, P0, !PT ;  /* 0x000000056d6b7c10 */ /* 0x000fe400087fe4ff */
[----:B-1----:R-:W-:-:S03]  /*1a6c0*/  IADD3 R108, P1, PT, R108, UR6, RZ ;  /* 0x000000066c6c7c10 */ /* 0x002fc6000ff3e0ff */
        /* <DEDUP_REMOVED lines=10> */
[----:B------:R-:W2:Y:S04]  /*1a770*/  LDG.E.64 R110, desc[UR8][R2.64+0x8] ;  /* 0x00000808026e7981 */ /* 0x000ea8000c1e1b00 */
        /* <DEDUP_REMOVED lines=21> */
[----:B0-----:R-:W-:Y:S06]  /*1a8d0*/  @!P0 BRA `(.L_x_320) ;  /* 0x0000000000308947 */ /* 0x001fec0003800000 */
        /* <DEDUP_REMOVED lines=12> */
.L_x_320:
[----:B------:R-:W-:Y:S05]  /*1a9a0*/  BSYNC.RECONVERGENT B2 ;  /* 0x0000000000027941 */ /* 0x000fea0003800200 */
.L_x_319:
        /* <DEDUP_REMOVED lines=12> */
[----:B------:R-:W-:Y:S02]  /*1aa70*/  IMAD.MOV.U32 R2, RZ, RZ, R0 ;  /* 0x000000ffff027224 */ /* 0x000fe400078e0000 */
[----:B------:R-:W-:-:S07]  /*1aa80*/  IMAD.MOV.U32 R3, RZ, RZ, RZ ;  /* 0x000000ffff037224 */ /* 0x000fce00078e00ff */
.L_x_316:
[----:B------:R-:W2:Y:S02]  /*1aa90*/  LDCU UR4, c[0x0][0x528] ;  /* 0x0000a500ff0477ac */ /* 0x000ea40008000800 */
[----:B--2---:R-:W-:-:S04]  /*1aaa0*/  ULOP3.LUT UR4, UR4, 0x1, URZ, 0xc0, !UPT ;  /* 0x0000000104047892 */ /* 0x004fc8000f8ec0ff */
[----:B------:R-:W-:-:S09]  /*1aab0*/  UISETP.NE.U32.AND UP0, UPT, UR4, 0x1, UPT ;  /* 0x000000010400788c */ /* 0x000fd2000bf05070 */
[----:B------:R-:W-:Y:S05]  /*1aac0*/  BRA.U UP0, `(.L_x_322) ;  /* 0x0000000100e47547 */ /* 0x000fea000b800000 */
[C---:B-1----:R-:W-:Y:S01]  /*1aad0*/  LEA R106, P0, R2.reuse, R84, 0x3 ;  /* 0x00000054026a7211 */ /* 0x042fe200078018ff */
[----:B------:R-:W2:Y:S03]  /*1aae0*/  LDG.E.64 R110, desc[UR8][R72.64] ;  /* 0x00000008486e7981 */ /* 0x000ea6000c1e1b00 */
[----:B------:R-:W-:-:S05]  /*1aaf0*/  LEA.HI.X R107, R2, R85, R3, 0x3, P0 ;  /* 0x00000055026b7211 */ /* 0x000fca00000f1c03 */
[----:B0-----:R-:W2:Y:S01]  /*1ab00*/  LDG.E.64 R108, desc[UR8][R106.64] ;  /* 0x000000086a6c7981 */ /* 0x001ea2000c1e1b00 */
        /* <DEDUP_REMOVED lines=33> */
.L_x_324:
[----:B------:R-:W-:Y:S05]  /*1ad20*/  BSYNC.RECONVERGENT B2 ;  /* 0x0000000000027941 */ /* 0x000fea0003800200 */
.L_x_323:
[----:B------:R-:W0:Y:S01]  /*1ad30*/  LDCU.64 UR4, c[0x0][0x3f8] ;  /* 0x00007f00ff0477ac */ /* 0x000e220008000a00 */
[----:B------:R-:W-:Y:S01]  /*1ad40*/  IADD3 R0, P0, PT, R2, R78, RZ ;  /* 0x0000004e02007210 */ /* 0x000fe20007f1e0ff */
[----:B------:R-:W1:Y:S04]  /*1ad50*/  LDCU.64 UR6, c[0x0][0x400] ;  /* 0x00008000ff0677ac */ /* 0x000e680008000a00 */
[----:B------:R-:W-:Y:S02]  /*1ad60*/  IMAD.X R3, R3, 0x1, R14, P0 ;  /* 0x0000000103037824 */ /* 0x000fe400000e060e */
[----:B------:R-:W-:-:S03]  /*1ad70*/  IMAD.SHL.U32 R20, R0, 0x8, RZ ;  /* 0x0000000800147824 */ /* 0x000fc600078e00ff */
[----:B------:R-:W-:Y:S02]  /*1ad80*/  SHF.L.U64.HI R0, R0, 0x3, R3 ;  /* 0x0000000300007819 */ /* 0x000fe40000010203 */
[----:B0-----:R-:W-:-:S04]  /*1ad90*/  IADD3 R18, P0, PT, R20, UR4, RZ ;  /* 0x0000000414127c10 */ /* 0x001fc8000ff1e0ff */
[----:B------:R-:W-:Y:S02]  /*1ada0*/  IADD3.X R19, PT, PT, R0, UR5, RZ, P0, !PT ;  /* 0x0000000500137c10 */ /* 0x000fe400087fe4ff */
[----:B-1----:R-:W-:-:S03]  /*1adb0*/  IADD3 R20, P0, PT, R20, UR6, RZ ;  /* 0x0000000614147c10 */ /* 0x002fc6000ff1e0ff */
[----:B------:R2:W-:Y:S01]  /*1adc0*/  STG.E.64 desc[UR8][R18.64], R4 ;  /* 0x0000000412007986 */ /* 0x0005e2000c101b08 */
[----:B------:R-:W-:-:S03]  /*1add0*/  IADD3.X R21, PT, PT, R0, UR7, RZ, P0, !PT ;  /* 0x0000000700157c10 */ /* 0x000fc600087fe4ff */
[----:B------:R-:W3:Y:S04]  /*1ade0*/  LDG.E.64 R6, desc[UR8][R48.64] ;  /* 0x0000000830067981 */ /* 0x000ee8000c1e1b00 */
[----:B------:R-:W4:Y:S04]  /*1adf0*/  LDG.E.64 R2, desc[UR8][R20.64] ;  /* 0x0000000814027981 */ /* 0x000f28000c1e1b00 */
[----:B------:R-:W4:Y:S04]  /*1ae00*/  LDG.E.64 R106, desc[UR8][R106.64] ;  /* 0x000000086a6a7981 */ /* 0x000f28000c1e1b00 */
[----:B------:R-:W5:Y:S01]  /*1ae10*/  LDG.E.64 R110, desc[UR8][R50.64] ;  /* 0x00000008326e7981 */ /* 0x000f62000c1e1b00 */
[----:B---3--:R-:W-:-:S08]  /*1ae20*/  DMUL R6, R6, R4 ;  /* 0x0000000406067228 */ /* 0x008fd00000000000 */
[----:B----4-:R-:W-:-:S08]  /*1ae30*/  DFMA R2, R2, R106, -R6 ;  /* 0x0000006a0202722b */ /* 0x010fd00000000806 */
[----:B-----5:R-:W-:-:S07]  /*1ae40*/  DADD R110, R2, R110 ;  /* 0x00000000026e7229 */ /* 0x020fce000000006e */
[----:B------:R2:W-:Y:S04]  /*1ae50*/  STG.E.64 desc[UR8][R50.64], R110 ;  /* 0x0000006e32007986 */ /* 0x0005e8000c101b08 */
.L_x_322:
[----:B------:R-:W-:Y:S01]  /*1ae60*/  DSETP.NAN.AND P0, PT, R110, R110, PT ;  /* 0x0000006e6e00722a */ /* 0x000fe20003f08000 */
[----:B------:R-:W-:-:S13]  /*1ae70*/  BSSY.RECONVERGENT B2, `(.L_x_325) ;  /* 0x000000d000027945 */ /* 0x000fda0003800200 */
[----:B------:R-:W-:Y:S05]  /*1ae80*/  @!P0 BRA `(.L_x_326) ;  /* 0x0000000000108947 */ /* 0x000fea0003800000 */
[----:B------:R-:W3:Y:S01]  /*1ae90*/  LDG.E R0, desc[UR8][R54.64] ;  /* 0x0000000836007981 */ /* 0x000ee2000c1e1900 */
[----:B------:R-:W3:Y:S02]  /*1aea0*/  LDCU UR4, c[0x0][0x510] ;  /* 0x0000a200ff0477ac */ /* 0x000ee40008000800 */
[----:B---3--:R-:W-:Y:S01]  /*1aeb0*/  ISETP.LT.U32.AND P0, PT, R0, UR4, PT ;  /* 0x0000000400007c0c */ /* 0x008fe2000bf01070 */
[----:B------:R-:W-:-:S12]  /*1aec0*/  BRA `(.L_x_327) ;  /* 0x00000000001c7947 */ /* 0x000fd80003800000 */
.L_x_326:
[----:B------:R-:W3:Y:S01]  /*1aed0*/  LDG.E.64 R2, desc[UR8][R56.64] ;  /* 0x0000000838027981 */ /* 0x000ee2000c1e1b00 */
[----:B------:R-:W-:Y:S01]  /*1aee0*/  PLOP3.LUT P0, PT, PT, PT, PT, 0x8, 0x80 ;  /* 0x000000000080781c */ /* 0x000fe20003f0e170 */
[----:B---3--:R-:W-:-:S14]  /*1aef0*/  DSETP.GEU.AND P1, PT, R110, R2, PT ;  /* 0x000000026e00722a */ /* 0x008fdc0003f2e000 */
[----:B------:R-:W-:Y:S05]  /*1af00*/  @P1 BRA `(.L_x_327) ;  /* 0x00000000000c1947 */ /* 0x000fea0003800000 */
[----:B------:R-:W3:Y:S01]  /*1af10*/  LDG.E R0, desc[UR8][R54.64] ;  /* 0x0000000836007981 */ /* 0x000ee2000c1e1900 */
[----:B------:R-:W3:Y:S02]  /*1af20*/  LDCU UR4, c[0x0][0x510] ;  /* 0x0000a200ff0477ac */ /* 0x000ee40008000800 */
[----:B---3--:R-:W-:-:S13]  /*1af30*/  ISETP.LT.U32.AND P0, PT, R0, UR4, PT ;  /* 0x0000000400007c0c */ /* 0x008fda000bf01070 */
.L_x_327:
[----:B------:R-:W-:Y:S05]  /*1af40*/  BSYNC.RECONVERGENT B2 ;  /* 0x0000000000027941 */ /* 0x000fea0003800200 */
.L_x_325:
[----:B------:R-:W-:-:S05]  /*1af50*/  SEL R3, RZ, 0x1, !P0 ;  /* 0x00000001ff037807 */ /* 0x000fca0004000000 */
[----:B------:R4:W-:Y:S01]  /*1af60*/  STG.E.U8 desc[UR8][R46.64], R3 ;  /* 0x000000032e007986 */ /* 0x0009e2000c101108 */
[----:B------:R-:W-:Y:S05]  /*1af70*/  @P0 BRA `(.L_x_328) ;  /* 0xffffff6400940947 */ /* 0x000fea000383ffff */
.L_x_221:
[----:B------:R-:W-:Y:S05]  /*1af80*/  BSYNC.RECONVERGENT B1 ;  /* 0x0000000000017941 */ /* 0x000fea0003800200 */
.L_x_220:
[----:B------:R-:W5:Y:S01]  /*1af90*/  LDC R0, c[0x0][0x530] ;  /* 0x00014c00ff007b82 */ /* 0x000f620000000800 */
[----:B------:R0:W-:Y:S01]  /*1afa0*/  STG.E.64 desc[UR8][R62.64], RZ ;  /* 0x000000ff3e007986 */ /* 0x0001e2000c101b08 */
[----:B-----5:R-:W-:-:S13]  /*1afb0*/  ISETP.NE.AND P0, PT, R0, RZ, PT ;  /* 0x000000ff0000720c */ /* 0x020fda0003f05270 */
[----:B0-----:R-:W-:Y:S05]  /*1afc0*/  @!P0 BRA `(.L_x_329) ;  /* 0x0000000c00088947 */ /* 0x001fea0003800000 */
[----:B------:R-:W-:Y:S01]  /*1afd0*/  VIADD R2, R0, 0xffffffff ;  /* 0xffffffff00027836 */ /* 0x000fe20000000000 */
[----:B--2---:R-:W-:Y:S01]  /*1afe0*/  CS2R R18, SRZ ;  /* 0x0000000000127805 */ /* 0x004fe2000001ff00 */
[----:B------:R-:W-:-:S03]  /*1aff0*/  IMAD.MOV.U32 R7, RZ, RZ, RZ ;  /* 0x000000ffff077224 */ /* 0x000fc600078e00ff */
[----:B------:R-:W-:-:S13]  /*1b000*/  ISETP.GE.U32.AND P0, PT, R2, 0xf, PT ;  /* 0x0000000f0200780c */ /* 0x000fda0003f06070 */
[----:B------:R-:W-:Y:S05]  /*1b010*/  @!P0 BRA `(.L_x_330) ;  /* 0x0000000400408947 */ /* 0x000fea0003800000 */
[----:B------:R-:W-:Y:S01]  /*1b020*/  CS2R R18, SRZ ;  /* 0x0000000000127805 */ /* 0x000fe2000001ff00 */
[----:B------:R-:W0:Y:S01]  /*1b030*/  LDCU.64 UR6, c[0x0][0x3b0] ;  /* 0x00007600ff0677ac */ /* 0x000e220008000a00 */
[----:B------:R-:W2:Y:S01]  /*1b040*/  LDCU.64 UR10, c[0x0][0x3a8] ;  /* 0x00007500ff0a77ac */ /* 0x000ea20008000a00 */
[----:B------:R-:W-:-:S05]  /*1b050*/  UMOV UR4, URZ ;  /* 0x000000ff00047c82 */ /* 0x000fca0008000000 */
.L_x_331:
[----:B----4-:R-:W-:-:S05]  /*1b060*/  IADD3 R3, P0, PT, R80, UR4, RZ ;  /* 0x0000000450037c10 */ /* 0x010fca000ff1e0ff */
[----:B------:R-:W-:Y:S02]  /*1b070*/  IMAD.X R4, RZ, RZ, R13, P0 ;  /* 0x000000ffff047224 */ /* 0x000fe400000e060d */
[----:B------:R-:W-:-:S03]  /*1b080*/  IMAD.SHL.U32 R2, R3, 0x8, RZ ;  /* 0x0000000803027824 */ /* 0x000fc600078e00ff */
[----:B------:R-:W-:Y:S02]  /*1b090*/  SHF.L.U64.HI R3, R3, 0x3, R4 ;  /* 0x0000000303037819 */ /* 0x000fe40000010204 */
[C---:B0-----:R-:W-:Y:S02]  /*1b0a0*/  IADD3 R4, P0, PT, R2.reuse, UR6, RZ ;  /* 0x0000000602047c10 */ /* 0x041fe4000ff1e0ff */
[----:B--2---:R-:W-:Y:S02]  /*1b0b0*/  IADD3 R2, P1, PT, R2, UR10, RZ ;  /* 0x0000000a02027c10 */ /* 0x004fe4000ff3e0ff */
[C---:B------:R-:W-:Y:S02]  /*1b0c0*/  IADD3.X R5, PT, PT, R3.reuse, UR7, RZ, P0, !PT ;  /* 0x0000000703057c10 */ /* 0x040fe400087fe4ff */
[----:B------:R-:W-:-:S03]  /*1b0d0*/  IADD3.X R3, PT, PT, R3, UR11, RZ, P1, !PT ;  /* 0x0000000b03037c10 */ /* 0x000fc60008ffe4ff */
[----:B------:R-:W2:Y:S04]  /*1b0e0*/  LDG.E.64 R6, desc[UR8][R4.64] ;  /* 0x0000000804067981 */ /* 0x000ea8000c1e1b00 */
[----:B------:R-:W2:Y:S02]  /*1b0f0*/  LDG.E.64 R20, desc[UR8][R2.64] ;  /* 0x0000000802147981 */ /* 0x000ea4000c1e1b00 */
[----:B--2---:R-:W-:-:S07]  /*1b100*/  DFMA R6, R6, R20, R18 ;  /* 0x000000140606722b */ /* 0x004fce0000000012 */
[----:B------:R0:W-:Y:S04]  /*1b110*/  STG.E.64 desc[UR8][R62.64], R6 ;  /* 0x000000063e007986 */ /* 0x0001e8000c101b08 */
[----:B------:R-:W2:Y:S04]  /*1b120*/  LDG.E.64 R18, desc[UR8][R4.64+0x8] ;  /* 0x0000080804127981 */ /* 0x000ea8000c1e1b00 */
[----:B------:R-:W2:Y:S02]  /*1b130*/  LDG.E.64 R20, desc[UR8][R2.64+0x8] ;  /* 0x0000080802147981 */ /* 0x000ea4000c1e1b00 */
[----:B--2---:R-:W-:-:S07]  /*1b140*/  DFMA R18, R18, R20, R6 ;  /* 0x000000141212722b */ /* 0x004fce0000000006 */
[----:B------:R2:W-:Y:S04]  /*1b150*/  STG.E.64 desc[UR8][R62.64], R18 ;  /* 0x000000123e007986 */ /* 0x0005e8000c101b08 */
[----:B------:R-:W4:Y:S04]  /*1b160*/  LDG.E.64 R20, desc[UR8][R4.64+0x10] ;  /* 0x0000100804147981 */ /* 0x000f28000c1e1b00 */
[----:B------:R-:W4:Y:S02]  /*1b170*/  LDG.E.64 R88, desc[UR8][R2.64+0x10] ;  /* 0x0000100802587981 */ /* 0x000f24000c1e1b00 */
[----:B----4-:R-:W-:-:S07]  /*1b180*/  DFMA R20, R20, R88, R18 ;  /* 0x000000581414722b */ /* 0x010fce0000000012 */
[----:B------:R4:W-:Y:S04]  /*1b190*/  STG.E.64 desc[UR8][R62.64], R20 ;  /* 0x000000143e007986 */ /* 0x0009e8000c101b08 */
[----:B------:R-:W5:Y:S04]  /*1b1a0*/  LDG.E.64 R88, desc[UR8][R4.64+0x18] ;  /* 0x0000180804587981 */ /* 0x000f68000c1e1b00 */
[----:B---3--:R-:W5:Y:S02]  /*1b1b0*/  LDG.E.64 R90, desc[UR8][R2.64+0x18] ;  /* 0x00001808025a7981 */ /* 0x008f64000c1e1b00 */
[----:B-----5:R-:W-:-:S07]  /*1b1c0*/  DFMA R88, R88, R90, R20 ;  /* 0x0000005a5858722b */ /* 0x020fce0000000014 */
[----:B------:R3:W-:Y:S04]  /*1b1d0*/  STG.E.64 desc[UR8][R62.64], R88 ;  /* 0x000000583e007986 */ /* 0x0007e8000c101b08 */
[----:B0-----:R-:W5:Y:S04]  /*1b1e0*/  LDG.E.64 R6, desc[UR8][R4.64+0x20] ;  /* 0x0000200804067981 */ /* 0x001f68000c1e1b00 */
[----:B------:R-:W5:Y:S02]  /*1b1f0*/  LDG.E.64 R90, desc[UR8][R2.64+0x20] ;  /* 0x00002008025a7981 */ /* 0x000f64000c1e1b00 */
[----:B-----5:R-:W-:-:S07]  /*1b200*/  DFMA R6, R6, R90, R88 ;  /* 0x0000005a0606722b */ /* 0x020fce0000000058 */
[----:B------:R0:W-:Y:S04]  /*1b210*/  STG.E.64 desc[UR8][R62.64], R6 ;  /* 0x000000063e007986 */ /* 0x0001e8000c101b08 */
[----:B--2---:R-:W2:Y:S04]  /*1b220*/  LDG.E.64 R18, desc[UR8][R4.64+0x28] ;  /* 0x0000280804127981 */ /* 0x004ea8000c1e1b00 */
[----:B------:R-:W2:Y:S02]  /*1b230*/  LDG.E.64 R90, desc[UR8][R2.64+0x28] ;  /* 0x00002808025a7981 */ /* 0x000ea4000c1e1b00 */
[----:B--2---:R-:W-:-:S07]  /*1b240*/  DFMA R18, R18, R90, R6 ;  /* 0x0000005a1212722b */ /* 0x004fce0000000006 */
[----:B------:R2:W-:Y:S04]  /*1b250*/  STG.E.64 desc[UR8][R62.64], R18 ;  /* 0x000000123e007986 */ /* 0x0005e8000c101b08 */
[----:B----4-:R-:W4:Y:S04]  /*1b260*/  LDG.E.64 R20, desc[UR8][R4.64+0x30] ;  /* 0x0000300804147981 */ /* 0x010f28000c1e1b00 */
[----:B------:R-:W4:Y:S02]  /*1b270*/  LDG.E.64 R90, desc[UR8][R2.64+0x30] ;  /* 0x00003008025a7981 */ /* 0x000f24000c1e1b00 */
[----:B----4-:R-:W-:-:S07]  /*1b280*/  DFMA R20, R20, R90, R18 ;  /* 0x0000005a1414722b */ /* 0x010fce0000000012 */
[----:B------:R4:W-:Y:S04]  /*1b290*/  STG.E.64 desc[UR8][R62.64], R20 ;  /* 0x000000143e007986 */ /* 0x0009e8000c101b08 */
[----:B---3--:R-:W3:Y:S04]  /*1b2a0*/  LDG.E.64 R88, desc[UR8][R4.64+0x38] ;  /* 0x0000380804587981 */ /* 0x008ee8000c1e1b00 */
[----:B------:R-:W3:Y:S02]  /*1b2b0*/  LDG.E.64 R90, desc[UR8][R2.64+0x38] ;  /* 0x00003808025a7981 */ /* 0x000ee4000c1e1b00 */
[----:B---3--:R-:W-:-:S07]  /*1b2c0*/  DFMA R88, R88, R90, R20 ;  /* 0x0000005a5858722b */ /* 0x008fce0000000014 */
        /* <DEDUP_REMOVED lines=25> */
[----:B------:R-:W5:Y:S04]  /*1b460*/  LDG.E.64 R18, desc[UR8][R4.64+0x70] ;  /* 0x0000700804127981 */ /* 0x000f68000c1e1b00 */
[----:B----4-:R-:W5:Y:S02]  /*1b470*/  LDG.E.64 R20, desc[UR8][R2.64+0x70] ;  /* 0x0000700802147981 */ /* 0x010f64000c1e1b00 */
[----:B-----5:R-:W-:-:S07]  /*1b480*/  DFMA R20, R18, R20, R90 ;  /* 0x000000141214722b */ /* 0x020fce000000005a */
[----:B------:R2:W-:Y:S04]  /*1b490*/  STG.E.64 desc[UR8][R62.64], R20 ;  /* 0x000000143e007986 */ /* 0x0005e8000c101b08 */
[----:B------:R-:W4:Y:S04]  /*1b4a0*/  LDG.E.64 R18, desc[UR8][R4.64+0x78] ;  /* 0x0000780804127981 */ /* 0x000f28000c1e1b00 */
[----:B---3--:R-:W4:Y:S01]  /*1b4b0*/  LDG.E.64 R88, desc[UR8][R2.64+0x78] ;  /* 0x0000780802587981 */ /* 0x008f22000c1e1b00 */
[----:B------:R-:W-:Y:S01]  /*1b4c0*/  UIADD3 UR4, UPT, UPT, UR4, 0x10, URZ ;  /* 0x0000001004047890 */ /* 0x000fe2000fffe0ff */
[----:B0-----:R-:W-:-:S05]  /*1b4d0*/  LOP3.LUT R7, R0, 0xfffffff0, RZ, 0xc0, !PT ;  /* 0xfffffff000077812 */ /* 0x001fca00078ec0ff */
[----:B------:R-:W-:Y:S01]  /*1b4e0*/  ISETP.NE.AND P0, PT, R7, UR4, PT ;  /* 0x0000000407007c0c */ /* 0x000fe2000bf05270 */
[----:B----4-:R-:W-:-:S07]  /*1b4f0*/  DFMA R18, R18, R88, R20 ;  /* 0x000000581212722b */ /* 0x010fce0000000014 */
[----:B------:R2:W-:Y:S05]  /*1b500*/  STG.E.64 desc[UR8][R62.64], R18 ;  /* 0x000000123e007986 */ /* 0x0005ea000c101b08 */
[----:B------:R-:W-:Y:S05]  /*1b510*/  @P0 BRA `(.L_x_331) ;  /* 0xfffffff800d00947 */ /* 0x000fea000383ffff */
.L_x_330:
[----:B------:R-:W-:-:S13]  /*1b520*/  LOP3.LUT P0, RZ, R0, 0xf, RZ, 0xc0, !PT ;  /* 0x0000000f00ff7812 */ /* 0x000fda000780c0ff */
[----:B------:R-:W-:Y:S05]  /*1b530*/  @!P0 BRA `(.L_x_329) ;  /* 0x0000000400ac8947 */ /* 0x000fea0003800000 */
[C---:B------:R-:W-:Y:S02]  /*1b540*/  LOP3.LUT R2, R0.reuse, 0xf, RZ, 0xc0, !PT ;  /* 0x0000000f00027812 */ /* 0x040fe400078ec0ff */
[----:B------:R-:W-:-:S03]  /*1b550*/  LOP3.LUT P1, RZ, R0, 0x7, RZ, 0xc0, !PT ;  /* 0x0000000700ff7812 */ /* 0x000fc6000782c0ff */
[----:B------:R-:W-:-:S05]  /*1b560*/  VIADD R2, R2, 0xffffffff ;  /* 0xffffffff02027836 */ /* 0x000fca0000000000 */
[----:B------:R-:W-:-:S13]  /*1b570*/  ISETP.GE.U32.AND P0, PT, R2, 0x7, PT ;  /* 0x000000070200780c */ /* 0x000fda0003f06070 */
[----:B------:R-:W-:Y:S05]  /*1b580*/  @!P0 BRA `(.L_x_332) ;  /* 0x0000000000ac8947 */ /* 0x000fea0003800000 */
[----:B------:R-:W0:Y:S01]  /*1b590*/  LDCU.64 UR4, c[0x0][0x3b0] ;  /* 0x00007600ff0477ac */ /* 0x000e220008000a00 */
[----:B----4-:R-:W-:Y:S01]  /*1b5a0*/  IADD3 R3, P0, PT, R7, R80, RZ ;  /* 0x0000005007037210 */ /* 0x010fe20007f1e0ff */
[----:B------:R-:W4:Y:S04]  /*1b5b0*/  LDCU.64 UR6, c[0x0][0x3a8] ;  /* 0x00007500ff0677ac */ /* 0x000f280008000a00 */
[----:B------:R-:W-:Y:S02]  /*1b5c0*/  IMAD.X R4, RZ, RZ, R13, P0 ;  /* 0x000000ffff047224 */ /* 0x000fe400000e060d */
[----:B------:R-:W-:-:S03]  /*1b5d0*/  IMAD.SHL.U32 R2, R3, 0x8, RZ ;  /* 0x0000000803027824 */ /* 0x000fc600078e00ff */
[----:B------:R-:W-:Y:S02]  /*1b5e0*/  SHF.L.U64.HI R3, R3, 0x3, R4 ;  /* 0x0000000303037819 */ /* 0x000fe40000010204 */
[C---:B0-----:R-:W-:Y:S02]  /*1b5f0*/  IADD3 R4, P0, PT, R2.reuse, UR4, RZ ;  /* 0x0000000402047c10 */ /* 0x041fe4000ff1e0ff */
[----:B----4-:R-:W-:Y:S02]  /*1b600*/  IADD3 R2, P2, PT, R2, UR6, RZ ;  /* 0x0000000602027c10 */ /* 0x010fe4000ff5e0ff */
[C---:B------:R-:W-:Y:S02]  /*1b610*/  IADD3.X R5, PT, PT, R3.reuse, UR5, RZ, P0, !PT ;  /* 0x0000000503057c10 */ /* 0x040fe400087fe4ff */
[----:B------:R-:W-:-:S03]  /*1b620*/  IADD3.X R3, PT, PT, R3, UR7, RZ, P2, !PT ;  /* 0x0000000703037c10 */ /* 0x000fc600097fe4ff */
[----:B--2---:R-:W2:Y:S04]  /*1b630*/  LDG.E.64 R20, desc[UR8][R4.64] ;  /* 0x0000000804147981 */ /* 0x004ea8000c1e1b00 */
        /* <DEDUP_REMOVED lines=8> */
[----:B---3--:R-:W4:Y:S02]  /*1b6c0*/  LDG.E.64 R90, desc[UR8][R2.64+0x10] ;  /* 0x00001008025a7981 */ /* 0x008f24000c1e1b00 */
[----:B----4-:R-:W-:-:S07]  /*1b6d0*/  DFMA R88, R88, R90, R18 ;  /* 0x0000005a5858722b */ /* 0x010fce0000000012 */
[----:B------:R3:W-:Y:S04]  /*1b6e0*/  STG.E.64 desc[UR8][R62.64], R88 ;  /* 0x000000583e007986 */ /* 0x0007e8000c101b08 */
[----:B------:R-:W4:Y:S04]  /*1b6f0*/  LDG.E.64 R90, desc[UR8][R4.64+0x18] ;  /* 0x00001808045a7981 */ /* 0x000f28000c1e1b00 */
[----:B------:R-:W4:Y:S02]  /*1b700*/  LDG.E.64 R92, desc[UR8][R2.64+0x18] ;  /* 0x00001808025c7981 */ /* 0x000f24000c1e1b00 */
[----:B----4-:R-:W-:-:S07]  /*1b710*/  DFMA R90, R90, R92, R88 ;  /* 0x0000005c5a5a722b */ /* 0x010fce0000000058 */
        /* <DEDUP_REMOVED lines=9> */
[----:B------:R-:W2:Y:S04]  /*1b7b0*/  LDG.E.64 R18, desc[UR8][R4.64+0x30] ;  /* 0x0000300804127981 */ /* 0x000ea8000c1e1b00 */
[----:B---3--:R-:W2:Y:S02]  /*1b7c0*/  LDG.E.64 R88, desc[UR8][R2.64+0x30] ;  /* 0x0000300802587981 */ /* 0x008ea4000c1e1b00 */
[----:B--2---:R-:W-:-:S07]  /*1b7d0*/  DFMA R88, R18, R88, R92 ;  /* 0x000000581258722b */ /* 0x004fce000000005c */
[----:B------:R0:W-:Y:S04]  /*1b7e0*/  STG.E.64 desc[UR8][R62.64], R88 ;  /* 0x000000583e007986 */ /* 0x0001e8000c101b08 */
[----:B------:R-:W2:Y:S04]  /*1b7f0*/  LDG.E.64 R18, desc[UR8][R4.64+0x38] ;  /* 0x0000380804127981 */ /* 0x000ea8000c1e1b00 */
[----:B----4-:R-:W2:Y:S01]  /*1b800*/  LDG.E.64 R90, desc[UR8][R2.64+0x38] ;  /* 0x00003808025a7981 */ /* 0x010ea2000c1e1b00 */
[----:B------:R-:W-:Y:S01]  /*1b810*/  VIADD R7, R7, 0x8 ;  /* 0x0000000807077836 */ /* 0x000fe20000000000 */
[----:B--2---:R-:W-:-:S07]  /*1b820*/  DFMA R18, R18, R90, R88 ;  /* 0x0000005a1212722b */ /* 0x004fce0000000058 */
[----:B------:R0:W-:Y:S04]  /*1b830*/  STG.E.64 desc[UR8][R62.64], R18 ;  /* 0x000000123e007986 */ /* 0x0001e8000c101b08 */
.L_x_332:
[----:B------:R-:W-:Y:S05]  /*1b840*/  @!P1 BRA `(.L_x_329) ;  /* 0x0000000000e89947 */ /* 0x000fea0003800000 */
[C---:B------:R-:W-:Y:S02]  /*1b850*/  LOP3.LUT R2, R0.reuse, 0x7, RZ, 0xc0, !PT ;  /* 0x0000000700027812 */ /* 0x040fe400078ec0ff */
[----:B------:R-:W-:-:S03]  /*1b860*/  LOP3.LUT P2, R0, R0, 0x3, RZ, 0xc0, !PT ;  /* 0x0000000300007812 */ /* 0x000fc6000784c0ff */
[----:B------:R-:W-:-:S05]  /*1b870*/  VIADD R2, R2, 0xffffffff ;  /* 0xffffffff02027836 */ /* 0x000fca0000000000 */
[----:B------:R-:W-:-:S13]  /*1b880*/  ISETP.GE.U32.AND P0, PT, R2, 0x3, PT ;  /* 0x000000030200780c */ /* 0x000fda0003f06070 */
[----:B------:R-:W-:Y:S05]  /*1b890*/  @!P0 BRA `(.L_x_333) ;  /* 0x00000000006c8947 */ /* 0x000fea0003800000 */
[----:B------:R-:W2:Y:S01]  /*1b8a0*/  LDCU.64 UR4, c[0x0][0x3b0] ;  /* 0x00007600ff0477ac */ /* 0x000ea20008000a00 */
[----:B------:R-:W-:Y:S01]  /*1b8b0*/  IADD3 R2, P0, PT, R7, R80, RZ ;  /* 0x0000005007027210 */ /* 0x000fe20007f1e0ff */
[----:B------:R-:W5:Y:S04]  /*1b8c0*/  LDCU.64 UR6, c[0x0][0x3a8] ;  /* 0x00007500ff0677ac */ /* 0x000f680008000a00 */
[----:B0--3--:R-:W-:Y:S02]  /*1b8d0*/  IMAD.SHL.U32 R92, R2, 0x8, RZ ;  /* 0x00000008025c7824 */ /* 0x009fe400078e00ff */
[----:B----4-:R-:W-:-:S05]  /*1b8e0*/  IMAD.X R3, RZ, RZ, R13, P0 ;  /* 0x000000ffff037224 */ /* 0x010fca00000e060d */
[----:B------:R-:W-:Y:S02]  /*1b8f0*/  SHF.L.U64.HI R3, R2, 0x3, R3 ;  /* 0x0000000302037819 */ /* 0x000fe40000010203 */
[C---:B--2---:R-:W-:Y:S02]  /*1b900*/  IADD3 R90, P0, PT, R92.reuse, UR4, RZ ;  /* 0x000000045c5a7c10 */ /* 0x044fe4000ff1e0ff */
[----:B-----5:R-:W-:Y:S02]  /*1b910*/  IADD3 R92, P1, PT, R92, UR6, RZ ;  /* 0x000000065c5c7c10 */ /* 0x020fe4000ff3e0ff */
        /* <DEDUP_REMOVED lines=15> */
[----:B------:R-:W2:Y:S01]  /*1ba10*/  LDG.E.64 R88, desc[UR8][R92.64+0x18] ;  /* 0x000018085c587981 */ /* 0x000ea2000c1e1b00 */
[----:B------:R-:W-:Y:S01]  /*1ba20*/  VIADD R7, R7, 0x4 ;  /* 0x0000000407077836 */ /* 0x000fe20000000000 */
[----:B--2---:R-:W-:-:S07]  /*1ba30*/  DFMA R18, R18, R88, R20 ;  /* 0x000000581212722b */ /* 0x004fce0000000014 */
[----:B------:R0:W-:Y:S04]  /*1ba40*/  STG.E.64 desc[UR8][R62.64], R18 ;  /* 0x000000123e007986 */ /* 0x0001e8000c101b08 */
.L_x_333:
[----:B------:R-:W-:Y:S05]  /*1ba50*/  @!P2 BRA `(.L_x_329) ;  /* 0x000000000064a947 */ /* 0x000fea0003800000 */
[----:B------:R-:W5:Y:S01]  /*1ba60*/  LDCU.64 UR4, c[0x0][0x3b0] ;  /* 0x00007600ff0477ac */ /* 0x000f620008000a00 */
[----:B0-----:R-:W-:Y:S01]  /*1ba70*/  IADD3 R2, P0, PT, R7, R80, RZ ;  /* 0x0000005007027210 */ /* 0x001fe20007f1e0ff */
[----:B------:R-:W0:Y:S04]  /*1ba80*/  LDCU.64 UR6, c[0x0][0x3a8] ;  /* 0x00007500ff0677ac */ /* 0x000e280008000a00 */
[----:B--2---:R-:W-:Y:S02]  /*1ba90*/  IMAD.SHL.U32 R20, R2, 0x8, RZ ;  /* 0x0000000802147824 */ /* 0x004fe400078e00ff */
[----:B----4-:R-:W-:-:S05]  /*1baa0*/  IMAD.X R3, RZ, RZ, R13, P0 ;  /* 0x000000ffff037224 */ /* 0x010fca00000e060d */
[----:B------:R-:W-:Y:S02]  /*1bab0*/  SHF.L.U64.HI R2, R2, 0x3, R3 ;  /* 0x0000000302027819 */ /* 0x000fe40000010203 */
[C---:B-----5:R-:W-:Y:S02]  /*1bac0*/  IADD3 R6, P0, PT, R20.reuse, UR4, RZ ;  /* 0x0000000414067c10 */ /* 0x060fe4000ff1e0ff */
[----:B0-----:R-:W-:Y:S02]  /*1bad0*/  IADD3 R20, P1, PT, R20, UR6, RZ ;  /* 0x0000000614147c10 */ /* 0x001fe4000ff3e0ff */
[C---:B------:R-:W-:Y:S02]  /*1bae0*/  IADD3.X R7, PT, PT, R2.reuse, UR5, RZ, P0, !PT ;  /* 0x0000000502077c10 */ /* 0x040fe400087fe4ff */
[----:B------:R-:W-:-:S03]  /*1baf0*/  IADD3.X R21, PT, PT, R2, UR7, RZ, P1, !PT ;  /* 0x0000000702157c10 */ /* 0x000fc60008ffe4ff */
[----:B------:R-:W2:Y:S04]  /*1bb00*/  LDG.E.64 R2, desc[UR8][R6.64] ;  /* 0x0000000806027981 */ /* 0x000ea8000c1e1b00 */
[----:B------:R-:W2:Y:S01]  /*1bb10*/  LDG.E.64 R4, desc[UR8][R20.64] ;  /* 0x0000000814047981 */ /* 0x000ea2000c1e1b00 */
[----:B------:R-:W-:Y:S01]  /*1bb20*/  ISETP.NE.AND P0, PT, R0, 0x1, PT ;  /* 0x000000010000780c */ /* 0x000fe20003f05270 */
[----:B--2---:R-:W-:-:S07]  /*1bb30*/  DFMA R18, R2, R4, R18 ;  /* 0x000000040212722b */ /* 0x004fce0000000012 */
[----:B------:R0:W-:Y:S05]  /*1bb40*/  STG.E.64 desc[UR8][R62.64], R18 ;  /* 0x000000123e007986 */ /* 0x0001ea000c101b08 */
[----:B------:R-:W-:Y:S05]  /*1bb50*/  @!P0 BRA `(.L_x_329) ;  /* 0x0000000000248947 */ /* 0x000fea0003800000 */
[----:B------:R-:W0:Y:S04]  /*1bb60*/  LDG.E.64 R2, desc[UR8][R6.64+0x8] ;  /* 0x0000080806027981 */ /* 0x000e28000c1e1b00 */
[----:B------:R-:W0:Y:S01]  /*1bb70*/  LDG.E.64 R4, desc[UR8][R20.64+0x8] ;  /* 0x0000080814047981 */ /* 0x000e22000c1e1b00 */
[----:B------:R-:W-:Y:S01]  /*1bb80*/  ISETP.NE.AND P0, PT, R0, 0x2, PT ;  /* 0x000000020000780c */ /* 0x000fe20003f05270 */
[----:B0-----:R-:W-:-:S07]  /*1bb90*/  DFMA R18, R2, R4, R18 ;  /* 0x000000040212722b */ /* 0x001fce0000000012 */
[----:B------:R0:W-:Y:S05]  /*1bba0*/  STG.E.64 desc[UR8][R62.64], R18 ;  /* 0x000000123e007986 */ /* 0x0001ea000c101b08 */
[----:B------:R-:W2:Y:S04]  /*1bbb0*/  @P0 LDG.E.64 R2, desc[UR8][R6.64+0x10] ;  /* 0x0000100806020981 */ /* 0x000ea8000c1e1b00 */
[----:B------:R-:W2:Y:S02]  /*1bbc0*/  @P0 LDG.E.64 R4, desc[UR8][R20.64+0x10] ;  /* 0x0000100814040981 */ /* 0x000ea4000c1e1b00 */
[----:B--2---:R-:W-:-:S07]  /*1bbd0*/  @P0 DFMA R2, R2, R4, R18 ;  /* 0x000000040202022b */ /* 0x004fce0000000012 */
[----:B------:R0:W-:Y:S04]  /*1bbe0*/  @P0 STG.E.64 desc[UR8][R62.64], R2 ;  /* 0x000000023e000986 */ /* 0x0001e8000c101b08 */
.L_x_329:
[----:B0---4-:R-:W4:Y:S01]  /*1bbf0*/  LDG.E.64 R2, desc[UR8][R50.64] ;  /* 0x0000000832027981 */ /* 0x011f22000c1e1b00 */
[----:B------:R-:W-:Y:S01]  /*1bc00*/  BSSY.RECONVERGENT B1, `(.L_x_334) ;  /* 0x00000c5000017945 */ /* 0x000fe20003800200 */
[----:B----4-:R-:W-:-:S14]  /*1bc10*/  DSETP.NAN.AND P0, PT, R2, R2, PT ;  /* 0x000000020200722a */ /* 0x010fdc0003f08000 */
[----:B------:R-:W-:Y:S05]  /*1bc20*/  @!P0 BRA `(.L_x_335) ;  /* 0x0000000000108947 */ /* 0x000fea0003800000 */
[----:B------:R-:W4:Y:S01]  /*1bc30*/  LDG.E R0, desc[UR8][R52.64] ;  /* 0x0000000834007981 */ /* 0x000f22000c1e1900 */
[----:B------:R-:W4:Y:S02]  /*1bc40*/  LDCU UR4, c[0x0][0x50c] ;  /* 0x0000a180ff0477ac */ /* 0x000f240008000800 */
[----:B----4-:R-:W-:Y:S01]  /*1bc50*/  ISETP.LT.U32.AND P0, PT, R0, UR4, PT ;  /* 0x0000000400007c0c */ /* 0x010fe2000bf01070 */
[----:B------:R-:W-:-:S12]  /*1bc60*/  BRA `(.L_x_336) ;  /* 0x0000000800f87947 */ /* 0x000fd80003800000 */
.L_x_335:
[----:B------:R-:W0:Y:S02]  /*1bc70*/  LDCU UR4, c[0x0][0x52c] ;  /* 0x0000a580ff0477ac */ /* 0x000e240008000800 */
[----:B0-----:R-:W-:-:S09]  /*1bc80*/  UISETP.GE.U32.AND UP0, UPT, UR4, 0x2, UPT ;  /* 0x000000020400788c */ /* 0x001fd2000bf06070 */
[----:B------:R-:W-:Y:S05]  /*1bc90*/  BRA.U !UP0, `(.L_x_337) ;  /* 0x0000000908bc7547 */ /* 0x000fea000b800000 */
[----:B------:R-:W-:Y:S01]  /*1bca0*/  ISETP.GE.U32.AND P0, PT, R16, 0xf, PT ;  /* 0x0000000f1000780c */ /* 0x000fe20003f06070 */
[----:B------:R-:W-:-:S12]  /*1bcb0*/  IMAD.MOV.U32 R3, RZ, RZ, 0x1 ;  /* 0x00000001ff037424 */ /* 0x000fd800078e00ff */
[----:B------:R-:W-:Y:S05]  /*1bcc0*/  @!P0 BRA `(.L_x_338) ;  /* 0x0000000000b88947 */ /* 0x000fea0003800000 */
[----:B------:R-:W-:Y:S01]  /*1bcd0*/  UIADD3 UR5, UPT, UPT, UR4, -0x1, URZ ;  /* 0xffffffff04057890 */ /* 0x000fe2000fffe0ff */
[----:B------:R-:W-:Y:S01]  /*1bce0*/  IMAD.MOV.U32 R17, RZ, RZ, 0x1 ;  /* 0x00000001ff117424 */ /* 0x000fe200078e00ff */
[----:B------:R-:W0:Y:S02]  /*1bcf0*/  LDCU.64 UR6, c[0x0][0x3b8] ;  /* 0x00007700ff0677ac */ /* 0x000e240008000a00 */
[----:B------:R-:W-:-:S12]  /*1bd00*/  ULOP3.LUT UR5, UR5, 0xfffffff0, URZ, 0xc0, !UPT ;  /* 0xfffffff005057892 */ /* 0x000fd8000f8ec0ff */
.L_x_339:
[----:B------:R-:W-:-:S05]  /*1bd10*/  IADD3 R0, P0, PT, R17, R80, RZ ;  /* 0x0000005011007210 */ /* 0x000fca0007f1e0ff */
[----:B------:R-:W-:Y:S01]  /*1bd20*/  IMAD.X R3, RZ, RZ, R13, P0 ;  /* 0x000000ffff037224 */ /* 0x000fe200000e060d */
[----:B0-----:R-:W-:-:S04]  /*1bd30*/  LEA R2, P0, R0, UR6, 0x3 ;  /* 0x0000000600027c11 */ /* 0x001fc8000f8018ff */
[----:B------:R-:W-:-:S05]  /*1bd40*/  LEA.HI.X R3, R0, UR7, R3, 0x3, P0 ;  /* 0x0000000700037c11 */ /* 0x000fca00080f1c03 */
[----:B--2---:R-:W2:Y:S01]  /*1bd50*/  LDG.E.64 R4, desc[UR8][R2.64+-0x8] ;  /* 0xfffff80802047981 */ /* 0x004ea2000c1e1b00 */
[----:B------:R-:W-:-:S05]  /*1bd60*/  IMAD.WIDE.U32 R6, R17, 0x8, R82 ;  /* 0x0000000811067825 */ /* 0x000fca00078e0052 */
        /* <DEDUP_REMOVED lines=9> */
[----:B------:R-:W2:Y:S04]  /*1be00*/  LDG.E.64 R92, desc[UR8][R2.64+0x20] ;  /* 0x00002008025c7981 */ /* 0x000ea8000c1e1b00 */
[----:B--2---:R2:W-:Y:S04]  /*1be10*/  STG.E.64 desc[UR8][R6.64+0x28], R92 ;  /* 0x0000285c06007986 */ /* 0x0045e8000c101b08 */
[----:B0-----:R-:W4:Y:S04]  /*1be20*/  LDG.E.64 R4, desc[UR8][R2.64+0x28] ;  /* 0x0000280802047981 */ /* 0x001f28000c1e1b00 */
[----:B----4-:R0:W-:Y:S04]  /*1be30*/  STG.E.64 desc[UR8][R6.64+0x30], R4 ;  /* 0x0000300406007986 */ /* 0x0101e8000c101b08 */
[----:B------:R-:W4:Y:S04]  /*1be40*/  LDG.E.64 R18, desc[UR8][R2.64+0x30] ;  /* 0x0000300802127981 */ /* 0x000f28000c1e1b00 */
[----:B----4-:R4:W-:Y:S04]  /*1be50*/  STG.E.64 desc[UR8][R6.64+0x38], R18 ;  /* 0x0000381206007986 */ /* 0x0109e8000c101b08 */
[----:B------:R-:W5:Y:S04]  /*1be60*/  LDG.E.64 R20, desc[UR8][R2.64+0x38] ;  /* 0x0000380802147981 */ /* 0x000f68000c1e1b00 */
[----:B-----5:R5:W-:Y:S04]  /*1be70*/  STG.E.64 desc[UR8][R6.64+0x40], R20 ;  /* 0x0000401406007986 */ /* 0x020be8000c101b08 */
[----:B------:R-:W3:Y:S04]  /*1be80*/  LDG.E.64 R88, desc[UR8][R2.64+0x40] ;  /* 0x0000400802587981 */ /* 0x000ee8000c1e1b00 */
[----:B---3--:R3:W-:Y:S04]  /*1be90*/  STG.E.64 desc[UR8][R6.64+0x48], R88 ;  /* 0x0000485806007986 */ /* 0x0087e8000c101b08 */
[----:B------:R-:W2:Y:S04]  /*1bea0*/  LDG.E.64 R90, desc[UR8][R2.64+0x48] ;  /* 0x00004808025a7981 */ /* 0x000ea8000c1e1b00 */
[----:B--2---:R2:W-:Y:S04]  /*1beb0*/  STG.E.64 desc[UR8][R6.64+0x50], R90 ;  /* 0x0000505a06007986 */ /* 0x0045e8000c101b08 */
[----:B------:R-:W4:Y:S04]  /*1bec0*/  LDG.E.64 R92, desc[UR8][R2.64+0x50] ;  /* 0x00005008025c7981 */ /* 0x000f28000c1e1b00 */
[----:B----4-:R2:W-:Y:S04]  /*1bed0*/  STG.E.64 desc[UR8][R6.64+0x58], R92 ;  /* 0x0000585c06007986 */ /* 0x0105e8000c101b08 */
[----:B0-----:R-:W4:Y:S04]  /*1bee0*/  LDG.E.64 R4, desc[UR8][R2.64+0x58] ;  /* 0x0000580802047981 */ /* 0x001f28000c1e1b00 */
[----:B----4-:R2:W-:Y:S04]  /*1bef0*/  STG.E.64 desc[UR8][R6.64+0x60], R4 ;  /* 0x0000600406007986 */ /* 0x0105e8000c101b08 */
[----:B------:R-:W4:Y:S04]  /*1bf00*/  LDG.E.64 R18, desc[UR8][R2.64+0x60] ;  /* 0x0000600802127981 */ /* 0x000f28000c1e1b00 */
[----:B----4-:R2:W-:Y:S04]  /*1bf10*/  STG.E.64 desc[UR8][R6.64+0x68], R18 ;  /* 0x0000681206007986 */ /* 0x0105e8000c101b08 */
[----:B-----5:R-:W4:Y:S04]  /*1bf20*/  LDG.E.64 R20, desc[UR8][R2.64+0x68] ;  /* 0x0000680802147981 */ /* 0x020f28000c1e1b00 */
[----:B----4-:R2:W-:Y:S04]  /*1bf30*/  STG.E.64 desc[UR8][R6.64+0x70], R20 ;  /* 0x0000701406007986 */ /* 0x0105e8000c101b08 */
[----:B---3--:R-:W3:Y:S01]  /*1bf40*/  LDG.E.64 R88, desc[UR8][R2.64+0x70] ;  /* 0x0000700802587981 */ /* 0x008ee2000c1e1b00 */
[----:B------:R-:W-:-:S02]  /*1bf50*/  VIADD R0, R17, 0xf ;  /* 0x0000000f11007836 */ /* 0x000fc40000000000 */
[----:B------:R-:W-:-:S03]  /*1bf60*/  VIADD R17, R17, 0x10 ;  /* 0x0000001011117836 */ /* 0x000fc60000000000 */
[----:B------:R-:W-:Y:S01]  /*1bf70*/  ISETP.NE.AND P0, PT, R0, UR5, PT ;  /* 0x0000000500007c0c */ /* 0x000fe2000bf05270 */
[----:B---3--:R2:W-:-:S12]  /*1bf80*/  STG.E.64 desc[UR8][R6.64+0x78], R88 ;  /* 0x0000785806007986 */ /* 0x0085d8000c101b08 */
[----:B------:R-:W-:Y:S05]  /*1bf90*/  @P0 BRA `(.L_x_339) ;  /* 0xfffffffc005c0947 */ /* 0x000fea000383ffff */
[----:B------:R-:W-:-:S07]  /*1bfa0*/  IMAD.MOV.U32 R3, RZ, RZ, R17 ;  /* 0x000000ffff037224 */ /* 0x000fce00078e0011 */
.L_x_338:
        /* <DEDUP_REMOVED lines=8> */
[----:B------:R-:W0:Y:S01]  /*1c030*/  LDCU.64 UR4, c[0x0][0x3b8] ;  /* 0x00007700ff0477ac */ /* 0x000e220008000a00 */
[----:B------:R-:W-:-:S05]  /*1c040*/  IADD3 R0, P0, PT, R3, R80, RZ ;  /* 0x0000005003007210 */ /* 0x000fca0007f1e0ff */
[----:B--2---:R-:W-:Y:S01]  /*1c050*/  IMAD.X R5, RZ, RZ, R13, P0 ;  /* 0x000000ffff057224 */ /* 0x004fe200000e060d */
[----:B0-----:R-:W-:-:S04]  /*1c060*/  LEA R6, P0, R0, UR4, 0x3 ;  /* 0x0000000400067c11 */ /* 0x001fc8000f8018ff */
[----:B------:R-:W-:-:S06]  /*1c070*/  LEA.HI.X R7, R0, UR5, R5, 0x3, P0 ;  /* 0x0000000500077c11 */ /* 0x000fcc00080f1c05 */
[----:B------:R-:W2:Y:S01]  /*1c080*/  LDG.E.64 R6, desc[UR8][R6.64+-0x8] ;  /* 0xfffff80806067981 */ /* 0x000ea2000c1e1b00 */
[----:B------:R-:W-:-:S05]  /*1c090*/  VIADD R5, R3, 0x1 ;  /* 0x0000000103057836 */ /* 0x000fca0000000000 */
[----:B------:R-:W-:-:S05]  /*1c0a0*/  IADD3 R5, P0, PT, R5, R80, RZ ;  /* 0x0000005005057210 */ /* 0x000fca0007f1e0ff */
[----:B------:R-:W-:Y:S01]  /*1c0b0*/  IMAD.X R0, RZ, RZ, R13, P0 ;  /* 0x000000ffff007224 */ /* 0x000fe200000e060d */
[----:B------:R-:W-:-:S04]  /*1c0c0*/  LEA R18, P0, R5, UR4, 0x3 ;  /* 0x0000000405127c11 */ /* 0x000fc8000f8018ff */
[----:B------:R-:W-:Y:S01]  /*1c0d0*/  LEA.HI.X R19, R5, UR5, R0, 0x3, P0 ;  /* 0x0000000505137c11 */ /* 0x000fe200080f1c00 */
[----:B------:R-:W-:-:S05]  /*1c0e0*/  IMAD.WIDE.U32 R4, R3, 0x8, R82 ;  /* 0x0000000803047825 */ /* 0x000fca00078e0052 */
[----:B--2---:R0:W-:Y:S04]  /*1c0f0*/  STG.E.64 desc[UR8][R4.64], R6 ;  /* 0x0000000604007986 */ /* 0x0041e8000c101b08 */
[----:B------:R-:W2:Y:S01]  /*1c100*/  LDG.E.64 R18, desc[UR8][R18.64+-0x8] ;  /* 0xfffff80812127981 */ /* 0x000ea2000c1e1b00 */
[----:B------:R-:W-:-:S05]  /*1c110*/  VIADD R17, R3, 0x2 ;  /* 0x0000000203117836 */ /* 0x000fca0000000000 */
[----:B------:R-:W-:-:S05]  /*1c120*/  IADD3 R17, P0, PT, R17, R80, RZ ;  /* 0x0000005011117210 */ /* 0x000fca0007f1e0ff */
[----:B------:R-:W-:Y:S01]  /*1c130*/  IMAD.X R0, RZ, RZ, R13, P0 ;  /* 0x000000ffff007224 */ /* 0x000fe200000e060d */
[----:B------:R-:W-:-:S04]  /*1c140*/  LEA R20, P0, R17, UR4, 0x3 ;  /* 0x0000000411147c11 */ /* 0x000fc8000f8018ff */
[----:B------:R-:W-:Y:S01]  /*1c150*/  LEA.HI.X R21, R17, UR5, R0, 0x3, P0 ;  /* 0x0000000511157c11 */ /* 0x000fe200080f1c00 */
[----:B------:R-:W-:Y:S01]  /*1c160*/  VIADD R17, R3, 0x3 ;  /* 0x0000000303117836 */ /* 0x000fe20000000000 */
[----:B--2---:R2:W-:Y:S04]  /*1c170*/  STG.E.64 desc[UR8][R4.64+0x8], R18 ;  /* 0x0000081204007986 */ /* 0x0045e8000c101b08 */
[----:B------:R-:W4:Y:S01]  /*1c180*/  LDG.E.64 R20, desc[UR8][R20.64+-0x8] ;  /* 0xfffff80814147981 */ /* 0x000f22000c1e1b00 */
[----:B------:R-:W-:-:S05]  /*1c190*/  IADD3 R17, P0, PT, R17, R80, RZ ;  /* 0x0000005011117210 */ /* 0x000fca0007f1e0ff */
[----:B------:R-:W-:Y:S01]  /*1c1a0*/  IMAD.X R0, RZ, RZ, R13, P0 ;  /* 0x000000ffff007224 */ /* 0x000fe200000e060d */
[----:B0-----:R-:W-:-:S04]  /*1c1b0*/  LEA R6, P0, R17, UR4, 0x3 ;  /* 0x0000000411067c11 */ /* 0x001fc8000f8018ff */
[----:B------:R-:W-:Y:S01]  /*1c1c0*/  LEA.HI.X R7, R17, UR5, R0, 0x3, P0 ;  /* 0x0000000511077c11 */ /* 0x000fe200080f1c00 */
[----:B------:R-:W-:Y:S01]  /*1c1d0*/  VIADD R17, R3, 0x4 ;  /* 0x0000000403117836 */ /* 0x000fe20000000000 */
[----:B----4-:R0:W-:Y:S04]  /*1c1e0*/  STG.E.64 desc[UR8][R4.64+0x10], R20 ;  /* 0x0000101404007986 */ /* 0x0101e8000c101b08 */
[----:B------:R-:W4:Y:S01]  /*1c1f0*/  LDG.E.64 R6, desc[UR8][R6.64+-0x8] ;  /* 0xfffff80806067981 */ /* 0x000f22000c1e1b00 */
[----:B------:R-:W-:-:S05]  /*1c200*/  IADD3 R17, P0, PT, R17, R80, RZ ;  /* 0x0000005011117210 */ /* 0x000fca0007f1e0ff */
[----:B------:R-:W-:Y:S01]  /*1c210*/  IMAD.X R0, RZ, RZ, R13, P0 ;  /* 0x000000ffff007224 */ /* 0x000fe200000e060d */
[----:B--2---:R-:W-:-:S04]  /*1c220*/  LEA R18, P0, R17, UR4, 0x3 ;  /* 0x0000000411127c11 */ /* 0x004fc8000f8018ff */
[----:B------:R-:W-:Y:S01]  /*1c230*/  LEA.HI.X R19, R17, UR5, R0, 0x3, P0 ;  /* 0x0000000511137c11 */ /* 0x000fe200080f1c00 */
[----:B------:R-:W-:Y:S01]  /*1c240*/  VIADD R17, R3, 0x5 ;  /* 0x0000000503117836 */ /* 0x000fe20000000000 */
[----:B----4-:R2:W-:Y:S04]  /*1c250*/  STG.E.64 desc[UR8][R4.64+0x18], R6 ;  /* 0x0000180604007986 */ /* 0x0105e8000c101b08 */
        /* <DEDUP_REMOVED lines=14> */
[----:B------:R-:W2:Y:S01]  /*1c340*/  LDG.E.64 R6, desc[UR8][R6.64+-0x8] ;  /* 0xfffff80806067981 */ /* 0x000ea2000c1e1b00 */
[----:B------:R-:W-:-:S05]  /*1c350*/  IADD3 R17, P0, PT, R17, R80, RZ ;  /* 0x0000005011117210 */ /* 0x000fca0007f1e0ff */
[----:B------:R-:W-:Y:S01]  /*1c360*/  IMAD.X R0, RZ, RZ, R13, P0 ;  /* 0x000000ffff007224 */ /* 0x000fe200000e060d */
[----:B0-----:R-:W-:-:S04]  /*1c370*/  LEA R18, P0, R17, UR4, 0x3 ;  /* 0x0000000411127c11 */ /* 0x001fc8000f8018ff */
[----:B------:R-:W-:Y:S01]  /*1c380*/  LEA.HI.X R19, R17, UR5, R0, 0x3, P0 ;  /* 0x0000000511137c11 */ /* 0x000fe200080f1c00 */
[----:B--2---:R4:W-:Y:S05]  /*1c390*/  STG.E.64 desc[UR8][R4.64+0x30], R6 ;  /* 0x0000300604007986 */ /* 0x0049ea000c101b08 */
[----:B------:R-:W2:Y:S01]  /*1c3a0*/  LDG.E.64 R18, desc[UR8][R18.64+-0x8] ;  /* 0xfffff80812127981 */ /* 0x000ea2000c1e1b00 */
[----:B------:R-:W-:-:S03]  /*1c3b0*/  VIADD R3, R3, 0x8 ;  /* 0x0000000803037836 */ /* 0x000fc60000000000 */
[----:B--2---:R4:W-:Y:S04]  /*1c3c0*/  STG.E.64 desc[UR8][R4.64+0x38], R18 ;  /* 0x0000381204007986 */ /* 0x0049e8000c101b08 */
.L_x_340:
[----:B------:R-:W-:Y:S05]  /*1c3d0*/  BRA.U !UP1, `(.L_x_337) ;  /* 0x0000000109ec7547 */ /* 0x000fea000b800000 */
[----:B------:R-:W-:Y:S02]  /*1c3e0*/  ISETP.GE.U32.AND P1, PT, R10, 0x3, PT ;  /* 0x000000030a00780c */ /* 0x000fe40003f26070 */
[----:B------:R-:W-:-:S11]  /*1c3f0*/  ISETP.NE.AND P0, PT, R12, RZ, PT ;  /* 0x000000ff0c00720c */ /* 0x000fd60003f05270 */
[----:B------:R-:W-:Y:S05]  /*1c400*/  @!P1 BRA `(.L_x_341) ;  /* 0x0000000000789947 */ /* 0x000fea0003800000 */
[----:B------:R-:W0:Y:S01]  /*1c410*/  LDCU.64 UR4, c[0x0][0x3b8] ;  /* 0x00007700ff0477ac */ /* 0x000e220008000a00 */
[----:B------:R-:W-:-:S05]  /*1c420*/  IADD3 R0, P1, PT, R3, R80, RZ ;  /* 0x0000005003007210 */ /* 0x000fca0007f3e0ff */
[----:B--2-4-:R-:W-:Y:S01]  /*1c430*/  IMAD.X R5, RZ, RZ, R13, P1 ;  /* 0x000000ffff057224 */ /* 0x014fe200008e060d */
[----:B0-----:R-:W-:-:S04]  /*1c440*/  LEA R4, P1, R0, UR4, 0x3 ;  /* 0x0000000400047c11 */ /* 0x001fc8000f8218ff */
[----:B------:R-:W-:-:S06]  /*1c450*/  LEA.HI.X R5, R0, UR5, R5, 0x3, P1 ;  /* 0x0000000500057c11 */ /* 0x000fcc00088f1c05 */
[----:B------:R-:W2:Y:S01]  /*1c460*/  LDG.E.64 R4, desc[UR8][R4.64+-0x8] ;  /* 0xfffff80804047981 */ /* 0x000ea2000c1e1b00 */
[C---:B------:R-:W-:Y:S02]  /*1c470*/  VIADD R7, R3.reuse, 0x1 ;  /* 0x0000000103077836 */ /* 0x040fe40000000000 */
[----:B------:R-:W-:-:S03]  /*1c480*/  IMAD.WIDE.U32 R20, R3, 0x8, R82 ;  /* 0x0000000803147825 */ /* 0x000fc600078e0052 */
[----:B------:R-:W-:-:S05]  /*1c490*/  IADD3 R7, P1, PT, R7, R80, RZ ;  /* 0x0000005007077210 */ /* 0x000fca0007f3e0ff */
[----:B------:R-:W-:Y:S01]  /*1c4a0*/  IMAD.X R0, RZ, RZ, R13, P1 ;  /* 0x000000ffff007224 */ /* 0x000fe200008e060d */
[----:B------:R-:W-:-:S04]  /*1c4b0*/  LEA R6, P1, R7, UR4, 0x3 ;  /* 0x0000000407067c11 */ /* 0x000fc8000f8218ff */
[----:B------:R-:W-:Y:S01]  /*1c4c0*/  LEA.HI.X R7, R7, UR5, R0, 0x3, P1 ;  /* 0x0000000507077c11 */ /* 0x000fe200088f1c00 */
[----:B------:R-:W-:Y:S01]  /*1c4d0*/  VIADD R17, R3, 0x2 ;  /* 0x0000000203117836 */ /* 0x000fe20000000000 */
[----:B--2---:R0:W-:Y:S04]  /*1c4e0*/  STG.E.64 desc[UR8][R20.64], R4 ;  /* 0x0000000414007986 */ /* 0x0041e8000c101b08 */
[----:B------:R-:W2:Y:S01]  /*1c4f0*/  LDG.E.64 R6, desc[UR8][R6.64+-0x8] ;  /* 0xfffff80806067981 */ /* 0x000ea2000c1e1b00 */
        /* <DEDUP_REMOVED lines=11> */
[----:B----4-:R2:W-:Y:S05]  /*1c5b0*/  STG.E.64 desc[UR8][R20.64+0x10], R18 ;  /* 0x0000101214007986 */ /* 0x0105ea000c101b08 */
[----:B------:R-:W4:Y:S01]  /*1c5c0*/  LDG.E.64 R4, desc[UR8][R4.64+-0x8] ;  /* 0xfffff80804047981 */ /* 0x000f22000c1e1b00 */
[----:B------:R-:W-:-:S03]  /*1c5d0*/  VIADD R3, R3, 0x4 ;  /* 0x0000000403037836 */ /* 0x000fc60000000000 */
[----:B----4-:R2:W-:Y:S04]  /*1c5e0*/  STG.E.64 desc[UR8][R20.64+0x18], R4 ;  /* 0x0000180414007986 */ /* 0x0105e8000c101b08 */
.L_x_341:
[----:B------:R-:W-:Y:S05]  /*1c5f0*/  @!P0 BRA `(.L_x_337) ;  /* 0x0000000000648947 */ /* 0x000fea0003800000 */
[----:B------:R-:W0:Y:S01]  /*1c600*/  LDCU.64 UR4, c[0x0][0x3b8] ;  /* 0x00007700ff0477ac */ /* 0x000e220008000a00 */
[----:B------:R-:W-:-:S05]  /*1c610*/  IADD3 R0, P0, PT, R3, R80, RZ ;  /* 0x0000005003007210 */ /* 0x000fca0007f1e0ff */
[----:B--2-4-:R-:W-:Y:S01]  /*1c620*/  IMAD.X R5, RZ, RZ, R13, P0 ;  /* 0x000000ffff057224 */ /* 0x014fe200000e060d */
[----:B0-----:R-:W-:-:S04]  /*1c630*/  LEA R4, P0, R0, UR4, 0x3 ;  /* 0x0000000400047c11 */ /* 0x001fc8000f8018ff */
[----:B------:R-:W-:-:S06]  /*1c640*/  LEA.HI.X R5, R0, UR5, R5, 0x3, P0 ;  /* 0x0000000500057c11 */ /* 0x000fcc00080f1c05 */
[----:B------:R-:W2:Y:S01]  /*1c650*/  LDG.E.64 R4, desc[UR8][R4.64+-0x8] ;  /* 0xfffff80804047981 */ /* 0x000ea2000c1e1b00 */
[----:B------:R-:W-:Y:S01]  /*1c660*/  IMAD.WIDE.U32 R6, R3, 0x8, R82 ;  /* 0x0000000803067825 */ /* 0x000fe200078e0052 */
[----:B------:R-:W-:-:S04]  /*1c670*/  ISETP.NE.AND P0, PT, R12, 0x1, PT ;  /* 0x000000010c00780c */ /* 0x000fc80003f05270 */
[----:B--2---:R0:W-:Y:S09]  /*1c680*/  STG.E.64 desc[UR8][R6.64], R4 ;  /* 0x0000000406007986 */ /* 0x0041f2000c101b08 */
[----:B------:R-:W-:Y:S05]  /*1c690*/  @!P0 BRA `(.L_x_337) ;  /* 0x00000000003c8947 */ /* 0x000fea0003800000 */
[----:B0-----:R-:W-:-:S05]  /*1c6a0*/  VIADD R5, R3, 0x1 ;  /* 0x0000000103057836 */ /* 0x001fca0000000000 */
[----:B------:R-:W-:-:S05]  /*1c6b0*/  IADD3 R5, P0, PT, R5, R80, RZ ;  /* 0x0000005005057210 */ /* 0x000fca0007f1e0ff */
[----:B------:R-:W-:Y:S01]  /*1c6c0*/  IMAD.X R0, RZ, RZ, R13, P0 ;  /* 0x000000ffff007224 */ /* 0x000fe200000e060d */
[----:B------:R-:W-:-:S04]  /*1c6d0*/  LEA R4, P0, R5, UR4, 0x3 ;  /* 0x0000000405047c11 */ /* 0x000fc8000f8018ff */
[----:B------:R-:W-:-:S06]  /*1c6e0*/  LEA.HI.X R5, R5, UR5, R0, 0x3, P0 ;  /* 0x0000000505057c11 */ /* 0x000fcc00080f1c00 */
[----:B------:R-:W2:Y:S01]  /*1c6f0*/  LDG.E.64 R4, desc[UR8][R4.64+-0x8] ;  /* 0xfffff80804047981 */ /* 0x000ea2000c1e1b00 */
[----:B------:R-:W-:-:S13]  /*1c700*/  ISETP.NE.AND P1, PT, R12, 0x2, PT ;  /* 0x000000020c00780c */ /* 0x000fda0003f25270 */
[----:B------:R-:W-:-:S05]  /*1c710*/  @P1 VIADD R3, R3, 0x2 ;  /* 0x0000000203031836 */ /* 0x000fca0000000000 */
[----:B------:R-:W-:-:S05]  /*1c720*/  @P1 IADD3 R3, P0, PT, R3, R80, RZ ;  /* 0x0000005003031210 */ /* 0x000fca0007f1e0ff */
[----:B------:R-:W-:Y:S01]  /*1c730*/  @P1 IMAD.X R0, RZ, RZ, R13, P0 ;  /* 0x000000ffff001224 */ /* 0x000fe200000e060d */
[----:B------:R-:W-:-:S04]  /*1c740*/  @P1 LEA R2, P0, R3, UR4, 0x3 ;  /* 0x0000000403021c11 */ /* 0x000fc8000f8018ff */
[----:B------:R-:W-:Y:S01]  /*1c750*/  @P1 LEA.HI.X R3, R3, UR5, R0, 0x3, P0 ;  /* 0x0000000503031c11 */ /* 0x000fe200080f1c00 */
[----:B--2---:R0:W-:Y:S05]  /*1c760*/  STG.E.64 desc[UR8][R6.64+0x8], R4 ;  /* 0x0000080406007986 */ /* 0x0041ea000c101b08 */
[----:B------:R-:W2:Y:S04]  /*1c770*/  @P1 LDG.E.64 R2, desc[UR8][R2.64+-0x8] ;  /* 0xfffff80802021981 */ /* 0x000ea8000c1e1b00 */
[----:B--2---:R0:W-:Y:S02]  /*1c780*/  @P1 STG.E.64 desc[UR8][R6.64+0x10], R2 ;  /* 0x0000100206001986 */ /* 0x0041e4000c101b08 */
.L_x_337:
[----:B0-----:R-:W5:Y:S01]  /*1c790*/  LDG.E.64 R2, desc[UR8][R50.64] ;  /* 0x0000000832027981 */ /* 0x001f62000c1e1b00 */
[----:B------:R-:W0:Y:S03]  /*1c7a0*/  LDCU.128 UR4, c[0x0][0x4f0] ;  /* 0x00009e00ff0477ac */ /* 0x000e260008000c00 */
[----:B-----5:R1:W-:Y:S04]  /*1c7b0*/  STG.E.64 desc[UR8][R56.64], R2 ;  /* 0x0000000238007986 */ /* 0x0203e8000c101b08 */
[----:B--2-4-:R-:W2:Y:S01]  /*1c7c0*/  LDG.E.64 R4, desc[UR8][R62.64] ;  /* 0x000000083e047981 */ /* 0x014ea2000c1e1b00 */
[----:B------:R-:W-:Y:S01]  /*1c7d0*/  DADD R6, R2, -R2 ;  /* 0x0000000002067229 */ /* 0x000fe20000000802 */
[----:B------:R-:W-:-:S07]  /*1c7e0*/  PLOP3.LUT P0, PT, PT, PT, PT, 0x8, 0x80 ;  /* 0x000000000080781c */ /* 0x000fce0003f0e170 */
[----:B0-----:R-:W-:Y:S02]  /*1c7f0*/  DSETP.GT.AND P1, PT, R6, UR6, PT ;  /* 0x0000000606007e2a */ /* 0x001fe4000bf24000 */
[----:B--2---:R-:W-:-:S14]  /*1c800*/  DSETP.LEU.AND P2, PT, R4, UR4, PT ;  /* 0x0000000404007e2a */ /* 0x004fdc000bf4b000 */
[----:B-1----:R-:W-:Y:S05]  /*1c810*/  @!P1 BRA P2, `(.L_x_336) ;  /* 0x00000000000c9947 */ /* 0x002fea0001000000 */
[----:B------:R-:W2:Y:S01]  /*1c820*/  LDG.E R0, desc[UR8][R52.64] ;  /* 0x0000000834007981 */ /* 0x000ea2000c1e1900 */
[----:B------:R-:W2:Y:S02]  /*1c830*/  LDCU UR4, c[0x0][0x50c] ;  /* 0x0000a180ff0477ac */ /* 0x000ea40008000800 */
[----:B--2---:R-:W-:-:S13]  /*1c840*/  ISETP.LT.U32.AND P0, PT, R0, UR4, PT ;  /* 0x0000000400007c0c */ /* 0x004fda000bf01070 */
.L_x_336:
[----:B------:R-:W-:Y:S05]  /*1c850*/  BSYNC.RECONVERGENT B1 ;  /* 0x0000000000017941 */ /* 0x000fea0003800200 */
.L_x_334:
[----:B------:R-:W-:-:S05]  /*1c860*/  SEL R3, RZ, 0x1, !P0 ;  /* 0x00000001ff037807 */ /* 0x000fca0004000000 */
[----:B------:R0:W-:Y:S01]  /*1c870*/  STG.E.U8 desc[UR8][R42.64], R3 ;  /* 0x000000032a007986 */ /* 0x0001e2000c101108 */
[----:B------:R-:W-:Y:S05]  /*1c880*/  @P0 BRA `(.L_x_342) ;  /* 0xffffff2c00c40947 */ /* 0x000fea000383ffff */
.L_x_175:
[----:B------:R-:W-:Y:S05]  /*1c890*/  BSYNC.RECONVERGENT B0 ;  /* 0x0000000000007941 */ /* 0x000fea0003800200 */
.L_x_140:
[----:B------:R-:W5:Y:S02]  /*1c8a0*/  LDCU UR4, c[0x0][0x528] ;  /* 0x0000a500ff0477ac */ /* 0x000f640008000800 */
[----:B-----5:R-:W-:-:S09]  /*1c8b0*/  UISETP.NE.AND UP0, UPT, UR4, URZ, UPT ;  /* 0x000000ff0400728c */ /* 0x020fd2000bf05270 */
[----:B------:R-:W-:Y:S05]  /*1c8c0*/  BRA.U !UP0, `(.L_x_343) ;  /* 0x0000001908407547 */ /* 0x000fea000b800000 */
[----:B------:R-:W-:-:S07]  /*1c8d0*/  IMAD.MOV.U32 R17, RZ, RZ, RZ ;  /* 0x000000ffff117224 */ /* 0x000fce00078e00ff */
.L_x_350:
[----:B01234-:R-:W0:Y:S01]  /*1c8e0*/  LDC.64 R2, c[0x0][0x3e0] ;  /* 0x0000f800ff027b82 */ /* 0x01fe220000000a00 */
[----:B------:R-:W-:Y:S02]  /*1c8f0*/  IADD3 R5, P0, PT, R17, R78, RZ ;  /* 0x0000004e11057210 */ /* 0x000fe40007f1e0ff */
[----:B------:R-:W-:-:S03]  /*1c900*/  CS2R R88, SRZ ;  /* 0x0000000000587805 */ /* 0x000fc6000001ff00 */
[----:B------:R-:W-:Y:S02]  /*1c910*/  IMAD.X R6, RZ, RZ, R14, P0 ;  /* 0x000000ffff067224 */ /* 0x000fe400000e060e */
[----:B------:R-:W1:Y:S01]  /*1c920*/  LDC R0, c[0x0][0x52c] ;  /* 0x00014b00ff007b82 */ /* 0x000e620000000800 */
[----:B0-----:R-:W-:-:S04]  /*1c930*/  LEA R4, P0, R5, R2, 0x3 ;  /* 0x0000000205047211 */ /* 0x001fc800078018ff */
[----:B------:R-:W-:Y:S02]  /*1c940*/  LEA.HI.X R5, R5, R3, R6, 0x3, P0 ;  /* 0x0000000305057211 */ /* 0x000fe400000f1c06 */
[----:B-1----:R-:W-:-:S03]  /*1c950*/  ISETP.NE.AND P0, PT, R0, RZ, PT ;  /* 0x000000ff0000720c */ /* 0x002fc60003f05270 */
[----:B------:R0:W-:Y:S10]  /*1c960*/  STG.E.64 desc[UR8][R4.64], RZ ;  /* 0x000000ff04007986 */ /* 0x0001f4000c101b08 */
[----:B0-----:R-:W-:Y:S05]  /*1c970*/  @!P0 BRA `(.L_x_344) ;  /* 0x0000000400fc8947 */ /* 0x001fea0003800000 */
[----:B------:R-:W-:Y:S01]  /*1c980*/  VIADD R6, R0, 0xffffffff ;  /* 0xffffffff00067836 */ /* 0x000fe20000000000 */
[----:B------:R-:W-:Y:S01]  /*1c990*/  CS2R R88, SRZ ;  /* 0x0000000000587805 */ /* 0x000fe2000001ff00 */
[----:B------:R-:W-:-:S03]  /*1c9a0*/  IMAD.MOV.U32 R18, RZ, RZ, RZ ;  /* 0x000000ffff127224 */ /* 0x000fc600078e00ff */
[----:B------:R-:W-:-:S13]  /*1c9b0*/  ISETP.GE.U32.AND P0, PT, R6, 0x7, PT ;  /* 0x000000070600780c */ /* 0x000fda0003f06070 */
[----:B------:R-:W-:Y:S05]  /*1c9c0*/  @!P0 BRA `(.L_x_345) ;  /* 0x0000000000e88947 */ /* 0x000fea0003800000 */
[----:B------:R-:W-:Y:S01]  /*1c9d0*/  IMAD.MOV.U32 R20, RZ, RZ, RZ ;  /* 0x000000ffff147224 */ /* 0x000fe200078e00ff */
[----:B------:R-:W-:-:S07]  /*1c9e0*/  CS2R R88, SRZ ;  /* 0x0000000000587805 */ /* 0x000fce000001ff00 */
.L_x_346:
        /* <DEDUP_REMOVED lines=49> */
[----:B------:R-:W-:Y:S01]  /*1cd00*/  VIADD R20, R20, 0x8 ;  /* 0x0000000814147836 */ /* 0x000fe20000000000 */
[----:B------:R-:W-:-:S04]  /*1cd10*/  LOP3.LUT R21, R0, 0xfffffff8, RZ, 0xc0, !PT ;  /* 0xfffffff800157812 */ /* 0x000fc800078ec0ff */
[----:B------:R-:W-:Y:S01]  /*1cd20*/  ISETP.NE.AND P0, PT, R20, R21, PT ;  /* 0x000000151400720c */ /* 0x000fe20003f05270 */
[----:B--2---:R-:W-:-:S07]  /*1cd30*/  DFMA R88, R18, R88, R94 ;  /* 0x000000581258722b */ /* 0x004fce000000005e */
[----:B------:R0:W-:Y:S05]  /*1cd40*/  STG.E.64 desc[UR8][R4.64], R88 ;  /* 0x0000005804007986 */ /* 0x0001ea000c101b08 */
[----:B------:R-:W-:Y:S05]  /*1cd50*/  @P0 BRA `(.L_x_346) ;  /* 0xfffffffc00240947 */ /* 0x000fea000383ffff */
[----:B------:R-:W-:-:S07]  /*1cd60*/  IMAD.MOV.U32 R18, RZ, RZ, R21 ;  /* 0x000000ffff127224 */ /* 0x000fce00078e0015 */
.L_x_345:
[----:B------:R-:W-:-:S13]  /*1cd70*/  LOP3.LUT P0, RZ, R0, 0x7, RZ, 0xc0, !PT ;  /* 0x0000000700ff7812 */ /* 0x000fda000780c0ff */
[----:B------:R-:W-:Y:S05]  /*1cd80*/  @!P0 BRA `(.L_x_344) ;  /* 0x0000000000f88947 */ /* 0x000fea0003800000 */
[C---:B------:R-:W-:Y:S02]  /*1cd90*/  LOP3.LUT R6, R0.reuse, 0x7, RZ, 0xc0, !PT ;  /* 0x0000000700067812 */ /* 0x040fe400078ec0ff */
[----:B------:R-:W-:-:S03]  /*1cda0*/  LOP3.LUT P1, RZ, R0, 0x3, RZ, 0xc0, !PT ;  /* 0x0000000300ff7812 */ /* 0x000fc6000782c0ff */
[----:B------:R-:W-:-:S05]  /*1cdb0*/  VIADD R6, R6, 0xffffffff ;  /* 0xffffffff06067836 */ /* 0x000fca0000000000 */
[----:B------:R-:W-:-:S13]  /*1cdc0*/  ISETP.GE.U32.AND P0, PT, R6, 0x3, PT ;  /* 0x000000030600780c */ /* 0x000fda0003f06070 */
        /* <DEDUP_REMOVED lines=29> */
.L_x_347:
[----:B------:R-:W-:Y:S05]  /*1cfa0*/  @!P1 BRA `(.L_x_344) ;  /* 0x0000000000709947 */ /* 0x000fea0003800000 */
[----:B------:R-:W-:-:S04]  /*1cfb0*/  LOP3.LUT R6, R0, 0x3, RZ, 0xc0, !PT ;  /* 0x0000000300067812 */ /* 0x000fc800078ec0ff */
[----:B------:R-:W-:-:S13]  /*1cfc0*/  ISETP.NE.AND P1, PT, R6, 0x1, PT ;  /* 0x000000010600780c */ /* 0x000fda0003f25270 */
[----:B------:R-:W2:Y:S01]  /*1cfd0*/  @P1 LDC R19, c[0x0][0x528] ;  /* 0x00014a00ff131b82 */ /* 0x000ea20000000800 */
[----:B01----:R-:W-:-:S05]  /*1cfe0*/  @P1 IMAD.WIDE.U32 R94, R18, 0x8, R82 ;  /* 0x00000008125e1825 */ /* 0x003fca00078e0052 */
[----:B------:R-:W3:Y:S02]  /*1cff0*/  @P1 LDG.E.64 R20, desc[UR8][R94.64] ;  /* 0x000000085e141981 */ /* 0x000ee4000c1e1b00 */
[----:B------:R-:W0:Y:S01]  /*1d000*/  @P1 LDC.64 R90, c[0x0][0x390] ;  /* 0x0000e400ff5a1b82 */ /* 0x000e220000000a00 */
[----:B--2---:R-:W-:-:S04]  /*1d010*/  @P1 IMAD R96, R18, R19, R17 ;  /* 0x0000001312601224 */ /* 0x004fc800078e0211 */
[----:B0-----:R-:W-:-:S05]  /*1d020*/  @P1 IMAD.WIDE.U32 R92, R96, 0x8, R90 ;  /* 0x00000008605c1825 */ /* 0x001fca00078e005a */
[----:B------:R-:W3:Y:S01]  /*1d030*/  @P1 LDG.E.64 R6, desc[UR8][R92.64] ;  /* 0x000000085c061981 */ /* 0x000ee2000c1e1b00 */
[----:B------:R-:W-:Y:S01]  /*1d040*/  @P1 IMAD.IADD R19, R96, 0x1, R19 ;  /* 0x0000000160131824 */ /* 0x000fe200078e0213 */
[----:B------:R-:W-:-:S04]  /*1d050*/  LOP3.LUT R0, R0, 0x1, RZ, 0xc0, !PT ;  /* 0x0000000100007812 */ /* 0x000fc800078ec0ff */
[----:B------:R-:W-:-:S13]  /*1d060*/  ISETP.NE.U32.AND P0, PT, R0, 0x1, PT ;  /* 0x000000010000780c */ /* 0x000fda0003f05070 */
[----:B------:R-:W0:Y:S08]  /*1d070*/  @!P0 LDC R0, c[0x0][0x528] ;  /* 0x00014a00ff008b82 */ /* 0x000e300000000800 */
[----:B------:R-:W1:Y:S01]  /*1d080*/  @!P0 LDC.64 R96, c[0x0][0x390] ;  /* 0x0000e400ff608b82 */ /* 0x000e620000000a00 */
[----:B---3--:R-:W-:Y:S01]  /*1d090*/  @P1 DFMA R6, R6, R20, R88 ;  /* 0x000000140606122b */ /* 0x008fe20000000058 */
[----:B------:R-:W-:-:S06]  /*1d0a0*/  @P1 IMAD.WIDE.U32 R20, R19, 0x8, R90 ;  /* 0x0000000813141825 */ /* 0x000fcc00078e005a */
[----:B------:R1:W-:Y:S04]  /*1d0b0*/  @P1 STG.E.64 desc[UR8][R4.64], R6 ;  /* 0x0000000604001986 */ /* 0x0003e8000c101b08 */
[----:B------:R-:W2:Y:S04]  /*1d0c0*/  @P1 LDG.E.64 R20, desc[UR8][R20.64] ;  /* 0x0000000814141981 */ /* 0x000ea8000c1e1b00 */
[----:B------:R-:W2:Y:S01]  /*1d0d0*/  @P1 LDG.E.64 R90, desc[UR8][R94.64+0x8] ;  /* 0x000008085e5a1981 */ /* 0x000ea2000c1e1b00 */
[----:B------:R-:W-:-:S04]  /*1d0e0*/  @P1 VIADD R18, R18, 0x2 ;  /* 0x0000000212121836 */ /* 0x000fc80000000000 */
[C---:B0-----:R-:W-:Y:S02]  /*1d0f0*/  @!P0 IMAD R93, R18.reuse, R0, R17 ;  /* 0x00000000125d8224 */ /* 0x041fe400078e0211 */
[----:B------:R-:W-:Y:S01]  /*1d100*/  @!P0 IMAD.WIDE.U32 R18, R18, 0x8, R82 ;  /* 0x0000000812128825 */ /* 0x000fe200078e0052 */
[----:B--2---:R-:W-:-:S03]  /*1d110*/  @P1 DFMA R88, R20, R90, R6 ;  /* 0x0000005a1458122b */ /* 0x004fc60000000006 */
[----:B-1----:R-:W-:-:S04]  /*1d120*/  @!P0 IMAD.WIDE.U32 R6, R93, 0x8, R96 ;  /* 0x000000085d068825 */ /* 0x002fc800078e0060 */
[----:B------:R0:W-:Y:S04]  /*1d130*/  @P1 STG.E.64 desc[UR8][R4.64], R88 ;  /* 0x0000005804001986 */ /* 0x0001e8000c101b08 */
[----:B------:R-:W0:Y:S04]  /*1d140*/  @!P0 LDG.E.64 R18, desc[UR8][R18.64] ;  /* 0x0000000812128981 */ /* 0x000e28000c1e1b00 */
[----:B------:R-:W0:Y:S02]  /*1d150*/  @!P0 LDG.E.64 R6, desc[UR8][R6.64] ;  /* 0x0000000806068981 */ /* 0x000e24000c1e1b00 */
[----:B0-----:R-:W-:-:S11]  /*1d160*/  @!P0 DFMA R88, R6, R18, R88 ;  /* 0x000000120658822b */ /* 0x001fd60000000058 */
.L_x_344:
[----:B------:R-:W-:Y:S01]  /*1d170*/  IMAD.MOV.U32 R6, RZ, RZ, 0x652b82fe ;  /* 0x652b82feff067424 */ /* 0x000fe200078e00ff */
[----:B------:R-:W-:Y:S01]  /*1d180*/  UMOV UR4, 0xfefa39ef ;  /* 0xfefa39ef00047882 */ /* 0x000fe20000000000 */
[----:B------:R-:W-:Y:S01]  /*1d190*/  IMAD.MOV.U32 R7, RZ, RZ, 0x3ff71547 ;  /* 0x3ff71547ff077424 */ /* 0x000fe200078e00ff */
[----:B------:R-:W-:Y:S01]  /*1d1a0*/  UMOV UR5, 0x3fe62e42 ;  /* 0x3fe62e4200057882 */ /* 0x000fe20000000000 */
[----:B------:R-:W-:Y:S01]  /*1d1b0*/  FSETP.GEU.AND P0, PT, |R89|, 4.1917929649353027344, PT ;  /* 0x4086232b5900780b */ /* 0x000fe20003f0e200 */
[----:B------:R-:W-:Y:S03]  /*1d1c0*/  BSSY.RECONVERGENT B0, `(.L_x_348) ;  /* 0x0000036000007945 */ /* 0x000fe60003800200 */
[----:B------:R-:W-:-:S08]  /*1d1d0*/  DFMA R6, R88, R6, 6.75539944105574400000e+15 ;  /* 0x433800005806742b */ /* 0x000fd00000000006 */
        /* <DEDUP_REMOVED lines=49> */
[----:B------:R-:W-:Y:S02]  /*1d4f0*/  @!P1 IMAD.MOV.U32 R6, RZ, RZ, R20 ;  /* 0x000000ffff069224 */ /* 0x000fe400078e0014 */
[----:B------:R-:W-:-:S06]  /*1d500*/  @!P1 IMAD.MOV.U32 R20, RZ, RZ, RZ ;  /* 0x000000ffff149224 */ /* 0x000fcc00078e00ff */
[----:B------:R-:W-:-:S11]  /*1d510*/  @!P1 DMUL R18, R6, R20 ;  /* 0x0000001406129228 */ /* 0x000fd60000000000 */
.L_x_349:
[----:B------:R-:W-:Y:S05]  /*1d520*/  BSYNC.RECONVERGENT B0 ;  /* 0x0000000000007941 */ /* 0x000fea0003800200 */
.L_x_348:
[----:B------:R-:W2:Y:S01]  /*1d530*/  LDCU UR5, c[0x0][0x528] ;  /* 0x0000a500ff0577ac */ /* 0x000ea20008000800 */
[----:B------:R3:W-:Y:S01]  /*1d540*/  STG.E.64 desc[UR8][R4.64], R18 ;  /* 0x0000001204007986 */ /* 0x0007e2000c101b08 */
[----:B------:R-:W-:-:S05]  /*1d550*/  VIADD R17, R17, 0x1 ;  /* 0x0000000111117836 */ /* 0x000fca0000000000 */
[----:B--2---:R-:W-:-:S13]  /*1d560*/  ISETP.NE.AND P0, PT, R17, UR5, PT ;  /* 0x0000000511007c0c */ /* 0x004fda000bf05270 */
[----:B---3--:R-:W-:Y:S05]  /*1d570*/  @P0 BRA `(.L_x_350) ;  /* 0xfffffff000d80947 */ /* 0x008fea000383ffff */
[----:B01----:R-:W2:Y:S01]  /*1d580*/  LDG.E.64 R4, desc[UR8][R22.64] ;  /* 0x0000000816047981 */ /* 0x003ea2000c1e1b00 */
[----:B------:R-:W-:-:S04]  /*1d590*/  UIADD3 UR4, UPT, UPT, UR5, -0x1, URZ ;  /* 0xffffffff05047890 */ /* 0x000fc8000fffe0ff */
[----:B------:R-:W-:-:S03]  /*1d5a0*/  UISETP.GE.U32.AND UP0, UPT, UR4, 0x7, UPT ;  /* 0x000000070400788c */ /* 0x000fc6000bf06070 */
[----:B------:R-:W-:Y:S01]  /*1d5b0*/  UMOV UR4, URZ ;  /* 0x000000ff00047c82 */ /* 0x000fe20008000000 */
[----:B--2---:R0:W-:Y:S05]  /*1d5c0*/  STG.E.64 desc[UR8][R24.64], R4 ;  /* 0x0000000418007986 */ /* 0x0041ea000c101b08 */
[----:B------:R-:W-:Y:S05]  /*1d5d0*/  BRA.U !UP0, `(.L_x_351) ;  /* 0x0000000508487547 */ /* 0x000fea000b800000 */
[----:B------:R-:W1:Y:S01]  /*1d5e0*/  LDCU.64 UR12, c[0x0][0x408] ;  /* 0x00008100ff0c77ac */ /* 0x000e620008000a00 */
[----:B------:R-:W2:Y:S01]  /*1d5f0*/  LDCU.64 UR10, c[0x0][0x3d8] ;  /* 0x00007b00ff0a77ac */ /* 0x000ea20008000a00 */
[----:B------:R-:W-:-:S05]  /*1d600*/  UMOV UR4, URZ ;  /* 0x000000ff00047c82 */ /* 0x000fca0008000000 */
.L_x_352:
[----:B------:R-:W-:Y:S01]  /*1d610*/  IADD3 R0, P0, PT, R78, UR4, RZ ;  /* 0x000000044e007c10 */ /* 0x000fe2000ff1e0ff */
[----:B---3--:R-:W3:Y:S04]  /*1d620*/  LDG.E.64 R20, desc[UR8][R24.64] ;  /* 0x0000000818147981 */ /* 0x008ee8000c1e1b00 */
[----:B0-----:R-:W-:Y:S02]  /*1d630*/  IMAD.X R5, RZ, RZ, R14, P0 ;  /* 0x000000ffff057224 */ /* 0x001fe400000e060e */
[----:B------:R-:W-:-:S03]  /*1d640*/  IMAD.SHL.U32 R17, R0, 0x8, RZ ;  /* 0x0000000800117824 */ /* 0x000fc600078e00ff */
[----:B------:R-:W-:Y:S02]  /*1d650*/  SHF.L.U64.HI R0, R0, 0x3, R5 ;  /* 0x0000000300007819 */ /* 0x000fe40000010205 */
[----:B------:R-:W-:-:S05]  /*1d660*/  IADD3 R4, P0, PT, R17, R2, RZ ;  /* 0x0000000211047210 */ /* 0x000fca0007f1e0ff */
[----:B------:R-:W-:-:S05]  /*1d670*/  IMAD.X R5, R0, 0x1, R3, P0 ;  /* 0x0000000100057824 */ /* 0x000fca00000e0603 */
[----:B------:R-:W3:Y:S01]  /*1d680*/  LDG.E.64 R18, desc[UR8][R4.64] ;  /* 0x0000000804127981 */ /* 0x000ee2000c1e1b00 */
[----:B--2---:R-:W-:-:S04]  /*1d690*/  IADD3 R6, P0, PT, R17, UR10, RZ ;  /* 0x0000000a11067c10 */ /* 0x004fc8000ff1e0ff */
[----:B------:R-:W-:Y:S01]  /*1d6a0*/  IADD3.X R7, PT, PT, R0, UR11, RZ, P0, !PT ;  /* 0x0000000b00077c10 */ /* 0x000fe200087fe4ff */
[----:B---3--:R-:W-:-:S07]  /*1d6b0*/  DFMA R20, R18, R18, R20 ;  /* 0x000000121214722b */ /* 0x008fce0000000014 */
[----:B------:R0:W-:Y:S04]  /*1d6c0*/  STG.E.64 desc[UR8][R24.64], R20 ;  /* 0x0000001418007986 */ /* 0x0001e8000c101b08 */
[----:B------:R-:W2:Y:S04]  /*1d6d0*/  LDG.E.64 R90, desc[UR8][R4.64] ;  /* 0x00000008045a7981 */ /* 0x000ea8000c1e1b00 */
[----:B------:R-:W2:Y:S01]  /*1d6e0*/  LDG.E.64 R88, desc[UR8][R6.64] ;  /* 0x0000000806587981 */ /* 0x000ea2000c1e1b00 */
[----:B-1----:R-:W-:-:S04]  /*1d6f0*/  IADD3 R18, P0, PT, R17, UR12, RZ ;  /* 0x0000000c11127c10 */ /* 0x002fc8000ff1e0ff */
[----:B------:R-:W-:Y:S01]  /*1d700*/  IADD3.X R19, PT, PT, R0, UR13, RZ, P0, !PT ;  /* 0x0000000d00137c10 */ /* 0x000fe200087fe4ff */
[----:B--2---:R-:W-:-:S07]  /*1d710*/  DMUL R88, R88, R90 ;  /* 0x0000005a58587228 */ /* 0x004fce0000000000 */
[----:B------:R1:W-:Y:S04]  /*1d720*/  STG.E.64 desc[UR8][R18.64], R88 ;  /* 0x0000005812007986 */ /* 0x0003e8000c101b08 */
[----:B------:R-:W2:Y:S04]  /*1d730*/  LDG.E.64 R90, desc[UR8][R4.64+0x8] ;  /* 0x00000808045a7981 */ /* 0x000ea8000c1e1b00 */
[----:B------:R-:W2:Y:S02]  /*1d740*/  LDG.E.64 R92, desc[UR8][R24.64] ;  /* 0x00000008185c7981 */ /* 0x000ea4000c1e1b00 */
[----:B--2---:R-:W-:-:S07]  /*1d750*/  DFMA R92, R90, R90, R92 ;  /* 0x0000005a5a5c722b */ /* 0x004fce000000005c */
[----:B------:R2:W-:Y:S04]  /*1d760*/  STG.E.64 desc[UR8][R24.64], R92 ;  /* 0x0000005c18007986 */ /* 0x0005e8000c101b08 */
[----:B0-----:R-:W3:Y:S04]  /*1d770*/  LDG.E.64 R20, desc[UR8][R6.64+0x8] ;  /* 0x0000080806147981 */ /* 0x001ee8000c1e1b00 */
[----:B------:R-:W3:Y:S02]  /*1d780*/  LDG.E.64 R90, desc[UR8][R4.64+0x8] ;  /* 0x00000808045a7981 */ /* 0x000ee4000c1e1b00 */
[----:B---3--:R-:W-:-:S07]  /*1d790*/  DMUL R20, R20, R90 ;  /* 0x0000005a14147228 */ /* 0x008fce0000000000 */
[----:B------:R0:W-:Y:S04]  /*1d7a0*/  STG.E.64 desc[UR8][R18.64+0x8], R20 ;  /* 0x0000081412007986 */ /* 0x0001e8000c101b08 */
[----:B------:R-:W3:Y:S04]  /*1d7b0*/  LDG.E.64 R90, desc[UR8][R4.64+0x10] ;  /* 0x00001008045a7981 */ /* 0x000ee8000c1e1b00 */
[----:B------:R-:W3:Y:S02]  /*1d7c0*/  LDG.E.64 R94, desc[UR8][R24.64] ;  /* 0x00000008185e7981 */ /* 0x000ee4000c1e1b00 */
[----:B---3--:R-:W-:-:S07]  /*1d7d0*/  DFMA R94, R90, R90, R94 ;  /* 0x0000005a5a5e722b */ /* 0x008fce000000005e */
[----:B------:R3:W-:Y:S04]  /*1d7e0*/  STG.E.64 desc[UR8][R24.64], R94 ;  /* 0x0000005e18007986 */ /* 0x0007e8000c101b08 */
[----:B-1----:R-:W4:Y:S04]  /*1d7f0*/  LDG.E.64 R88, desc[UR8][R6.64+0x10] ;  /* 0x0000100806587981 */ /* 0x002f28000c1e1b00 */
[----:B------:R-:W4:Y:S02]  /*1d800*/  LDG.E.64 R90, desc[UR8][R4.64+0x10] ;  /* 0x00001008045a7981 */ /* 0x000f24000c1e1b00 */
[----:B----4-:R-:W-:-:S07]  /*1d810*/  DMUL R88, R88, R90 ;  /* 0x0000005a58587228 */ /* 0x010fce0000000000 */
[----:B------:R1:W-:Y:S04]  /*1d820*/  STG.E.64 desc[UR8][R18.64+0x10], R88 ;  /* 0x0000105812007986 */ /* 0x0003e8000c101b08 */
[----:B------:R-:W4:Y:S04]  /*1d830*/  LDG.E.64 R90, desc[UR8][R4.64+0x18] ;  /* 0x00001808045a7981 */ /* 0x000f28000c1e1b00 */
[----:B--2---:R-:W4:Y:S02]  /*1d840*/  LDG.E.64 R92, desc[UR8][R24.64] ;  /* 0x00000008185c7981 */ /* 0x004f24000c1e1b00 */
[----:B----4-:R-:W-:-:S07]  /*1d850*/  DFMA R92, R90, R90, R92 ;  /* 0x0000005a5a5c722b */ /* 0x010fce000000005c */
[----:B------:R2:W-:Y:S04]  /*1d860*/  STG.E.64 desc[UR8][R24.64], R92 ;  /* 0x0000005c18007986 */ /* 0x0005e8000c101b08 */
[----:B0-----:R-:W4:Y:S04]  /*1d870*/  LDG.E.64 R20, desc[UR8][R6.64+0x18] ;  /* 0x0000180806147981 */ /* 0x001f28000c1e1b00 */
[----:B------:R-:W4:Y:S02]  /*1d880*/  LDG.E.64 R90, desc[UR8][R4.64+0x18] ;  /* 0x00001808045a7981 */ /* 0x000f24000c1e1b00 */
[----:B----4-:R-:W-:-:S07]  /*1d890*/  DMUL R20, R20, R90 ;  /* 0x0000005a14147228 */ /* 0x010fce0000000000 */
[----:B------:R0:W-:Y:S04]  /*1d8a0*/  STG.E.64 desc[UR8][R18.64+0x18], R20 ;  /* 0x0000181412007986 */ /* 0x0001e8000c101b08 */
[----:B------:R-:W4:Y:S04]  /*1d8b0*/  LDG.E.64 R90, desc[UR8][R4.64+0x20] ;  /* 0x00002008045a7981 */ /* 0x000f28000c1e1b00 */
[----:B---3--:R-:W4:Y:S02]  /*1d8c0*/  LDG.E.64 R94, desc[UR8][R24.64] ;  /* 0x00000008185e7981 */ /* 0x008f24000c1e1b00 */
[----:B----4-:R-:W-:-:S07]  /*1d8d0*/  DFMA R94, R90, R90, R94 ;  /* 0x0000005a5a5e722b */ /* 0x010fce000000005e */
        /* <DEDUP_REMOVED lines=25> */
[----:B0-----:R-:W2:Y:S04]  /*1da70*/  LDG.E.64 R20, desc[UR8][R6.64+0x38] ;  /* 0x0000380806147981 */ /* 0x001ea8000c1e1b00 */
[----:B------:R-:W2:Y:S01]  /*1da80*/  LDG.E.64 R90, desc[UR8][R4.64+0x38] ;  /* 0x00003808045a7981 */ /* 0x000ea2000c1e1b00 */
[----:B------:R-:W-:Y:S02]  /*1da90*/  ULOP3.LUT UR6, UR5, 0xfffffff8, URZ, 0xc0, !UPT ;  /* 0xfffffff805067892 */ /* 0x000fe4000f8ec0ff */
[----:B------:R-:W-:-:S04]  /*1daa0*/  UIADD3 UR4, UPT, UPT, UR4, 0x8, URZ ;  /* 0x0000000804047890 */ /* 0x000fc8000fffe0ff */
[----:B------:R-:W-:Y:S01]  /*1dab0*/  UISETP.NE.AND UP0, UPT, UR4, UR6, UPT ;  /* 0x000000060400728c */ /* 0x000fe2000bf05270 */
[----:B--2---:R-:W-:-:S07]  /*1dac0*/  DMUL R20, R20, R90 ;  /* 0x0000005a14147228 */ /* 0x004fce0000000000 */
[----:B------:R3:W-:Y:S01]  /*1dad0*/  STG.E.64 desc[UR8][R18.64+0x38], R20 ;  /* 0x0000381412007986 */ /* 0x0007e2000c101b08 */
[----:B------:R-:W-:Y:S05]  /*1dae0*/  BRA.U UP0, `(.L_x_352) ;  /* 0xfffffff900c87547 */ /* 0x000fea000b83ffff */
[----:B------:R-:W-:-:S05]  /*1daf0*/  UMOV UR4, UR6 ;  /* 0x0000000600047c82 */ /* 0x000fca0008000000 */
.L_x_351:
[----:B------:R-:W-:-:S09]  /*1db00*/  ULOP3.LUT UP0, URZ, UR5, 0x7, URZ, 0xc0, !UPT ;  /* 0x0000000705ff7892 */ /* 0x000fd2000f80c0ff */
[----:B------:R-:W-:Y:S05]  /*1db10*/  BRA.U !UP0, `(.L_x_353) ;  /* 0x0000000508b47547 */ /* 0x000fea000b800000 */
[----:B------:R-:W-:Y:S02]  /*1db20*/  ULOP3.LUT UR6, UR5, 0x7, URZ, 0xc0, !UPT ;  /* 0x0000000705067892 */ /* 0x000fe4000f8ec0ff */
[----:B------:R-:W-:Y:S02]  /*1db30*/  ULOP3.LUT UP1, URZ, UR5, 0x3, URZ, 0xc0, !UPT ;  /* 0x0000000305ff7892 */ /* 0x000fe4000f82c0ff */
[----:B------:R-:W-:-:S04]  /*1db40*/  UIADD3 UR6, UPT, UPT, UR6, -0x1, URZ ;  /* 0xffffffff06067890 */ /* 0x000fc8000fffe0ff */
[----:B------:R-:W-:-:S09]  /*1db50*/  UISETP.GE.U32.AND UP0, UPT, UR6, 0x3, UPT ;  /* 0x000000030600788c */ /* 0x000fd2000bf06070 */
[----:B------:R-:W-:Y:S05]  /*1db60*/  BRA.U !UP0, `(.L_x_354) ;  /* 0x0000000108b47547 */ /* 0x000fea000b800000 */
[----:B------:R-:W-:Y:S01]  /*1db70*/  IADD3 R0, P0, PT, R78, UR4, RZ ;  /* 0x000000044e007c10 */ /* 0x000fe2000ff1e0ff */
[----:B---3--:R-:W2:Y:S01]  /*1db80*/  LDG.E.64 R20, desc[UR8][R24.64] ;  /* 0x0000000818147981 */ /* 0x008ea2000c1e1b00 */
[----:B------:R-:W1:Y:S03]  /*1db90*/  LDCU.64 UR6, c[0x0][0x3d8] ;  /* 0x00007b00ff0677ac */ /* 0x000e660008000a00 */
[----:B0-----:R-:W-:Y:S02]  /*1dba0*/  IMAD.X R5, RZ, RZ, R14, P0 ;  /* 0x000000ffff057224 */ /* 0x001fe400000e060e */
[----:B------:R-:W-:-:S03]  /*1dbb0*/  IMAD.SHL.U32 R17, R0, 0x8, RZ ;  /* 0x0000000800117824 */ /* 0x000fc600078e00ff */
[----:B------:R-:W-:Y:S02]  /*1dbc0*/  SHF.L.U64.HI R0, R0, 0x3, R5 ;  /* 0x0000000300007819 */ /* 0x000fe40000010205 */
[----:B------:R-:W-:-:S05]  /*1dbd0*/  IADD3 R4, P0, PT, R17, R2, RZ ;  /* 0x0000000211047210 */ /* 0x000fca0007f1e0ff */
[----:B------:R-:W-:-:S05]  /*1dbe0*/  IMAD.X R5, R0, 0x1, R3, P0 ;  /* 0x0000000100057824 */ /* 0x000fca00000e0603 */
[----:B------:R-:W2:Y:S01]  /*1dbf0*/  LDG.E.64 R18, desc[UR8][R4.64] ;  /* 0x0000000804127981 */ /* 0x000ea2000c1e1b00 */
[----:B-1----:R-:W-:-:S04]  /*1dc00*/  IADD3 R6, P0, PT, R17, UR6, RZ ;  /* 0x0000000611067c10 */ /* 0x002fc8000ff1e0ff */
        /* <DEDUP_REMOVED lines=35> */
.L_x_354:
[----:B------:R-:W-:Y:S05]  /*1de40*/  BRA.U !UP1, `(.L_x_353) ;  /* 0x0000000109e87547 */ /* 0x000fea000b800000 */
[----:B------:R-:W-:Y:S02]  /*1de50*/  ULOP3.LUT UR6, UR5, 0x1, URZ, 0xc0, !UPT ;  /* 0x0000000105067892 */ /* 0x000fe4000f8ec0ff */
[----:B------:R-:W-:Y:S02]  /*1de60*/  ULOP3.LUT UR5, UR5, 0x3, URZ, 0xc0, !UPT ;  /* 0x0000000305057892 */ /* 0x000fe4000f8ec0ff */
[----:B------:R-:W-:Y:S02]  /*1de70*/  UISETP.NE.U32.AND UP1, UPT, UR6, 0x1, UPT ;  /* 0x000000010600788c */ /* 0x000fe4000bf25070 */
[----:B------:R-:W-:-:S09]  /*1de80*/  UISETP.NE.AND UP0, UPT, UR5, 0x1, UPT ;  /* 0x000000010500788c */ /* 0x000fd2000bf05270 */
[----:B------:R-:W-:Y:S05]  /*1de90*/  BRA.U !UP0, `(.L_x_355) ;  /* 0x0000000108747547 */ /* 0x000fea000b800000 */
[----:B------:R-:W-:Y:S01]  /*1dea0*/  IADD3 R0, P0, PT, R78, UR4, RZ ;  /* 0x000000044e007c10 */ /* 0x000fe2000ff1e0ff */
[----:B------:R-:W2:Y:S01]  /*1deb0*/  LDG.E.64 R6, desc[UR8][R24.64] ;  /* 0x0000000818067981 */ /* 0x000ea2000c1e1b00 */
[----:B------:R-:W1:Y:S03]  /*1dec0*/  LDCU.64 UR6, c[0x0][0x3d8] ;  /* 0x00007b00ff0677ac */ /* 0x000e660008000a00 */
[----:B0-----:R-:W-:Y:S02]  /*1ded0*/  IMAD.X R5, RZ, RZ, R14, P0 ;  /* 0x000000ffff057224 */ /* 0x001fe400000e060e */
[----:B---34-:R-:W-:-:S03]  /*1dee0*/  IMAD.SHL.U32 R93, R0, 0x8, RZ ;  /* 0x00000008005d7824 */ /* 0x018fc600078e00ff */
        /* <DEDUP_REMOVED lines=15> */
[----:B------:R-:W3:Y:S04]  /*1dfe0*/  LDG.E.64 R18, desc[UR8][R88.64+0x8] ;  /* 0x0000080858127981 */ /* 0x000ee8000c1e1b00 */
[----:B------:R-:W3:Y:S02]  /*1dff0*/  LDG.E.64 R20, desc[UR8][R24.64] ;  /* 0x0000000818147981 */ /* 0x000ee4000c1e1b00 */
[----:B---3--:R-:W-:-:S07]  /*1e000*/  DFMA R20, R18, R18, R20 ;  /* 0x000000121214722b */ /* 0x008fce0000000014 */
[----:B------:R2:W-:Y:S04]  /*1e010*/  STG.E.64 desc[UR8][R24.64], R20 ;  /* 0x0000001418007986 */ /* 0x0005e8000c101b08 */
[----:B-1----:R-:W3:Y:S04]  /*1e020*/  LDG.E.64 R6, desc[UR8][R90.64+0x8] ;  /* 0x000008085a067981 */ /* 0x002ee8000c1e1b00 */
[----:B------:R-:W3:Y:S01]  /*1e030*/  LDG.E.64 R18, desc[UR8][R88.64+0x8] ;  /* 0x0000080858127981 */ /* 0x000ee2000c1e1b00 */
[----:B------:R-:W-:Y:S01]  /*1e040*/  UIADD3 UR4, UPT, UPT, UR4, 0x2, URZ ;  /* 0x0000000204047890 */ /* 0x000fe2000fffe0ff */
[----:B---3--:R-:W-:-:S07]  /*1e050*/  DMUL R6, R6, R18 ;  /* 0x0000001206067228 */ /* 0x008fce0000000000 */
[----:B------:R2:W-:Y:S04]  /*1e060*/  STG.E.64 desc[UR8][R92.64+0x8], R6 ;  /* 0x000008065c007986 */ /* 0x0005e8000c101b08 */
.L_x_355:
[----:B------:R-:W-:Y:S05]  /*1e070*/  BRA.U UP1, `(.L_x_353) ;  /* 0x00000001015c7547 */ /* 0x000fea000b800000 */
[----:B------:R-:W-:Y:S01]  /*1e080*/  IADD3 R0, P0, PT, R78, UR4, RZ ;  /* 0x000000044e007c10 */ /* 0x000fe2000ff1e0ff */
[----:B--2---:R-:W2:Y:S01]  /*1e090*/  LDG.E.64 R6, desc[UR8][R24.64] ;  /* 0x0000000818067981 */ /* 0x004ea2000c1e1b00 */
        /* <DEDUP_REMOVED lines=17> */
[----:B------:R1:W-:Y:S01]  /*1e1b0*/  STG.E.64 desc[UR8][R88.64], R4 ;  /* 0x0000000458007986 */ /* 0x0003e2000c101b08 */
[----:B------:R-:W-:Y:S05]  /*1e1c0*/  BRA `(.L_x_353) ;  /* 0x0000000000087947 */ /* 0x000fea0003800000 */
.L_x_343:
[----:B01234-:R-:W2:Y:S04]  /*1e1d0*/  LDG.E.64 R2, desc[UR8][R22.64] ;  /* 0x0000000816027981 */ /* 0x01fea8000c1e1b00 */
[----:B--2---:R0:W-:Y:S02]  /*1e1e0*/  STG.E.64 desc[UR8][R24.64], R2 ;  /* 0x0000000218007986 */ /* 0x0041e4000c101b08 */
.L_x_353:
[----:B0-----:R-:W-:-:S05]  /*1e1f0*/  IMAD.MOV.U32 R2, RZ, RZ, 0x1 ;  /* 0x00000001ff027424 */ /* 0x001fca00078e00ff */
[----:B------:R0:W-:Y:S04]  /*1e200*/  STG.E.U8 desc[UR8][R26.64], R2 ;  /* 0x000000021a007986 */ /* 0x0001e8000c101108 */
[----:B------:R0:W-:Y:S04]  /*1e210*/  STG.E desc[UR8][R28.64], RZ ;  /* 0x000000ff1c007986 */ /* 0x0001e8000c101908 */
[----:B------:R-:W5:Y:S01]  /*1e220*/  LDG.E.U8 R0, desc[UR8][R26.64] ;  /* 0x000000081a007981 */ /* 0x000f62000c1e1100 */
[----:B------:R-:W-:Y:S01]  /*1e230*/  BSSY.RECONVERGENT B0, `(.L_x_356) ;  /* 0x000020a000007945 */ /* 0x000fe20003800200 */
[----:B-----5:R-:W-:-:S13]  /*1e240*/  ISETP.NE.AND P0, PT, R0, RZ, PT ;  /* 0x000000ff0000720c */ /* 0x020fda0003f05270 */
[----:B0-----:R-:W-:Y:S05]  /*1e250*/  @!P0 BRA `(.L_x_357) ;  /* 0x00000020001c8947 */ /* 0x001fea0003800000 */
.L_x_394:
[----:B------:R-:W1:Y:S01]  /*1e260*/  LDG.E R0, desc[UR8][R28.64] ;  /* 0x000000081c007981 */ /* 0x000e62000c1e1900 */
[----:B0-----:R-:W0:Y:S01]  /*1e270*/  LDCU UR4, c[0x0][0x528] ;  /* 0x0000a500ff0477ac */ /* 0x001e220008000800 */
[----:B-12---:R-:W-:-:S05]  /*1e280*/  VIADD R7, R0, 0x1 ;  /* 0x0000000100077836 */ /* 0x006fca0000000000 */
[----:B------:R1:W-:Y:S04]  /*1e290*/  STG.E desc[UR8][R28.64], R7 ;  /* 0x000000071c007986 */ /* 0x0003e8000c101908 */
[----:B------:R-:W2:Y:S01]  /*1e2a0*/  LDG.E.64 R2, desc[UR8][R30.64] ;  /* 0x000000081e027981 */ /* 0x000ea2000c1e1b00 */
[----:B0-----:R-:W-:Y:S01]  /*1e2b0*/  UISETP.NE.AND UP0, UPT, UR4, URZ, UPT ;  /* 0x000000ff0400728c */ /* 0x001fe2000bf05270 */
[----:B------:R-:W-:Y:S02]  /*1e2c0*/  CS2R R4, SRZ ;  /* 0x0000000000047805 */ /* 0x000fe4000001ff00 */
[----:B--2---:R1:W-:Y:S04]  /*1e2d0*/  STG.E.64 desc[UR8][R32.64], R2 ;  /* 0x0000000220007986 */ /* 0x0043e8000c101b08 */
[----:B------:R1:W-:Y:S02]  /*1e2e0*/  STG.E.64 desc[UR8][R34.64], RZ ;  /* 0x000000ff22007986 */ /* 0x0003e4000c101b08 */
[----:B------:R-:W-:Y:S05]  /*1e2f0*/  BRA.U !UP0, `(.L_x_358) ;  /* 0x0000001d085c7547 */ /* 0x000fea000b800000 */
[----:B-1----:R-:W-:-:S07]  /*1e300*/  IMAD.MOV.U32 R3, RZ, RZ, RZ ;  /* 0x000000ffff037224 */ /* 0x002fce00078e00ff */
.L_x_389:
[----:B---34-:R-:W2:Y:S01]  /*1e310*/  LDG.E.64 R92, desc[UR8][R30.64] ;  /* 0x000000081e5c7981 */ /* 0x018ea2000c1e1b00 */
[----:B0-----:R-:W0:Y:S01]  /*1e320*/  LDCU.64 UR4, c[0x0][0x408] ;  /* 0x00008100ff0477ac */ /* 0x001e220008000a00 */
[----:B------:R-:W-:-:S05]  /*1e330*/  IADD3 R2, P0, PT, R3, R78, RZ ;  /* 0x0000004e03027210 */ /* 0x000fca0007f1e0ff */
[----:B------:R-:W-:Y:S02]  /*1e340*/  IMAD.X R5, RZ, RZ, R14, P0 ;  /* 0x000000ffff057224 */ /* 0x000fe400000e060e */
[----:B------:R-:W-:-:S03]  /*1e350*/  IMAD.SHL.U32 R0, R2, 0x8, RZ ;  /* 0x0000000802007824 */ /* 0x000fc600078e00ff */
[----:B------:R-:W-:Y:S02]  /*1e360*/  SHF.L.U64.HI R2, R2, 0x3, R5 ;  /* 0x0000000302027819 */ /* 0x000fe40000010205 */
[----:B0-----:R-:W-:Y:S01]  /*1e370*/  IADD3 R20, P0, PT, R0, UR4, RZ ;  /* 0x0000000400147c10 */ /* 0x001fe2000ff1e0ff */
[----:B------:R-:W-:Y:S01]  /*1e380*/  IMAD.MOV.U32 R4, RZ, RZ, 0x1 ;  /* 0x00000001ff047424 */ /* 0x000fe200078e00ff */
[----:B------:R-:W0:Y:S02]  /*1e390*/  LDCU UR4, c[0x0][0x528] ;  /* 0x0000a500ff0477ac */ /* 0x000e240008000800 */
[----:B------:R-:W-:-:S05]  /*1e3a0*/  IADD3.X R21, PT, PT, R2, UR5, RZ, P0, !PT ;  /* 0x0000000502157c10 */ /* 0x000fca00087fe4ff */
[----:B------:R-:W3:Y:S01]  /*1e3b0*/  LDG.E.64 R94, desc[UR8][R20.64] ;  /* 0x00000008145e7981 */ /* 0x000ee2000c1e1b00 */
[----:B------:R-:W-:Y:S01]  /*1e3c0*/  VIADD R3, R3, 0x1 ;  /* 0x0000000103037836 */ /* 0x000fe20000000000 */
[----:B------:R-:W-:Y:S04]  /*1e3d0*/  BSSY.RECONVERGENT B1, `(.L_x_359) ;  /* 0x0000013000017945 */ /* 0x000fe80003800200 */
[----:B0-----:R-:W-:Y:S01]  /*1e3e0*/  ISETP.NE.AND P2, PT, R3, UR4, PT ;  /* 0x0000000403007c0c */ /* 0x001fe2000bf45270 */
[----:B--2---:R-:W0:Y:S02]  /*1e3f0*/  MUFU.RCP64H R5, R93 ;  /* 0x0000005d00057308 */ /* 0x004e240000001800 */
[----:B0-----:R-:W-:-:S08]  /*1e400*/  DFMA R6, -R92, R4, 1 ;  /* 0x3ff000005c06742b */ /* 0x001fd00000000104 */
[----:B------:R-:W-:Y:S01]  /*1e410*/  DFMA R6, R6, R6, R6 ;  /* 0x000000060606722b */ /* 0x000fe20000000006 */
[----:B---3--:R-:W-:-:S07]  /*1e420*/  FSETP.GEU.AND P1, PT, |R95|, 6.5827683646048100446e-37, PT ;  /* 0x036000005f00780b */ /* 0x008fce0003f2e200 */
        /* <DEDUP_REMOVED lines=11> */
[----:B------:R-:W-:Y:S02]  /*1e4e0*/  IMAD.MOV.U32 R4, RZ, RZ, R100 ;  /* 0x000000ffff047224 */ /* 0x000fe400078e0064 */
[----:B------:R-:W-:-:S07]  /*1e4f0*/  IMAD.MOV.U32 R5, RZ, RZ, R101 ;  /* 0x000000ffff057224 */ /* 0x000fce00078e0065 */
.L_x_360:
[----:B------:R-:W-:Y:S05]  /*1e500*/  BSYNC.RECONVERGENT B1 ;  /* 0x0000000000017941 */ /* 0x000fea0003800200 */
.L_x_359:
[----:B------:R-:W0:Y:S01]  /*1e510*/  LDCU.64 UR4, c[0x0][0x3f0] ;  /* 0x00007e00ff0477ac */ /* 0x000e220008000a00 */
[----:B------:R-:W-:Y:S01]  /*1e520*/  BSSY.RECONVERGENT B1, `(.L_x_361) ;  /* 0x00000cf000017945 */ /* 0x000fe20003800200 */
[----:B------:R-:W-:Y:S01]  /*1e530*/  DADD R6, -RZ, |R4| ;  /* 0x00000000ff067229 */ /* 0x000fe20000000504 */
[----:B0-----:R-:W-:-:S04]  /*1e540*/  IADD3 R18, P0, PT, R0, UR4, RZ ;  /* 0x0000000400127c10 */ /* 0x001fc8000ff1e0ff */
[----:B------:R-:W-:-:S03]  /*1e550*/  IADD3.X R19, PT, PT, R2, UR5, RZ, P0, !PT ;  /* 0x0000000502137c10 */ /* 0x000fc600087fe4ff */
[----:B------:R-:W-:Y:S02]  /*1e560*/  DSETP.GEU.AND P0, PT, |R4|, 3.75, PT ;  /* 0x400e00000400742a */ /* 0x000fe40003f0e200 */
[----:B------:R0:W-:-:S12]  /*1e570*/  STG.E.64 desc[UR8][R18.64], R4 ;  /* 0x0000000412007986 */ /* 0x0001d8000c101b08 */
[----:B------:R-:W-:Y:S05]  /*1e580*/  @P0 BRA `(.L_x_362) ;  /* 0x0000000400ac0947 */ /* 0x000fea0003800000 */
[----:B0-----:R-:W0:Y:S01]  /*1e590*/  MUFU.RCP64H R19, 3.75 ;  /* 0x400e000000137908 */ /* 0x001e220000001800 */
[----:B------:R-:W-:Y:S01]  /*1e5a0*/  IMAD.MOV.U32 R20, RZ, RZ, 0x0 ;  /* 0x00000000ff147424 */ /* 0x000fe200078e00ff */
[----:B------:R-:W-:Y:S01]  /*1e5b0*/  FSETP.GEU.AND P3, PT, |R5|, 6.5827683646048100446e-37, PT ;  /* 0x036000000500780b */ /* 0x000fe20003f6e200 */
[----:B------:R-:W-:Y:S01]  /*1e5c0*/  IMAD.MOV.U32 R21, RZ, RZ, 0x400e0000 ;  /* 0x400e0000ff157424 */ /* 0x000fe200078e00ff */
[----:B------:R-:W-:Y:S01]  /*1e5d0*/  BSSY.RECONVERGENT B3, `(.L_x_363) ;  /* 0x0000013000037945 */ /* 0x000fe20003800200 */
[----:B------:R-:W-:-:S06]  /*1e5e0*/  IMAD.MOV.U32 R18, RZ, RZ, 0x1 ;  /* 0x00000001ff127424 */ /* 0x000fcc00078e00ff */
[----:B0-----:R-:W-:-:S08]  /*1e5f0*/  DFMA R88, R18, -R20, 1 ;  /* 0x3ff000001258742b */ /* 0x001fd00000000814 */
        /* <DEDUP_REMOVED lines=15> */
[----:B------:R-:W-:Y:S05]  /*1e6f0*/  CALL.REL.NOINC `($__internal_1_$__cuda_sm20_div_rn_f64_full) ;  /* 0x0000003000907944 */ /* 0x000fea0003c00000 */
.L_x_364:
[----:B------:R-:W-:Y:S05]  /*1e700*/  BSYNC.RECONVERGENT B3 ;  /* 0x0000000000037941 */ /* 0x000fea0003800200 */
.L_x_363:
        /* <DEDUP_REMOVED lines=63> */
[----:B------:R-:W-:Y:S01]  /*1eb00*/  DMUL R90, R88, |R4| ;  /* 0x40000004585a7228 */ /* 0x000fe20000000000 */
        /* <DEDUP_REMOVED lines=16> */
.L_x_366:
[----:B------:R-:W-:Y:S05]  /*1ec10*/  BSYNC.RECONVERGENT B2 ;  /* 0x0000000000027941 */ /* 0x000fea0003800200 */
.L_x_365:
[----:B------:R-:W-:Y:S01]  /*1ec20*/  DMUL R20, R90, R20 ;  /* 0x000000145a147228 */ /* 0x000fe20000000000 */
[----:B------:R-:W-:Y:S10]  /*1ec30*/  BRA `(.L_x_367) ;  /* 0x0000000400747947 */ /* 0x000ff40003800000 */
.L_x_362:
[----:B0-----:R-:W0:Y:S01]  /*1ec40*/  MUFU.RCP64H R19, R7 ;  /* 0x0000000700137308 */ /* 0x001e220000001800 */
[----:B------:R-:W-:Y:S01]  /*1ec50*/  IMAD.MOV.U32 R18, RZ, RZ, 0x1 ;  /* 0x00000001ff127424 */ /* 0x000fe200078e00ff */
[----:B------:R-:W-:Y:S05]  /*1ec60*/  BSSY.RECONVERGENT B3, `(.L_x_368) ;  /* 0x0000012000037945 */ /* 0x000fea0003800200 */
[----:B0-----:R-:W-:-:S08]  /*1ec70*/  DFMA R20, R18, -|R4|, 1 ;  /* 0x3ff000001214742b */ /* 0x001fd00000000c04 */
        /* <DEDUP_REMOVED lines=15> */
[----:B------:R-:W-:Y:S05]  /*1ed70*/  CALL.REL.NOINC `($__internal_1_$__cuda_sm20_div_rn_f64_full) ;  /* 0x0000002800f07944 */ /* 0x000fea0003c00000 */
.L_x_369:
[----:B------:R-:W-:Y:S05]  /*1ed80*/  BSYNC.RECONVERGENT B3 ;  /* 0x0000000000037941 */ /* 0x000fea0003800200 */
.L_x_368:
[----:B------:R-:W-:Y:S01]  /*1ed90*/  DADD R92, -RZ, |R4| ;  /* 0x00000000ff5c7229 */ /* 0x000fe20000000504 */
[----:B------:R-:W-:Y:S01]  /*1eda0*/  IMAD.MOV.U32 R20, RZ, RZ, 0x4aa99c71 ;  /* 0x4aa99c71ff147424 */ /* 0x000fe200078e00ff */
[----:B------:R-:W-:Y:S01]  /*1edb0*/  UMOV UR4, 0x4ac8503b ;  /* 0x4ac8503b00047882 */ /* 0x000fe20000000000 */
[----:B------:R-:W-:Y:S01]  /*1edc0*/  IMAD.MOV.U32 R21, RZ, RZ, 0x3f924e3a ;  /* 0x3f924e3aff157424 */ /* 0x000fe200078e00ff */
[----:B------:R-:W-:Y:S01]  /*1edd0*/  UMOV UR5, 0x3f7134a3 ;  /* 0x3f7134a300057882 */ /* 0x000fe20000000000 */
[----:B------:R-:W-:Y:S01]  /*1ede0*/  VIADD R18, R7, 0xfcb00000 ;  /* 0xfcb0000007127836 */ /* 0x000fe20000000000 */
[----:B------:R-:W0:Y:S01]  /*1edf0*/  MUFU.RSQ64H R19, R93 ;  /* 0x0000005d00137308 */ /* 0x000e220000001c00 */
        /* <DEDUP_REMOVED lines=10> */
[----:B0-----:R-:W-:-:S05]  /*1eea0*/  DMUL R88, R18, R18 ;  /* 0x0000001212587228 */ /* 0x001fca0000000000 */
        /* <DEDUP_REMOVED lines=26> */
[----:B------:R-:W-:Y:S02]  /*1f050*/  IMAD.MOV.U32 R90, RZ, RZ, R94 ;  /* 0x000000ffff5a7224 */ /* 0x000fe400078e005e */
[----:B------:R-:W-:Y:S01]  /*1f060*/  IMAD.MOV.U32 R100, RZ, RZ, R18 ;  /* 0x000000ffff647224 */ /* 0x000fe200078e0012 */
[----:B------:R-:W-:Y:S01]  /*1f070*/  MOV R18, 0x1f0b0 ;  /* 0x0001f0b000127802 */ /* 0x000fe20000000f00 */
[----:B------:R-:W-:Y:S02]  /*1f080*/  IMAD.MOV.U32 R94, RZ, RZ, R98 ;  /* 0x000000ffff5e7224 */ /* 0x000fe400078e0062 */
[----:B------:R-:W-:-:S07]  /*1f090*/  IMAD.MOV.U32 R95, RZ, RZ, R99 ;  /* 0x000000ffff5f7224 */ /* 0x000fce00078e0063 */
[----:B------:R-:W-:Y:S05]  /*1f0a0*/  CALL.REL.NOINC `($__internal_2_$__cuda_sm20_dsqrt_rn_f64_mediumpath_v1) ;  /* 0x0000002c00947944 */ /* 0x000fea0003c00000 */
[----:B------:R-:W-:Y:S02]  /*1f0b0*/  IMAD.MOV.U32 R88, RZ, RZ, R90 ;  /* 0x000000ffff587224 */ /* 0x000fe400078e005a */
[----:B------:R-:W-:-:S07]  /*1f0c0*/  IMAD.MOV.U32 R89, RZ, RZ, R17 ;  /* 0x000000ffff597224 */ /* 0x000fce00078e0011 */
.L_x_371:
[----:B------:R-:W-:Y:S05]  /*1f0d0*/  BSYNC.RECONVERGENT B3 ;  /* 0x0000000000037941 */ /* 0x000fea0003800200 */
.L_x_370:
[----:B------:R-:W0:Y:S01]  /*1f0e0*/  MUFU.RCP64H R19, R89 ;  /* 0x0000005900137308 */ /* 0x000e220000001800 */
[----:B------:R-:W-:Y:S01]  /*1f0f0*/  VIADD R18, R89, 0x300402 ;  /* 0x0030040259127836 */ /* 0x000fe20000000000 */
[----:B------:R-:W-:Y:S04]  /*1f100*/  BSSY.RECONVERGENT B3, `(.L_x_372) ;  /* 0x000000f000037945 */ /* 0x000fe80003800200 */
[----:B------:R-:W-:Y:S01]  /*1f110*/  FSETP.GEU.AND P1, PT, |R18|, 5.8789094863358348022e-39, PT ;  /* 0x004004021200780b */ /* 0x000fe20003f2e200 */
[----:B0-----:R-:W-:-:S08]  /*1f120*/  DFMA R90, R18, -R88, 1 ;  /* 0x3ff00000125a742b */ /* 0x001fd00000000858 */
        /* <DEDUP_REMOVED lines=10> */
[----:B------:R-:W-:Y:S05]  /*1f1d0*/  CALL.REL.NOINC `($__internal_0_$__cuda_sm20_dblrcp_rn_slowpath_v3) ;  /* 0x0000002400347944 */ /* 0x000fea0003c00000 */
[----:B------:R-:W-:-:S07]  /*1f1e0*/  IMAD.MOV.U32 R91, RZ, RZ, R17 ;  /* 0x000000ffff5b7224 */ /* 0x000fce00078e0011 */
.L_x_373:
[----:B------:R-:W-:Y:S05]  /*1f1f0*/  BSYNC.RECONVERGENT B3 ;  /* 0x0000000000037941 */ /* 0x000fea0003800200 */
.L_x_372:
[----:B------:R-:W-:-:S11]  /*1f200*/  DMUL R20, R20, R90 ;  /* 0x0000005a14147228 */ /* 0x000fd60000000000 */
.L_x_367:
[----:B------:R-:W-:Y:S05]  /*1f210*/  BSYNC.RECONVERGENT B1 ;  /* 0x0000000000017941 */ /* 0x000fea0003800200 */
.L_x_361:
[----:B------:R-:W-:Y:S01]  /*1f220*/  DADD R18, -RZ, -R20 ;  /* 0x00000000ff127229 */ /* 0x000fe20000000914 */
[----:B------:R-:W-:Y:S01]  /*1f230*/  BSSY.RECONVERGENT B1, `(.L_x_374) ;  /* 0x00000cc000017945 */ /* 0x000fe20003800200 */
[----:B------:R-:W-:-:S08]  /*1f240*/  DSETP.GEU.AND P1, PT, R4, RZ, PT ;  /* 0x000000ff0400722a */ /* 0x000fd00003f2e000 */
[----:B------:R-:W-:Y:S02]  /*1f250*/  FSEL R20, R18, R20, !P1 ;  /* 0x0000001412147208 */ /* 0x000fe40004800000 */
[----:B------:R-:W-:Y:S01]  /*1f260*/  FSEL R21, R19, R21, !P1 ;  /* 0x0000001513157208 */ /* 0x000fe20004800000 */
[----:B------:R-:W-:Y:S06]  /*1f270*/  @P0 BRA `(.L_x_375) ;  /* 0x0000000400ac0947 */ /* 0x000fec0003800000 */
[----:B------:R-:W0:Y:S01]  /*1f280*/  MUFU.RCP64H R7, 3.75 ;  /* 0x400e000000077908 */ /* 0x000e220000001800 */
        /* <DEDUP_REMOVED lines=22> */
.L_x_377:
[----:B------:R-:W-:Y:S05]  /*1f3f0*/  BSYNC.RECONVERGENT B3 ;  /* 0x0000000000037941 */ /* 0x000fea0003800200 */
.L_x_376:
        /* <DEDUP_REMOVED lines=80> */
.L_x_379:
[----:B------:R-:W-:Y:S05]  /*1f900*/  BSYNC.RECONVERGENT B2 ;  /* 0x0000000000027941 */ /* 0x000fea0003800200 */
.L_x_378:
[----:B------:R-:W-:Y:S01]  /*1f910*/  DMUL R92, R92, R18 ;  /* 0x000000125c5c7228 */ /* 0x000fe20000000000 */
[----:B------:R-:W-:Y:S10]  /*1f920*/  BRA `(.L_x_380) ;  /* 0x0000000400707947 */ /* 0x000ff40003800000 */
.L_x_375:
[----:B------:R-:W-:Y:S01]  /*1f930*/  DADD R92, -RZ, |R4| ;  /* 0x00000000ff5c7229 */ /* 0x000fe20000000504 */
[----:B------:R-:W-:Y:S01]  /*1f940*/  IMAD.MOV.U32 R18, RZ, RZ, 0x1 ;  /* 0x00000001ff127424 */ /* 0x000fe200078e00ff */
[----:B------:R-:W-:Y:S04]  /*1f950*/  BSSY.RECONVERGENT B3, `(.L_x_381) ;  /* 0x0000013000037945 */ /* 0x000fe80003800200 */
[----:B------:R-:W0:Y:S02]  /*1f960*/  MUFU.RCP64H R19, R93 ;  /* 0x0000005d00137308 */ /* 0x000e240000001800 */
        /* <DEDUP_REMOVED lines=14> */
[----:B------:R-:W-:Y:S05]  /*1fa50*/  CALL.REL.NOINC `($__internal_1_$__cuda_sm20_div_rn_f64_full) ;  /* 0x0000001c00b87944 */ /* 0x000fea0003c00000 */
[----:B------:R-:W-:Y:S02]  /*1fa60*/  IMAD.MOV.U32 R88, RZ, RZ, R100 ;  /* 0x000000ffff587224 */ /* 0x000fe400078e0064 */
[----:B------:R-:W-:-:S07]  /*1fa70*/  IMAD.MOV.U32 R89, RZ, RZ, R101 ;  /* 0x000000ffff597224 */ /* 0x000fce00078e0065 */
.L_x_382:
[----:B------:R-:W-:Y:S05]  /*1fa80*/  BSYNC.RECONVERGENT B3 ;  /* 0x0000000000037941 */ /* 0x000fea0003800200 */
.L_x_381:
[----:B------:R-:W-:Y:S01]  /*1fa90*/  DADD R92, -RZ, |R4| ;  /* 0x00000000ff5c7229 */ /* 0x000fe20000000504 */
[----:B------:R-:W-:Y:S01]  /*1faa0*/  VIADD R100, R7, 0xfcb00000 ;  /* 0xfcb0000007647836 */ /* 0x000fe20000000000 */
[----:B------:R-:W-:Y:S01]  /*1fab0*/  BSSY.RECONVERGENT B3, `(.L_x_383) ;  /* 0x0000015000037945 */ /* 0x000fe20003800200 */
[----:B------:R-:W-:Y:S02]  /*1fac0*/  IMAD.MOV.U32 R18, RZ, RZ, 0x0 ;  /* 0x00000000ff127424 */ /* 0x000fe400078e00ff */
[----:B------:R-:W-:Y:S01]  /*1fad0*/  IMAD.MOV.U32 R19, RZ, RZ, 0x3fd80000 ;  /* 0x3fd80000ff137424 */ /* 0x000fe200078e00ff */
[----:B------:R-:W0:Y:S01]  /*1fae0*/  MUFU.RSQ64H R101, R93 ;  /* 0x0000005d00657308 */ /* 0x000e220000001c00 */
[----:B------:R-:W-:Y:S01]  /*1faf0*/  ISETP.GE.U32.AND P0, PT, R100, 0x7ca00000, PT ;  /* 0x7ca000006400780c */ /* 0x000fe20003f06070 */
[----:B0-----:R-:W-:-:S08]  /*1fb00*/  DMUL R6, R100, R100 ;  /* 0x0000006464067228 */ /* 0x001fd00000000000 */
        /* <DEDUP_REMOVED lines=13> */
[----:B------:R-:W-:Y:S05]  /*1fbe0*/  CALL.REL.NOINC `($__internal_2_$__cuda_sm20_dsqrt_rn_f64_mediumpath_v1) ;  /* 0x0000002000c47944 */ /* 0x000fea0003c00000 */
[----:B------:R-:W-:-:S07]  /*1fbf0*/  IMAD.MOV.U32 R91, RZ, RZ, R17 ;  /* 0x000000ffff5b7224 */ /* 0x000fce00078e0011 */
.L_x_384:
[----:B------:R-:W-:Y:S05]  /*1fc00*/  BSYNC.RECONVERGENT B3 ;  /* 0x0000000000037941 */ /* 0x000fea0003800200 */
.L_x_383:
        /* <DEDUP_REMOVED lines=16> */
[----:B------:R-:W-:Y:S02]  /*1fd10*/  IMAD.MOV.U32 R92, RZ, RZ, R90 ;  /* 0x000000ffff5c7224 */ /* 0x000fe400078e005a */
[----:B------:R-:W-:-:S07]  /*1fd20*/  IMAD.MOV.U32 R93, RZ, RZ, R17 ;  /* 0x000000ffff5d7224 */ /* 0x000fce00078e0011 */
.L_x_386:
[----:B------:R-:W-:Y:S05]  /*1fd30*/  BSYNC.RECONVERGENT B3 ;  /* 0x0000000000037941 */ /* 0x000fea0003800200 */
.L_x_385:
        /* <DEDUP_REMOVED lines=27> */
.L_x_380:
[----:B------:R-:W-:Y:S05]  /*1fef0*/  BSYNC.RECONVERGENT B1 ;  /* 0x0000000000017941 */ /* 0x000fea0003800200 */
.L_x_374:
[----:B------:R-:W0:Y:S01]  /*1ff00*/  MUFU.RCP64H R7, R93 ;  /* 0x0000005d00077308 */ /* 0x000e220000001800 */
[----:B------:R-:W-:Y:S01]  /*1ff10*/  IMAD.MOV.U32 R6, RZ, RZ, 0x1 ;  /* 0x00000001ff067424 */ /* 0x000fe200078e00ff */
[----:B------:R-:W-:Y:S01]  /*1ff20*/  DMUL R94, R4, R20 ;  /* 0x00000014045e7228 */ /* 0x000fe20000000000 */
[----:B------:R-:W-:Y:S09]  /*1ff30*/  BSSY.RECONVERGENT B1, `(.L_x_387) ;  /* 0x000000f000017945 */ /* 0x000ff20003800200 */
[----:B------:R-:W-:Y:S01]  /*1ff40*/  FSETP.GEU.AND P1, PT, |R95|, 6.5827683646048100446e-37, PT ;  /* 0x036000005f00780b */ /* 0x000fe20003f2e200 */
[----:B0-----:R-:W-:-:S08]  /*1ff50*/  DFMA R18, R6, -R92, 1 ;  /* 0x3ff000000612742b */ /* 0x001fd0000000085c */
        /* <DEDUP_REMOVED lines=11> */
[----:B------:R-:W-:Y:S05]  /*20010*/  CALL.REL.NOINC `($__internal_1_$__cuda_sm20_div_rn_f64_full) ;  /* 0x0000001800487944 */ /* 0x000fea0003c00000 */
.L_x_388:
[----:B------:R-:W-:Y:S05]  /*20020*/  BSYNC.RECONVERGENT B1 ;  /* 0x0000000000017941 */ /* 0x000fea0003800200 */
.L_x_387:
[----:B------:R-:W2:Y:S02]  /*20030*/  LDG.E.64 R4, desc[UR8][R34.64] ;  /* 0x0000000822047981 */ /* 0x000ea4000c1e1b00 */
[----:B--2---:R-:W-:-:S07]  /*20040*/  DADD R4, R4, R100 ;  /* 0x0000000004047229 */ /* 0x004fce0000000064 */
[----:B------:R0:W-:Y:S01]  /*20050*/  STG.E.64 desc[UR8][R34.64], R4 ;  /* 0x0000000422007986 */ /* 0x0001e2000c101b08 */
[----:B------:R-:W-:Y:S05]  /*20060*/  @P2 BRA `(.L_x_389) ;  /* 0xffffffe000a82947 */ /* 0x000fea000383ffff */
.L_x_358:
[----:B-1----:R-:W2:Y:S01]  /*20070*/  LDG.E.64 R2, desc[UR8][R24.64] ;  /* 0x0000000818027981 */ /* 0x002ea2000c1e1b00 */
[----:B------:R-:W3:Y:S01]  /*20080*/  LDCU UR4, c[0x0][0x528] ;  /* 0x0000a500ff0477ac */ /* 0x000ee20008000800 */
[----:B------:R-:W-:Y:S01]  /*20090*/  BSSY.RECONVERGENT B1, `(.L_x_390) ;  /* 0x0000014000017945 */ /* 0x000fe20003800200 */
[----:B---34-:R-:W1:Y:S02]  /*200a0*/  I2F.F64.U32 R92, UR4 ;  /* 0x00000004005c7d12 */ /* 0x018e640008201800 */
[----:B-1----:R-:W-:Y:S01]  /*200b0*/  DADD R92, R92, R4 ;  /* 0x000000005c5c7229 */ /* 0x002fe20000000004 */
[----:B0-----:R-:W-:-:S05]  /*200c0*/  IMAD.MOV.U32 R4, RZ, RZ, 0x1 ;  /* 0x00000001ff047424 */ /* 0x001fca00078e00ff */
[----:B------:R-:W0:Y:S02]  /*200d0*/  MUFU.RCP64H R5, R93 ;  /* 0x0000005d00057308 */ /* 0x000e240000001800 */
[----:B0-----:R-:W-:-:S08]  /*200e0*/  DFMA R6, -R92, R4, 1 ;  /* 0x3ff000005c06742b */ /* 0x001fd00000000104 */
[----:B------:R-:W-:-:S08]  /*200f0*/  DFMA R6, R6, R6, R6 ;  /* 0x000000060606722b */ /* 0x000fd00000000006 */
[----:B------:R-:W-:-:S08]  /*20100*/  DFMA R6, R4, R6, R4 ;  /* 0x000000060406722b */ /* 0x000fd00000000004 */
[----:B------:R-:W-:-:S08]  /*20110*/  DFMA R4, -R92, R6, 1 ;  /* 0x3ff000005c04742b */ /* 0x000fd00000000106 */
[----:B------:R-:W-:Y:S02]  /*20120*/  DFMA R4, R6, R4, R6 ;  /* 0x000000040604722b */ /* 0x000fe40000000006 */
[----:B--2---:R-:W-:-:S08]  /*20130*/  DMUL R94, R2, 0.5 ;  /* 0x3fe00000025e7828 */ /* 0x004fd00000000000 */
        /* <DEDUP_REMOVED lines=9> */
.L_x_391:
[----:B------:R-:W-:Y:S05]  /*201d0*/  BSYNC.RECONVERGENT B1 ;  /* 0x0000000000017941 */ /* 0x000fea0003800200 */
.L_x_390:
        /* <DEDUP_REMOVED lines=11> */
.L_x_393:
[----:B------:R-:W-:Y:S05]  /*20290*/  BSYNC.RECONVERGENT B1 ;  /* 0x0000000000017941 */ /* 0x000fea0003800200 */
.L_x_392:
[----:B------:R-:W-:-:S05]  /*202a0*/  SEL R3, RZ, 0x1, !P0 ;  /* 0x00000001ff037807 */ /* 0x000fca0004000000 */
[----:B------:R0:W-:Y:S01]  /*202b0*/  STG.E.U8 desc[UR8][R26.64], R3 ;  /* 0x000000031a007986 */ /* 0x0001e2000c101108 */
[----:B------:R-:W-:Y:S05]  /*202c0*/  @P0 BRA `(.L_x_394) ;  /* 0xffffffdc00e40947 */ /* 0x000fea000383ffff */
.L_x_357:
[----:B------:R-:W-:Y:S05]  /*202d0*/  BSYNC.RECONVERGENT B0 ;  /* 0x0000000000007941 */ /* 0x000fea0003800200 */
.L_x_356:
[----:B------:R-:W5:Y:S01]  /*202e0*/  LDCU UR4, c[0x0][0x52c] ;  /* 0x0000a580ff0477ac */ /* 0x000f620008000800 */
[----:B------:R0:W-:Y:S04]  /*202f0*/  STG.E.64 desc[UR8][R64.64], RZ ;  /* 0x000000ff40007986 */ /* 0x0001e8000c101b08 */
[----:B------:R0:W-:Y:S01]  /*20300*/  STG.E.64 desc[UR8][R74.64], RZ ;  /* 0x000000ff4a007986 */ /* 0x0001e2000c101b08 */
[----:B-----5:R-:W-:-:S09]  /*20310*/  UISETP.NE.AND UP0, UPT, UR4, URZ, UPT ;  /* 0x000000ff0400728c */ /* 0x020fd2000bf05270 */
[----:B0-----:R-:W-:Y:S05]  /*20320*/  BRA.U !UP0, `(.L_x_395) ;  /* 0x0000000d08247547 */ /* 0x001fea000b800000 */
[----:B------:R-:W-:Y:S01]  /*20330*/  UIADD3 UR5, UPT, UPT, UR4, -0x1, URZ ;  /* 0xffffffff04057890 */ /* 0x000fe2000fffe0ff */
[----:B-12---:R-:W-:-:S03]  /*20340*/  IMAD.MOV.U32 R7, RZ, RZ, RZ ;  /* 0x000000ffff077224 */ /* 0x006fc600078e00ff */
[----:B------:R-:W-:-:S09]  /*20350*/  UISETP.GE.U32.AND UP0, UPT, UR5, 0x7, UPT ;  /* 0x000000070500788c */ /* 0x000fd2000bf06070 */
[----:B------:R-:W-:Y:S05]  /*20360*/  BRA.U !UP0, `(.L_x_396) ;  /* 0x0000000508747547 */ /* 0x000fea000b800000 */
[----:B------:R-:W-:Y:S01]  /*20370*/  IMAD.MOV.U32 R7, RZ, RZ, RZ ;  /* 0x000000ffff077224 */ /* 0x000fe200078e00ff */
[----:B------:R-:W0:Y:S01]  /*20380*/  LDCU.64 UR6, c[0x0][0x3d0] ;  /* 0x00007a00ff0677ac */ /* 0x000e220008000a00 */
[----:B------:R-:W-:-:S05]  /*20390*/  NOP ;  /* 0x0000000000007918 */ /* 0x000fca0000000000 */
.L_x_397:
[----:B------:R-:W-:Y:S01]  /*203a0*/  IADD3 R0, P0, PT, R7, R76, RZ ;  /* 0x0000004c07007210 */ /* 0x000fe20007f1e0ff */
[----:B---34-:R-:W2:Y:S04]  /*203b0*/  LDG.E.64 R18, desc[UR8][R64.64] ;  /* 0x0000000840127981 */ /* 0x018ea8000c1e1b00 */
[----:B------:R-:W-:Y:S01]  /*203c0*/  IMAD.X R3, RZ, RZ, R15, P0 ;  /* 0x000000ffff037224 */ /* 0x000fe200000e060f */
[----:B0-----:R-:W-:-:S04]  /*203d0*/  LEA R2, P0, R0, UR6, 0x3 ;  /* 0x0000000600027c11 */ /* 0x001fc8000f8018ff */
[----:B------:R-:W-:-:S05]  /*203e0*/  LEA.HI.X R3, R0, UR7, R3, 0x3, P0 ;  /* 0x0000000700037c11 */ /* 0x000fca00080f1c03 */
[----:B------:R-:W2:Y:S02]  /*203f0*/  LDG.E.64 R4, desc[UR8][R2.64] ;  /* 0x0000000802047981 */ /* 0x000ea4000c1e1b00 */
[----:B--2---:R-:W-:Y:S01]  /*20400*/  DFMA R18, R4, R4, R18 ;  /* 0x000000040412722b */ /* 0x004fe20000000012 */
[----:B------:R-:W-:-:S06]  /*20410*/  IMAD.WIDE.U32 R4, R7, 0x8, R82 ;  /* 0x0000000807047825 */ /* 0x000fcc00078e0052 */
[----:B------:R0:W-:Y:S04]  /*20420*/  STG.E.64 desc[UR8][R64.64], R18 ;  /* 0x0000001240007986 */ /* 0x0001e8000c101b08 */
[----:B------:R-:W2:Y:S04]  /*20430*/  LDG.E.64 R20, desc[UR8][R4.64] ;  /* 0x0000000804147981 */ /* 0x000ea8000c1e1b00 */
[----:B-1----:R-:W2:Y:S04]  /*20440*/  LDG.E.64 R88, desc[UR8][R2.64] ;  /* 0x0000000802587981 */ /* 0x002ea8000c1e1b00 */
[----:B------:R-:W3:Y:S01]  /*20450*/  LDG.E.64 R90, desc[UR8][R74.64] ;  /* 0x000000084a5a7981 */ /* 0x000ee2000c1e1b00 */
[----:B--2---:R-:W-:-:S08]  /*20460*/  DADD R20, R20, -R88 ;  /* 0x0000000014147229 */ /* 0x004fd00000000858 */
[----:B---3--:R-:W-:-:S07]  /*20470*/  DFMA R90, R20, R20, R90 ;  /* 0x00000014145a722b */ /* 0x008fce000000005a */
[----:B------:R-:W-:Y:S04]  /*20480*/  STG.E.64 desc[UR8][R74.64], R90 ;  /* 0x0000005a4a007986 */ /* 0x000fe8000c101b08 */
[----:B------:R-:W2:Y:S04]  /*20490*/  LDG.E.64 R20, desc[UR8][R2.64+0x8] ;  /* 0x0000080802147981 */ /* 0x000ea8000c1e1b00 */
[----:B------:R-:W2:Y:S02]  /*204a0*/  LDG.E.64 R88, desc[UR8][R64.64] ;  /* 0x0000000840587981 */ /* 0x000ea4000c1e1b00 */
[----:B--2---:R-:W-:-:S07]  /*204b0*/  DFMA R88, R20, R20, R88 ;  /* 0x000000141458722b */ /* 0x004fce0000000058 */
[----:B------:R1:W-:Y:S04]  /*204c0*/  STG.E.64 desc[UR8][R64.64], R88 ;  /* 0x0000005840007986 */ /* 0x0003e8000c101b08 */
[----:B0-----:R-:W2:Y:S04]  /*204d0*/  LDG.E.64 R18, desc[UR8][R4.64+0x8] ;  /* 0x0000080804127981 */ /* 0x001ea8000c1e1b00 */
[----:B------:R-:W2:Y:S04]  /*204e0*/  LDG.E.64 R20, desc[UR8][R2.64+0x8] ;  /* 0x0000080802147981 */ /* 0x000ea8000c1e1b00 */
        /* <DEDUP_REMOVED lines=19> */
[----:B0-----:R-:W2:Y:S04]  /*20620*/  LDG.E.64 R20, desc[UR8][R2.64+0x18] ;  /* 0x0000180802147981 */ /* 0x001ea8000c1e1b00 */
        /* <DEDUP_REMOVED lines=33> */
[----:B------:R1:W-:Y:S04]  /*20840*/  STG.E.64 desc[UR8][R74.64], R90 ;  /* 0x0000005a4a007986 */ /* 0x0003e8000c101b08 */
[----:B------:R-:W2:Y:S04]  /*20850*/  LDG.E.64 R18, desc[UR8][R2.64+0x38] ;  /* 0x0000380802127981 */ /* 0x000ea8000c1e1b00 */
[----:B------:R-:W2:Y:S02]  /*20860*/  LDG.E.64 R88, desc[UR8][R64.64] ;  /* 0x0000000840587981 */ /* 0x000ea4000c1e1b00 */
[----:B--2---:R-:W-:-:S07]  /*20870*/  DFMA R88, R18, R18, R88 ;  /* 0x000000121258722b */ /* 0x004fce0000000058 */
[----:B------:R1:W-:Y:S04]  /*20880*/  STG.E.64 desc[UR8][R64.64], R88 ;  /* 0x0000005840007986 */ /* 0x0003e8000c101b08 */
[----:B------:R-:W2:Y:S04]  /*20890*/  LDG.E.64 R18, desc[UR8][R4.64+0x38] ;  /* 0x0000380804127981 */ /* 0x000ea8000c1e1b00 */
[----:B0-----:R-:W2:Y:S04]  /*208a0*/  LDG.E.64 R20, desc[UR8][R2.64+0x38] ;  /* 0x0000380802147981 */ /* 0x001ea8000c1e1b00 */
[----:B------:R-:W3:Y:S01]  /*208b0*/  LDG.E.64 R92, desc[UR8][R74.64] ;  /* 0x000000084a5c7981 */ /* 0x000ee2000c1e1b00 */
[----:B------:R-:W-:Y:S01]  /*208c0*/  ULOP3.LUT UR5, UR4, 0xfffffff8, URZ, 0xc0, !UPT ;  /* 0xfffffff804057892 */ /* 0x000fe2000f8ec0ff */
[----:B------:R-:W-:-:S05]  /*208d0*/  VIADD R7, R7, 0x8 ;  /* 0x0000000807077836 */ /* 0x000fca0000000000 */
[----:B------:R-:W-:Y:S01]  /*208e0*/  ISETP.NE.AND P0, PT, R7, UR5, PT ;  /* 0x0000000507007c0c */ /* 0x000fe2000bf05270 */
[----:B--2---:R-:W-:-:S08]  /*208f0*/  DADD R18, R18, -R20 ;  /* 0x0000000012127229 */ /* 0x004fd00000000814 */
[----:B---3--:R-:W-:-:S07]  /*20900*/  DFMA R92, R18, R18, R92 ;  /* 0x00000012125c722b */ /* 0x008fce000000005c */
[----:B------:R1:W-:Y:S01]  /*20910*/  STG.E.64 desc[UR8][R74.64], R92 ;  /* 0x0000005c4a007986 */ /* 0x0003e2000c101b08 */
[----:B------:R-:W-:Y:S05]  /*20920*/  @P0 BRA `(.L_x_397) ;  /* 0xfffffff8009c0947 */ /* 0x000fea000383ffff */
[----:B------:R-:W-:-:S07]  /*20930*/  IMAD.U32 R7, RZ, RZ, UR5 ;  /* 0x00000005ff077e24 */ /* 0x000fce000f8e00ff */
.L_x_396:
        /* <DEDUP_REMOVED lines=43> */
[----:B------:R-:W3:Y:S04]  /*20bf0*/  LDG.E.64 R18, desc[UR8][R2.64+0x18] ;  /* 0x0000180802127981 */ /* 0x000ee8000c1e1b00 */
[----:B------:R-:W3:Y:S02]  /*20c00*/  LDG.E.64 R88, desc[UR8][R64.64] ;  /* 0x0000000840587981 */ /* 0x000ee4000c1e1b00 */
[----:B---3--:R-:W-:-:S07]  /*20c10*/  DFMA R88, R18, R18, R88 ;  /* 0x000000121258722b */ /* 0x008fce0000000058 */
[----:B------:R2:W-:Y:S04]  /*20c20*/  STG.E.64 desc[UR8][R64.64], R88 ;  /* 0x0000005840007986 */ /* 0x0005e8000c101b08 */
[----:B------:R-:W3:Y:S04]  /*20c30*/  LDG.E.64 R18, desc[UR8][R4.64+0x18] ;  /* 0x0000180804127981 */ /* 0x000ee8000c1e1b00 */
[----:B0-----:R-:W3:Y:S04]  /*20c40*/  LDG.E.64 R20, desc[UR8][R2.64+0x18] ;  /* 0x0000180802147981 */ /* 0x001ee8000c1e1b00 */
[----:B------:R-:W4:Y:S01]  /*20c50*/  LDG.E.64 R92, desc[UR8][R74.64] ;  /* 0x000000084a5c7981 */ /* 0x000f22000c1e1b00 */
[----:B------:R-:W-:Y:S01]  /*20c60*/  VIADD R7, R7, 0x4 ;  /* 0x0000000407077836 */ /* 0x000fe20000000000 */
[----:B---3--:R-:W-:-:S08]  /*20c70*/  DADD R18, R18, -R20 ;  /* 0x0000000012127229 */ /* 0x008fd00000000814 */
[----:B----4-:R-:W-:-:S07]  /*20c80*/  DFMA R92, R18, R18, R92 ;  /* 0x00000012125c722b */ /* 0x010fce000000005c */
[----:B------:R2:W-:Y:S04]  /*20c90*/  STG.E.64 desc[UR8][R74.64], R92 ;  /* 0x0000005c4a007986 */ /* 0x0005e8000c101b08 */
.L_x_398:
[----:B------:R-:W-:Y:S05]  /*20ca0*/  BRA.U !UP1, `(.L_x_395) ;  /* 0x0000000109c47547 */ /* 0x000fea000b800000 */
[----:B------:R-:W-:Y:S02]  /*20cb0*/  ULOP3.LUT UR5, UR4, 0x1, URZ, 0xc0, !UPT ;  /* 0x0000000104057892 */ /* 0x000fe4000f8ec0ff */
[----:B------:R-:W-:Y:S02]  /*20cc0*/  ULOP3.LUT UR4, UR4, 0x3, URZ, 0xc0, !UPT ;  /* 0x0000000304047892 */ /* 0x000fe4000f8ec0ff */
[----:B------:R-:W-:Y:S02]  /*20cd0*/  UISETP.NE.U32.AND UP1, UPT, UR5, 0x1, UPT ;  /* 0x000000010500788c */ /* 0x000fe4000bf25070 */
[----:B------:R-:W-:-:S09]  /*20ce0*/  UISETP.NE.AND UP0, UPT, UR4, 0x1, UPT ;  /* 0x000000010400788c */ /* 0x000fd2000bf05270 */
[----:B------:R-:W-:Y:S05]  /*20cf0*/  BRA.U !UP0, `(.L_x_399) ;  /* 0x00000001086c7547 */ /* 0x000fea000b800000 */
[----:B------:R-:W1:Y:S01]  /*20d00*/  LDCU.64 UR4, c[0x0][0x3d0] ;  /* 0x00007a00ff0477ac */ /* 0x000e620008000a00 */
[----:B------:R-:W-:Y:S01]  /*20d10*/  IADD3 R0, P0, PT, R7, R76, RZ ;  /* 0x0000004c07007210 */ /* 0x000fe20007f1e0ff */
[----:B------:R-:W5:Y:S04]  /*20d20*/  LDG.E.64 R4, desc[UR8][R64.64] ;  /* 0x0000000840047981 */ /* 0x000f68000c1e1b00 */
[----:B------:R-:W-:Y:S01]  /*20d30*/  IMAD.X R3, RZ, RZ, R15, P0 ;  /* 0x000000ffff037224 */ /* 0x000fe200000e060f */
[----:B-12---:R-:W-:-:S04]  /*20d40*/  LEA R90, P0, R0, UR4, 0x3 ;  /* 0x00000004005a7c11 */ /* 0x006fc8000f8018ff */
[----:B------:R-:W-:-:S05]  /*20d50*/  LEA.HI.X R91, R0, UR5, R3, 0x3, P0 ;  /* 0x00000005005b7c11 */ /* 0x000fca00080f1c03 */
[----:B------:R-:W5:Y:S01]  /*20d60*/  LDG.E.64 R2, desc[UR8][R90.64] ;  /* 0x000000085a027981 */ /* 0x000f62000c1e1b00 */
[----:B---34-:R-:W-:Y:S01]  /*20d70*/  IMAD.WIDE.U32 R92, R7, 0x8, R82 ;  /* 0x00000008075c7825 */ /* 0x018fe200078e0052 */
[----:B-----5:R-:W-:-:S07]  /*20d80*/  DFMA R4, R2, R2, R4 ;  /* 0x000000020204722b */ /* 0x020fce0000000004 */
[----:B------:R0:W-:Y:S04]  /*20d90*/  STG.E.64 desc[UR8][R64.64], R4 ;  /* 0x0000000440007986 */ /* 0x0001e8000c101b08 */
[----:B------:R-:W2:Y:S04]  /*20da0*/  LDG.E.64 R2, desc[UR8][R92.64] ;  /* 0x000000085c027981 */ /* 0x000ea8000c1e1b00 */
[----:B------:R-:W2:Y:S04]  /*20db0*/  LDG.E.64 R18, desc[UR8][R90.64] ;  /* 0x000000085a127981 */ /* 0x000ea8000c1e1b00 */
        /* <DEDUP_REMOVED lines=11> */
[----:B------:R-:W-:Y:S01]  /*20e70*/  VIADD R7, R7, 0x2 ;  /* 0x0000000207077836 */ /* 0x000fe20000000000 */
[----:B--2---:R-:W-:-:S08]  /*20e80*/  DADD R2, R2, -R4 ;  /* 0x0000000002027229 */ /* 0x004fd00000000804 */
[----:B---3--:R-:W-:-:S07]  /*20e90*/  DFMA R88, R2, R2, R88 ;  /* 0x000000020258722b */ /* 0x008fce0000000058 */
[----:B------:R1:W-:Y:S04]  /*20ea0*/  STG.E.64 desc[UR8][R74.64], R88 ;  /* 0x000000584a007986 */ /* 0x0003e8000c101b08 */
.L_x_399:
[----:B------:R-:W-:Y:S05]  /*20eb0*/  BRA.U UP1, `(.L_x_395) ;  /* 0x0000000101407547 */ /* 0x000fea000b800000 */
[----:B------:R-:W0:Y:S01]  /*20ec0*/  LDCU.64 UR4, c[0x0][0x3d0] ;  /* 0x00007a00ff0477ac */ /* 0x000e220008000a00 */
[----:B------:R-:W-:Y:S01]  /*20ed0*/  IADD3 R0, P0, PT, R7, R76, RZ ;  /* 0x0000004c07007210 */ /* 0x000fe20007f1e0ff */
[----:B-1-34-:R-:W3:Y:S04]  /*20ee0*/  LDG.E.64 R18, desc[UR8][R64.64] ;  /* 0x0000000840127981 */ /* 0x01aee8000c1e1b00 */
[----:B------:R-:W-:Y:S01]  /*20ef0*/  IMAD.X R3, RZ, RZ, R15, P0 ;  /* 0x000000ffff037224 */ /* 0x000fe200000e060f */
[----:B0-----:R-:W-:-:S04]  /*20f00*/  LEA R2, P0, R0, UR4, 0x3 ;  /* 0x0000000400027c11 */ /* 0x001fc8000f8018ff */
[----:B------:R-:W-:-:S05]  /*20f10*/  LEA.HI.X R3, R0, UR5, R3, 0x3, P0 ;  /* 0x0000000500037c11 */ /* 0x000fca00080f1c03 */
[----:B------:R-:W3:Y:S02]  /*20f20*/  LDG.E.64 R4, desc[UR8][R2.64] ;  /* 0x0000000802047981 */ /* 0x000ee4000c1e1b00 */
[----:B---3--:R-:W-:Y:S01]  /*20f30*/  DFMA R18, R4, R4, R18 ;  /* 0x000000040412722b */ /* 0x008fe20000000012 */
[----:B------:R-:W-:-:S06]  /*20f40*/  IMAD.WIDE.U32 R4, R7, 0x8, R82 ;  /* 0x0000000807047825 */ /* 0x000fcc00078e0052 */
[----:B------:R0:W-:Y:S04]  /*20f50*/  STG.E.64 desc[UR8][R64.64], R18 ;  /* 0x0000001240007986 */ /* 0x0001e8000c101b08 */
[----:B------:R-:W3:Y:S04]  /*20f60*/  LDG.E.64 R6, desc[UR8][R2.64] ;  /* 0x0000000802067981 */ /* 0x000ee8000c1e1b00 */
[----:B------:R-:W3:Y:S04]  /*20f70*/  LDG.E.64 R4, desc[UR8][R4.64] ;  /* 0x0000000804047981 */ /* 0x000ee8000c1e1b00 */
[----:B------:R-:W4:Y:S01]  /*20f80*/  LDG.E.64 R20, desc[UR8][R74.64] ;  /* 0x000000084a147981 */ /* 0x000f22000c1e1b00 */
[----:B---3--:R-:W-:-:S08]  /*20f90*/  DADD R6, R4, -R6 ;  /* 0x0000000004067229 */ /* 0x008fd00000000806 */
[----:B----4-:R-:W-:-:S07]  /*20fa0*/  DFMA R20, R6, R6, R20 ;  /* 0x000000060614722b */ /* 0x010fce0000000014 */
[----:B------:R0:W-:Y:S04]  /*20fb0*/  STG.E.64 desc[UR8][R74.64], R20 ;  /* 0x000000144a007986 */ /* 0x0001e8000c101b08 */
.L_x_395:
[----:B-1234-:R-:W2:Y:S01]  /*20fc0*/  LDG.E.64 R92, desc[UR8][R64.64] ;  /* 0x00000008405c7981 */ /* 0x01eea2000c1e1b00 */
[----:B------:R-:W-:Y:S01]  /*20fd0*/  IMAD.MOV.U32 R4, RZ, RZ, 0x0 ;  /* 0x00000000ff047424 */ /* 0x000fe200078e00ff */
[----:B------:R-:W-:Y:S01]  /*20fe0*/  BSSY.RECONVERGENT B0, `(.L_x_400) ;  /* 0x0000015000007945 */ /* 0x000fe20003800200 */
[----:B------:R-:W-:Y:S01]  /*20ff0*/  IMAD.MOV.U32 R5, RZ, RZ, 0x3fd80000 ;  /* 0x3fd80000ff057424 */ /* 0x000fe200078e00ff */
[----:B--2---:R-:W1:Y:S01]  /*21000*/  MUFU.RSQ64H R101, R93 ;  /* 0x0000005d00657308 */ /* 0x004e620000001c00 */
[----:B------:R-:W-:-:S05]  /*21010*/  VIADD R100, R93, 0xfcb00000 ;  /* 0xfcb000005d647836 */ /* 0x000fca0000000000 */
[----:B------:R-:W-:Y:S01]  /*21020*/  ISETP.GE.U32.AND P0, PT, R100, 0x7ca00000, PT ;  /* 0x7ca000006400780c */ /* 0x000fe20003f06070 */
[----:B-1----:R-:W-:-:S08]  /*21030*/  DMUL R2, R100, R100 ;  /* 0x0000006464027228 */ /* 0x002fd00000000000 */
        /* <DEDUP_REMOVED lines=11> */
[----:B0-----:R-:W-:-:S07]  /*210f0*/  MOV R18, 0x21110 ;  /* 0x0002111000127802 */ /* 0x001fce0000000f00 */
[----:B------:R-:W-:Y:S05]  /*21100*/  CALL.REL.NOINC `($__internal_2_$__cuda_sm20_dsqrt_rn_f64_mediumpath_v1) ;  /* 0x0000000c007c7944 */ /* 0x000fea0003c00000 */
[----:B------:R-:W-:Y:S02]  /*21110*/  IMAD.MOV.U32 R2, RZ, RZ, R90 ;  /* 0x000000ffff027224 */ /* 0x000fe400078e005a */
[----:B------:R-:W-:-:S07]  /*21120*/  IMAD.MOV.U32 R3, RZ, RZ, R17 ;  /* 0x000000ffff037224 */ /* 0x000fce00078e0011 */
.L_x_401:
[----:B------:R-:W-:Y:S05]  /*21130*/  BSYNC.RECONVERGENT B0 ;  /* 0x0000000000007941 */ /* 0x000fea0003800200 */
.L_x_400:
[----:B------:R1:W-:Y:S04]  /*21140*/  STG.E.64 desc[UR8][R64.64], R2 ;  /* 0x0000000240007986 */ /* 0x0003e8000c101b08 */
[----:B------:R-:W2:Y:S01]  /*21150*/  LDG.E.64 R92, desc[UR8][R74.64] ;  /* 0x000000084a5c7981 */ /* 0x000ea2000c1e1b00 */
[----:B------:R-:W-:Y:S01]  /*21160*/  IMAD.MOV.U32 R6, RZ, RZ, 0x0 ;  /* 0x00000000ff067424 */ /* 0x000fe200078e00ff */
[----:B------:R-:W-:Y:S01]  /*21170*/  BSSY.RECONVERGENT B0, `(.L_x_402) ;  /* 0x0000015000007945 */ /* 0x000fe20003800200 */
[----:B------:R-:W-:Y:S01]  /*21180*/  IMAD.MOV.U32 R7, RZ, RZ, 0x3fd80000 ;  /* 0x3fd80000ff077424 */ /* 0x000fe200078e00ff */
[----:B--2---:R-:W2:Y:S01]  /*21190*/  MUFU.RSQ64H R101, R93 ;  /* 0x0000005d00657308 */ /* 0x004ea20000001c00 */
[----:B------:R-:W-:-:S05]  /*211a0*/  VIADD R100, R93, 0xfcb00000 ;  /* 0xfcb000005d647836 */ /* 0x000fca0000000000 */
[----:B------:R-:W-:Y:S01]  /*211b0*/  ISETP.GE.U32.AND P0, PT, R100, 0x7ca00000, PT ;  /* 0x7ca000006400780c */ /* 0x000fe20003f06070 */
[----:B--2---:R-:W-:-:S08]  /*211c0*/  DMUL R4, R100, R100 ;  /* 0x0000006464047228 */ /* 0x004fd00000000000 */
        /* <DEDUP_REMOVED lines=8> */
[----:B-1----:R-:W-:Y:S01]  /*21250*/  DFMA R2, R94, R4, R96 ;  /* 0x000000045e02722b */ /* 0x002fe20000000060 */
[----:B------:R-:W-:Y:S10]  /*21260*/  @!P0 BRA `(.L_x_403) ;  /* 0x0000000000148947 */ /* 0x000ff40003800000 */
[----:B------:R-:W-:Y:S01]  /*21270*/  IMAD.MOV.U32 R91, RZ, RZ, R5 ;  /* 0x000000ffff5b7224 */ /* 0x000fe200078e0005 */
[----:B0-----:R-:W-:-:S07]  /*21280*/  MOV R18, 0x212a0 ;  /* 0x000212a000127802 */ /* 0x001fce0000000f00 */
[----:B------:R-:W-:Y:S05]  /*21290*/  CALL.REL.NOINC `($__internal_2_$__cuda_sm20_dsqrt_rn_f64_mediumpath_v1) ;  /* 0x0000000c00187944 */ /* 0x000fea0003c00000 */
[----:B------:R-:W-:Y:S02]  /*212a0*/  IMAD.MOV.U32 R2, RZ, RZ, R90 ;  /* 0x000000ffff027224 */ /* 0x000fe400078e005a */
[----:B------:R-:W-:-:S07]  /*212b0*/  IMAD.MOV.U32 R3, RZ, RZ, R17 ;  /* 0x000000ffff037224 */ /* 0x000fce00078e0011 */
.L_x_403:
[----:B------:R-:W-:Y:S05]  /*212c0*/  BSYNC.RECONVERGENT B0 ;  /* 0x0000000000007941 */ /* 0x000fea0003800200 */
.L_x_402:
[----:B------:R1:W-:Y:S04]  /*212d0*/  STG.E.64 desc[UR8][R74.64], R2 ;  /* 0x000000024a007986 */ /* 0x0003e8000c101b08 */
[----:B------:R-:W2:Y:S04]  /*212e0*/  LDG.E.64 R92, desc[UR8][R66.64] ;  /* 0x00000008425c7981 */ /* 0x000ea8000c1e1b00 */
[----:B------:R-:W3:Y:S01]  /*212f0*/  LDG.E.64 R4, desc[UR8][R30.64] ;  /* 0x000000081e047981 */ /* 0x000ee2000c1e1b00 */
[----:B------:R-:W-:Y:S01]  /*21300*/  IMAD.MOV.U32 R6, RZ, RZ, 0x1 ;  /* 0x00000001ff067424 */ /* 0x000fe200078e00ff */
[----:B------:R-:W-:Y:S01]  /*21310*/  BSSY.RECONVERGENT B0, `(.L_x_404) ;  /* 0x0000011000007945 */ /* 0x000fe20003800200 */
[----:B--2---:R-:W0:Y:S01]  /*21320*/  MUFU.RCP64H R7, R93 ;  /* 0x0000005d00077308 */ /* 0x004e220000001800 */
[----:B---3--:R-:W-:-:S10]  /*21330*/  DADD R94, R4, -R92 ;  /* 0x00000000045e7229 */ /* 0x008fd4000000085c */
[----:B------:R-:W-:Y:S01]  /*21340*/  FSETP.GEU.AND P1, PT, |R95|, 6.5827683646048100446e-37, PT ;  /* 0x036000005f00780b */ /* 0x000fe20003f2e200 */
        /* <DEDUP_REMOVED lines=10> */
[----:B-1----:R-:W-:Y:S05]  /*213f0*/  @P0 BRA P1, `(.L_x_405) ;  /* 0x0000000000080947 */ /* 0x002fea0000800000 */
[----:B------:R-:W-:-:S07]  /*21400*/  MOV R18, 0x21420 ;  /* 0x0002142000127802 */ /* 0x000fce0000000f00 */
[----:B------:R-:W-:Y:S05]  /*21410*/  CALL.REL.NOINC `($__internal_1_$__cuda_sm20_div_rn_f64_full) ;  /* 0x0000000400487944 */ /* 0x000fea0003c00000 */
.L_x_405:
[----:B------:R-:W-:Y:S05]  /*21420*/  BSYNC.RECONVERGENT B0 ;  /* 0x0000000000007941 */ /* 0x000fea0003800200 */
.L_x_404:
[----:B------:R-:W0:Y:S01]  /*21430*/  LDCU.64 UR4, c[0x0][0x4e0] ;  /* 0x00009c00ff0477ac */ /* 0x000e220008000a00 */
[----:B------:R-:W-:Y:S04]  /*21440*/  BSSY.RECONVERGENT B0, `(.L_x_406) ;  /* 0x0000022000007945 */ /* 0x000fe80003800200 */
[----:B------:R-:W-:Y:S01]  /*21450*/  BSSY.RELIABLE B1, `(.L_x_407) ;  /* 0x000001d000017945 */ /* 0x000fe20003800100 */
[----:B0-----:R-:W-:-:S14]  /*21460*/  DSETP.GT.AND P0, PT, |R100|, UR4, PT ;  /* 0x0000000464007e2a */ /* 0x001fdc000bf04200 */
[----:B------:R-:W-:Y:S05]  /*21470*/  @P0 BRA `(.L_x_408) ;  /* 0x0000000000680947 */ /* 0x000fea0003800000 */
[----:B------:R-:W2:Y:S01]  /*21480*/  LDG.E.64 R92, desc[UR8][R64.64] ;  /* 0x00000008405c7981 */ /* 0x000ea2000c1e1b00 */
[----:B------:R-:W-:Y:S01]  /*21490*/  IMAD.MOV.U32 R4, RZ, RZ, 0x1 ;  /* 0x00000001ff047424 */ /* 0x000fe200078e00ff */
[----:B------:R-:W-:Y:S01]  /*214a0*/  FSETP.GEU.AND P1, PT, |R3|, 6.5827683646048100446e-37, PT ;  /* 0x036000000300780b */ /* 0x000fe20003f2e200 */
        /* <DEDUP_REMOVED lines=17> */
.L_x_410:
[----:B------:R-:W-:Y:S05]  /*215c0*/  BSYNC.RECONVERGENT B3 ;  /* 0x0000000000037941 */ /* 0x000fea0003800200 */
.L_x_409:
[----:B------:R-:W0:Y:S01]  /*215d0*/  LDCU.64 UR4, c[0x0][0x4f0] ;  /* 0x00009e00ff0477ac */ /* 0x000e220008000a00 */
[----:B------:R-:W-:Y:S01]  /*215e0*/  PLOP3.LUT P0, PT, PT, PT, PT, 0x8, 0x80 ;  /* 0x000000000080781c */ /* 0x000fe20003f0e170 */
[----:B0-----:R-:W-:-:S14]  /*215f0*/  DSETP.GT.AND P1, PT, R100, UR4, PT ;  /* 0x0000000464007e2a */ /* 0x001fdc000bf24000 */
[----:B------:R-:W-:Y:S05]  /*21600*/  @!P1 BREAK.RELIABLE B1 ;  /* 0x0000000000019942 */ /* 0x000fea0003800100 */
[----:B------:R-:W-:Y:S05]  /*21610*/  @!P1 BRA `(.L_x_411) ;  /* 0x0000000000109947 */ /* 0x000fea0003800000 */
.L_x_408:
[----:B------:R-:W-:Y:S05]  /*21620*/  BSYNC.RELIABLE B1 ;  /* 0x0000000000017941 */ /* 0x000fea0003800100 */
.L_x_407:
[----:B------:R-:W2:Y:S01]  /*21630*/  LDG.E R0, desc[UR8][R36.64] ;  /* 0x0000000824007981 */ /* 0x000ea2000c1e1900 */
[----:B------:R-:W2:Y:S02]  /*21640*/  LDCU UR4, c[0x0][0x504] ;  /* 0x0000a080ff0477ac */ /* 0x000ea40008000800 */
[----:B--2---:R-:W-:-:S13]  /*21650*/  ISETP.LT.U32.AND P0, PT, R0, UR4, PT ;  /* 0x0000000400007c0c */ /* 0x004fda000bf01070 */
.L_x_411:
[----:B------:R-:W-:Y:S05]  /*21660*/  BSYNC.RECONVERGENT B0 ;  /* 0x0000000000007941 */ /* 0x000fea0003800200 */
.L_x_406:
[----:B------:R-:W-:-:S05]  /*21670*/  SEL R3, RZ, 0x1, !P0 ;  /* 0x00000001ff037807 */ /* 0x000fca0004000000 */
[----:B------:R0:W-:Y:S01]  /*21680*/  STG.E.U8 desc[UR8][R60.64], R3 ;  /* 0x000000033c007986 */ /* 0x0001e2000c101108 */
[----:B------:R-:W-:Y:S05]  /*21690*/  @P0 BRA `(.L_x_412) ;  /* 0xfffffe3800880947 */ /* 0x000fea000383ffff */
[----:B------:R-:W-:Y:S05]  /*216a0*/  EXIT ;  /* 0x000000000000794d */ /* 0x000fea0003800000 */
        .weak           $__internal_0_$__cuda_sm20_dblrcp_rn_slowpath_v3
        .type           $__internal_0_$__cuda_sm20_dblrcp_rn_slowpath_v3,@function
        .size           $__internal_0_$__cuda_sm20_dblrcp_rn_slowpath_v3,($__internal_1_$__cuda_sm20_div_rn_f64_full - $__internal_0_$__cuda_sm20_dblrcp_rn_slowpath_v3)
$__internal_0_$__cuda_sm20_dblrcp_rn_slowpath_v3:
[----:B------:R-:W-:Y:S01]  /*216b0*/  IMAD.MOV.U32 R93, RZ, RZ, R17 ;  /* 0x000000ffff5d7224 */ /* 0x000fe200078e0011 */
[----:B------:R-:W-:Y:S05]  /*216c0*/  BSSY.RECONVERGENT B2, `(.L_x_413) ;  /* 0x0000023000027945 */ /* 0x000fea0003800200 */
[----:B------:R-:W-:-:S14]  /*216d0*/  DSETP.GTU.AND P1, PT, |R92|, +INF , PT ;  /* 0x7ff000005c00742a */ /* 0x000fdc0003f2c200 */
[----:B------:R-:W-:Y:S05]  /*216e0*/  @P1 BRA `(.L_x_414) ;  /* 0x0000000000781947 */ /* 0x000fea0003800000 */
[----:B------:R-:W-:-:S05]  /*216f0*/  LOP3.LUT R17, R17, 0x7fffffff, RZ, 0xc0, !PT ;  /* 0x7fffffff11117812 */ /* 0x000fca00078ec0ff */
[----:B------:R-:W-:-:S05]  /*21700*/  VIADD R19, R17, 0xffffffff ;  /* 0xffffffff11137836 */ /* 0x000fca0000000000 */
[----:B------:R-:W-:-:S13]  /*21710*/  ISETP.GE.U32.AND P1, PT, R19, 0x7fefffff, PT ;  /* 0x7fefffff1300780c */ /* 0x000fda0003f26070 */
[----:B------:R-:W-:Y:S01]  /*21720*/  @P1 LOP3.LUT R95, R93, 0x7ff00000, RZ, 0x3c, !PT ;  /* 0x7ff000005d5f1812 */ /* 0x000fe200078e3cff */
[----:B------:R-:W-:Y:S01]  /*21730*/  @P1 IMAD.MOV.U32 R94, RZ, RZ, RZ ;  /* 0x000000ffff5e1224 */ /* 0x000fe200078e00ff */
[----:B------:R-:W-:Y:S06]  /*21740*/  @P1 BRA `(.L_x_415) ;  /* 0x0000000000681947 */ /* 0x000fec0003800000 */
[----:B------:R-:W-:-:S13]  /*21750*/  ISETP.GE.U32.AND P1, PT, R17, 0x1000001, PT ;  /* 0x010000011100780c */ /* 0x000fda0003f26070 */
[----:B------:R-:W-:Y:S05]  /*21760*/  @!P1 BRA `(.L_x_416) ;  /* 0x0000000000349947 */ /* 0x000fea0003800000 */
[----:B------:R-:W-:Y:S02]  /*21770*/  VIADD R95, R93, 0xc0200000 ;  /* 0xc02000005d5f7836 */ /* 0x000fe40000000000 */
[----:B------:R-:W-:Y:S02]  /*21780*/  IMAD.MOV.U32 R94, RZ, RZ, R92 ;  /* 0x000000ffff5e7224 */ /* 0x000fe400078e005c */
[----:B------:R-:W0:Y:S04]  /*21790*/  MUFU.RCP64H R91, R95 ;  /* 0x0000005f005b7308 */ /* 0x000e280000001800 */
[----:B0-----:R-:W-:-:S08]  /*217a0*/  DFMA R96, -R94, R90, 1 ;  /* 0x3ff000005e60742b */ /* 0x001fd0000000015a */
[----:B------:R-:W-:-:S08]  /*217b0*/  DFMA R96, R96, R96, R96 ;  /* 0x000000606060722b */ /* 0x000fd00000000060 */
[----:B------:R-:W-:-:S08]  /*217c0*/  DFMA R96, R90, R96, R90 ;  /* 0x000000605a60722b */ /* 0x000fd0000000005a */
[----:B------:R-:W-:-:S08]  /*217d0*/  DFMA R90, -R94, R96, 1 ;  /* 0x3ff000005e5a742b */ /* 0x000fd00000000160 */
[----:B------:R-:W-:-:S08]  /*217e0*/  DFMA R90, R96, R90, R96 ;  /* 0x0000005a605a722b */ /* 0x000fd00000000060 */
[----:B------:R-:W-:-:S08]  /*217f0*/  DMUL R90, R90, 2.2250738585072013831e-308 ;  /* 0x001000005a5a7828 */ /* 0x000fd00000000000 */
[----:B------:R-:W-:-:S08]  /*21800*/  DFMA R92, -R92, R90, 1 ;  /* 0x3ff000005c5c742b */ /* 0x000fd0000000015a */
[----:B------:R-:W-:-:S08]  /*21810*/  DFMA R92, R92, R92, R92 ;  /* 0x0000005c5c5c722b */ /* 0x000fd0000000005c */
[----:B------:R-:W-:Y:S01]  /*21820*/  DFMA R94, R90, R92, R90 ;  /* 0x0000005c5a5e722b */ /* 0x000fe2000000005a */
[----:B------:R-:W-:Y:S10]  /*21830*/  BRA `(.L_x_415) ;  /* 0x00000000002c7947 */ /* 0x000ff40003800000 */
.L_x_416:
[----:B------:R-:W-:-:S06]  /*21840*/  DMUL R92, R92, 8.11296384146066816958e+31 ;  /* 0x469000005c5c7828 */ /* 0x000fcc0000000000 */
[----:B------:R-:W0:Y:S02]  /*21850*/  MUFU.RCP64H R91, R93 ;  /* 0x0000005d005b7308 */ /* 0x000e240000001800 */
[----:B0-----:R-:W-:-:S08]  /*21860*/  DFMA R94, -R92, R90, 1 ;  /* 0x3ff000005c5e742b */ /* 0x001fd0000000015a */
[----:B------:R-:W-:-:S08]  /*21870*/  DFMA R94, R94, R94, R94 ;  /* 0x0000005e5e5e722b */ /* 0x000fd0000000005e */
[----:B------:R-:W-:-:S08]  /*21880*/  DFMA R94, R90, R94, R90 ;  /* 0x0000005e5a5e722b */ /* 0x000fd0000000005a */
[----:B------:R-:W-:-:S08]  /*21890*/  DFMA R90, -R92, R94, 1 ;  /* 0x3ff000005c5a742b */ /* 0x000fd0000000015e */
[----:B------:R-:W-:-:S08]  /*218a0*/  DFMA R90, R94, R90, R94 ;  /* 0x0000005a5e5a722b */ /* 0x000fd0000000005e */
[----:B------:R-:W-:Y:S01]  /*218b0*/  DMUL R94, R90, 8.11296384146066816958e+31 ;  /* 0x469000005a5e7828 */ /* 0x000fe20000000000 */
[----:B------:R-:W-:Y:S10]  /*218c0*/  BRA `(.L_x_415) ;  /* 0x0000000000087947 */ /* 0x000ff40003800000 */
.L_x_414:
[----:B------:R-:W-:Y:S01]  /*218d0*/  LOP3.LUT R95, R93, 0x80000, RZ, 0xfc, !PT ;  /* 0x000800005d5f7812 */ /* 0x000fe200078efcff */
[----:B------:R-:W-:-:S07]  /*218e0*/  IMAD.MOV.U32 R94, RZ, RZ, R92 ;  /* 0x000000ffff5e7224 */ /* 0x000fce00078e005c */
.L_x_415:
[----:B------:R-:W-:Y:S05]  /*218f0*/  BSYNC.RECONVERGENT B2 ;  /* 0x0000000000027941 */ /* 0x000fea0003800200 */
.L_x_413:
[----:B------:R-:W-:Y:S02]  /*21900*/  IMAD.MOV.U32 R19, RZ, RZ, 0x0 ;  /* 0x00000000ff137424 */ /* 0x000fe400078e00ff */
[----:B------:R-:W-:Y:S02]  /*21910*/  IMAD.MOV.U32 R90, RZ, RZ, R94 ;  /* 0x000000ffff5a7224 */ /* 0x000fe400078e005e */
[----:B------:R-:W-:Y:S01]  /*21920*/  IMAD.MOV.U32 R17, RZ, RZ, R95 ;  /* 0x000000ffff117224 */ /* 0x000fe200078e005f */
[----:B------:R-:W-:Y:S06]  /*21930*/  RET.REL.NODEC R18 `(_Z9RicianMLEPdS_S_S_S_S_S_S_S_PiS_S_S_S_S_S_S_S_S_S_S_S_S_S_S_S_S_S_S_S_S_S_S_PjS1_S1_S1_S1_PbS2_S2_S2_S2_S2_ddddjjjjjddjjjj) ;  /* 0xfffffde412b07950 */ /* 0x000fec0003c3ffff */
        .weak           $__internal_1_$__cuda_sm20_div_rn_f64_full
        .type           $__internal_1_$__cuda_sm20_div_rn_f64_full,@function
        .size           $__internal_1_$__cuda_sm20_div_rn_f64_full,($__internal_2_$__cuda_sm20_dsqrt_rn_f64_mediumpath_v1 - $__internal_1_$__cuda_sm20_div_rn_f64_full)
$__internal_1_$__cuda_sm20_div_rn_f64_full:
[C---:B------:R-:W-:Y:S01]  /*21940*/  FSETP.GEU.AND P1, PT, |R93|.reuse, 1.469367938527859385e-39, PT ;  /* 0x001000005d00780b */ /* 0x040fe20003f2e200 */
[----:B------:R-:W-:Y:S01]  /*21950*/  IMAD.MOV.U32 R100, RZ, RZ, 0x1 ;  /* 0x00000001ff647424 */ /* 0x000fe200078e00ff */
[----:B------:R-:W-:Y:S01]  /*21960*/  LOP3.LUT R90, R93, 0x800fffff, RZ, 0xc0, !PT ;  /* 0x800fffff5d5a7812 */ /* 0x000fe200078ec0ff */
[----:B------:R-:W-:Y:S01]  /*21970*/  BSSY.RECONVERGENT B2, `(.L_x_417) ;  /* 0x0000055000027945 */ /* 0x000fe20003800200 */
[C---:B------:R-:W-:Y:S02]  /*21980*/  FSETP.GEU.AND P3, PT, |R95|.reuse, 1.469367938527859385e-39, PT ;  /* 0x001000005f00780b */ /* 0x040fe40003f6e200 */
[----:B------:R-:W-:Y:S01]  /*21990*/  LOP3.LUT R91, R90, 0x3ff00000, RZ, 0xfc, !PT ;  /* 0x3ff000005a5b7812 */ /* 0x000fe200078efcff */
[----:B------:R-:W-:Y:S01]  /*219a0*/  IMAD.MOV.U32 R90, RZ, RZ, R92 ;  /* 0x000000ffff5a7224 */ /* 0x000fe200078e005c */
[----:B------:R-:W-:Y:S02]  /*219b0*/  LOP3.LUT R17, R95, 0x7ff00000, RZ, 0xc0, !PT ;  /* 0x7ff000005f117812 */ /* 0x000fe400078ec0ff */
[----:B------:R-:W-:-:S03]  /*219c0*/  LOP3.LUT R106, R93, 0x7ff00000, RZ, 0xc0, !PT ;  /* 0x7ff000005d6a7812 */ /* 0x000fc600078ec0ff */
[----:B------:R-:W-:Y:S01]  /*219d0*/  @!P1 DMUL R90, R92, 8.98846567431157953865e+307 ;  /* 0x7fe000005c5a9828 */ /* 0x000fe20000000000 */
[----:B------:R-:W-:Y:S01]  /*219e0*/  ISETP.GE.U32.AND P5, PT, R17, R106, PT ;  /* 0x0000006a1100720c */ /* 0x000fe20003fa6070 */
[----:B------:R-:W-:Y:S02]  /*219f0*/  IMAD.MOV.U32 R107, RZ, RZ, R17 ;  /* 0x000000ffff6b7224 */ /* 0x000fe400078e0011 */
[----:B------:R-:W-:Y:S02]  /*21a00*/  @!P3 LOP3.LUT R102, R93, 0x7ff00000, RZ, 0xc0, !PT ;  /* 0x7ff000005d66b812 */ /* 0x000fe400078ec0ff */
[----:B------:R-:W0:Y:S02]  /*21a10*/  MUFU.RCP64H R101, R91 ;  /* 0x0000005b00657308 */ /* 0x000e240000001800 */
[----:B------:R-:W-:Y:S01]  /*21a20*/  @!P3 ISETP.GE.U32.AND P4, PT, R17, R102, PT ;  /* 0x000000661100b20c */ /* 0x000fe20003f86070 */
[----:B------:R-:W-:Y:S01]  /*21a30*/  IMAD.MOV.U32 R102, RZ, RZ, 0x1ca00000 ;  /* 0x1ca00000ff667424 */ /* 0x000fe200078e00ff */
[----:B------:R-:W-:-:S04]  /*21a40*/  @!P1 LOP3.LUT R106, R91, 0x7ff00000, RZ, 0xc0, !PT ;  /* 0x7ff000005b6a9812 */ /* 0x000fc800078ec0ff */
[----:B------:R-:W-:Y:S01]  /*21a50*/  SEL R103, R102, 0x63400000, !P5 ;  /* 0x6340000066677807 */ /* 0x000fe20006800000 */
[----:B------:R-:W-:Y:S01]  /*21a60*/  VIADD R109, R106, 0xffffffff ;  /* 0xffffffff6a6d7836 */ /* 0x000fe20000000000 */
[----:B0-----:R-:W-:-:S08]  /*21a70*/  DFMA R96, R100, -R90, 1 ;  /* 0x3ff000006460742b */ /* 0x001fd0000000085a */
[----:B------:R-:W-:-:S08]  /*21a80*/  DFMA R96, R96, R96, R96 ;  /* 0x000000606060722b */ /* 0x000fd00000000060 */
[----:B------:R-:W-:Y:S01]  /*21a90*/  DFMA R100, R100, R96, R100 ;  /* 0x000000606464722b */ /* 0x000fe20000000064 */
[----:B------:R-:W-:Y:S01]  /*21aa0*/  @!P3 SEL R97, R102, 0x63400000, !P4 ;  /* 0x634000006661b807 */ /* 0x000fe20006000000 */
[----:B------:R-:W-:-:S03]  /*21ab0*/  IMAD.MOV.U32 R96, RZ, RZ, R94 ;  /* 0x000000ffff607224 */ /* 0x000fc600078e005e */
[--C-:B------:R-:W-:Y:S02]  /*21ac0*/  @!P3 LOP3.LUT R104, R97, 0x80000000, R95.reuse, 0xf8, !PT ;  /* 0x800000006168b812 */ /* 0x100fe400078ef85f */
[----:B------:R-:W-:Y:S01]  /*21ad0*/  LOP3.LUT R97, R103, 0x800fffff, R95, 0xf8, !PT ;  /* 0x800fffff67617812 */ /* 0x000fe200078ef85f */
[----:B------:R-:W-:Y:S01]  /*21ae0*/  DFMA R102, R100, -R90, 1 ;  /* 0x3ff000006466742b */ /* 0x000fe2000000085a */
[----:B------:R-:W-:Y:S01]  /*21af0*/  @!P3 LOP3.LUT R105, R104, 0x100000, RZ, 0xfc, !PT ;  /* 0x001000006869b812 */ /* 0x000fe200078efcff */
[----:B------:R-:W-:-:S06]  /*21b00*/  @!P3 IMAD.MOV.U32 R104, RZ, RZ, RZ ;  /* 0x000000ffff68b224 */ /* 0x000fcc00078e00ff */
[----:B------:R-:W-:Y:S02]  /*21b10*/  @!P3 DFMA R96, R96, 2, -R104 ;  /* 0x400000006060b82b */ /* 0x000fe40000000868 */
[----:B------:R-:W-:-:S08]  /*21b20*/  DFMA R102, R100, R102, R100 ;  /* 0x000000666466722b */ /* 0x000fd00000000064 */
[----:B------:R-:W-:Y:S01]  /*21b30*/  @!P3 LOP3.LUT R107, R97, 0x7ff00000, RZ, 0xc0, !PT ;  /* 0x7ff00000616bb812 */ /* 0x000fe200078ec0ff */
[----:B------:R-:W-:-:S04]  /*21b40*/  DMUL R100, R102, R96 ;  /* 0x0000006066647228 */ /* 0x000fc80000000000 */
[----:B------:R-:W-:-:S04]  /*21b50*/  VIADD R108, R107, 0xffffffff ;  /* 0xffffffff6b6c7836 */ /* 0x000fc80000000000 */
[----:B------:R-:W-:Y:S01]  /*21b60*/  DFMA R104, R100, -R90, R96 ;  /* 0x8000005a6468722b */ /* 0x000fe20000000060 */
[----:B------:R-:W-:-:S04]  /*21b70*/  ISETP.GT.U32.AND P1, PT, R108, 0x7feffffe, PT ;  /* 0x7feffffe6c00780c */ /* 0x000fc80003f24070 */
[----:B------:R-:W-:-:S03]  /*21b80*/  ISETP.GT.U32.OR P1, PT, R109, 0x7feffffe, P1 ;  /* 0x7feffffe6d00780c */ /* 0x000fc60000f24470 */
[----:B------:R-:W-:-:S10]  /*21b90*/  DFMA R104, R102, R104, R100 ;  /* 0x000000686668722b */ /* 0x000fd40000000064 */
[----:B------:R-:W-:Y:S05]  /*21ba0*/  @P1 BRA `(.L_x_418) ;  /* 0x0000000000701947 */ /* 0x000fea0003800000 */
[----:B------:R-:W-:Y:S01]  /*21bb0*/  LOP3.LUT R100, R93, 0x7ff00000, RZ, 0xc0, !PT ;  /* 0x7ff000005d647812 */ /* 0x000fe200078ec0ff */
[----:B------:R-:W-:-:S03]  /*21bc0*/  IMAD.MOV.U32 R94, RZ, RZ, 0x1ca00000 ;  /* 0x1ca00000ff5e7424 */ /* 0x000fc600078e00ff */
[CC--:B------:R-:W-:Y:S02]  /*21bd0*/  VIADDMNMX R95, R17.reuse, -R100.reuse, 0xb9600000, !PT ;  /* 0xb9600000115f7446 */ /* 0x0c0fe40007800964 */
[----:B------:R-:W-:Y:S02]  /*21be0*/  ISETP.GE.U32.AND P1, PT, R17, R100, PT ;  /* 0x000000641100720c */ /* 0x000fe40003f26070 */
[----:B------:R-:W-:Y:S02]  /*21bf0*/  VIMNMX R17, PT, PT, R95, 0x46a00000, PT ;  /* 0x46a000005f117848 */ /* 0x000fe40003fe0100 */
[----:B------:R-:W-:-:S05]  /*21c00*/  SEL R94, R94, 0x63400000, !P1 ;  /* 0x634000005e5e7807 */ /* 0x000fca0004800000 */
[----:B------:R-:W-:Y:S02]  /*21c10*/  IMAD.IADD R17, R17, 0x1, -R94 ;  /* 0x0000000111117824 */ /* 0x000fe400078e0a5e */
[----:B------:R-:W-:Y:S02]  /*21c20*/  IMAD.MOV.U32 R94, RZ, RZ, RZ ;  /* 0x000000ffff5e7224 */ /* 0x000fe400078e00ff */
[----:B------:R-:W-:-:S06]  /*21c30*/  VIADD R95, R17, 0x7fe00000 ;  /* 0x7fe00000115f7836 */ /* 0x000fcc0000000000 */
[----:B------:R-:W-:-:S10]  /*21c40*/  DMUL R100, R104, R94 ;  /* 0x0000005e68647228 */ /* 0x000fd40000000000 */
[----:B------:R-:W-:-:S13]  /*21c50*/  FSETP.GTU.AND P1, PT, |R101|, 1.469367938527859385e-39, PT ;  /* 0x001000006500780b */ /* 0x000fda0003f2c200 */
[----:B------:R-:W-:Y:S05]  /*21c60*/  @P1 BRA `(.L_x_419) ;  /* 0x0000000000941947 */ /* 0x000fea0003800000 */
[----:B------:R-:W-:Y:S01]  /*21c70*/  DFMA R90, R104, -R90, R96 ;  /* 0x8000005a685a722b */ /* 0x000fe20000000060 */
[----:B------:R-:W-:-:S09]  /*21c80*/  IMAD.MOV.U32 R94, RZ, RZ, RZ ;  /* 0x000000ffff5e7224 */ /* 0x000fd200078e00ff */
[C---:B------:R-:W-:Y:S02]  /*21c90*/  FSETP.NEU.AND P1, PT, R91.reuse, RZ, PT ;  /* 0x000000ff5b00720b */ /* 0x040fe40003f2d000 */
[----:B------:R-:W-:-:S04]  /*21ca0*/  LOP3.LUT R92, R91, 0x80000000, R93, 0x48, !PT ;  /* 0x800000005b5c7812 */ /* 0x000fc800078e485d */
[----:B------:R-:W-:-:S07]  /*21cb0*/  LOP3.LUT R95, R92, R95, RZ, 0xfc, !PT ;  /* 0x0000005f5c5f7212 */ /* 0x000fce00078efcff */
[----:B------:R-:W-:Y:S05]  /*21cc0*/  @!P1 BRA `(.L_x_419) ;  /* 0x00000000007c9947 */ /* 0x000fea0003800000 */
[----:B------:R-:W-:Y:S01]  /*21cd0*/  IMAD.MOV R91, RZ, RZ, -R17 ;  /* 0x000000ffff5b7224 */ /* 0x000fe200078e0a11 */
[----:B------:R-:W-:Y:S01]  /*21ce0*/  IADD3 R17, PT, PT, -R17, -0x43300000, RZ ;  /* 0xbcd0000011117810 */ /* 0x000fe20007ffe1ff */
[----:B------:R-:W-:-:S06]  /*21cf0*/  IMAD.MOV.U32 R90, RZ, RZ, RZ ;  /* 0x000000ffff5a7224 */ /* 0x000fcc00078e00ff */
[----:B------:R-:W-:Y:S02]  /*21d00*/  DFMA R90, R100, -R90, R104 ;  /* 0x8000005a645a722b */ /* 0x000fe40000000068 */
[----:B------:R-:W-:-:S08]  /*21d10*/  DMUL.RP R104, R104, R94 ;  /* 0x0000005e68687228 */ /* 0x000fd00000008000 */
[----:B------:R-:W-:Y:S02]  /*21d20*/  FSETP.NEU.AND P1, PT, |R91|, R17, PT ;  /* 0x000000115b00720b */ /* 0x000fe40003f2d200 */
[----:B------:R-:W-:Y:S02]  /*21d30*/  LOP3.LUT R17, R105, R92, RZ, 0x3c, !PT ;  /* 0x0000005c69117212 */ /* 0x000fe400078e3cff */
[----:B------:R-:W-:Y:S02]  /*21d40*/  FSEL R100, R104, R100, !P1 ;  /* 0x0000006468647208 */ /* 0x000fe40004800000 */
[----:B------:R-:W-:Y:S01]  /*21d50*/  FSEL R101, R17, R101, !P1 ;  /* 0x0000006511657208 */ /* 0x000fe20004800000 */
[----:B------:R-:W-:Y:S06]  /*21d60*/  BRA `(.L_x_419) ;  /* 0x0000000000547947 */ /* 0x000fec0003800000 */
.L_x_418:
[----:B------:R-:W-:-:S14]  /*21d70*/  DSETP.NAN.AND P1, PT, R94, R94, PT ;  /* 0x0000005e5e00722a */ /* 0x000fdc0003f28000 */
[----:B------:R-:W-:Y:S05]  /*21d80*/  @P1 BRA `(.L_x_420) ;  /* 0x0000000000441947 */ /* 0x000fea0003800000 */
[----:B------:R-:W-:-:S14]  /*21d90*/  DSETP.NAN.AND P1, PT, R92, R92, PT ;  /* 0x0000005c5c00722a */ /* 0x000fdc0003f28000 */
[----:B------:R-:W-:Y:S05]  /*21da0*/  @P1 BRA `(.L_x_421) ;  /* 0x0000000000301947 */ /* 0x000fea0003800000 */
[----:B------:R-:W-:Y:S01]  /*21db0*/  ISETP.NE.AND P1, PT, R107, R106, PT ;  /* 0x0000006a6b00720c */ /* 0x000fe20003f25270 */
[----:B------:R-:W-:Y:S02]  /*21dc0*/  IMAD.MOV.U32 R100, RZ, RZ, 0x0 ;  /* 0x00000000ff647424 */ /* 0x000fe400078e00ff */
[----:B------:R-:W-:-:S10]  /*21dd0*/  IMAD.MOV.U32 R101, RZ, RZ, -0x80000 ;  /* 0xfff80000ff657424 */ /* 0x000fd400078e00ff */
[----:B------:R-:W-:Y:S05]  /*21de0*/  @!P1 BRA `(.L_x_419) ;  /* 0x0000000000349947 */ /* 0x000fea0003800000 */
[----:B------:R-:W-:Y:S02]  /*21df0*/  ISETP.NE.AND P1, PT, R107, 0x7ff00000, PT ;  /* 0x7ff000006b00780c */ /* 0x000fe40003f25270 */
[----:B------:R-:W-:Y:S02]  /*21e00*/  LOP3.LUT R101, R95, 0x80000000, R93, 0x48, !PT ;  /* 0x800000005f657812 */ /* 0x000fe400078e485d */
[----:B------:R-:W-:-:S13]  /*21e10*/  ISETP.EQ.OR P1, PT, R106, RZ, !P1 ;  /* 0x000000ff6a00720c */ /* 0x000fda0004f22670 */
[----:B------:R-:W-:Y:S01]  /*21e20*/  @P1 LOP3.LUT R17, R101, 0x7ff00000, RZ, 0xfc, !PT ;  /* 0x7ff0000065111812 */ /* 0x000fe200078efcff */
[----:B------:R-:W-:Y:S02]  /*21e30*/  @!P1 IMAD.MOV.U32 R100, RZ, RZ, RZ ;  /* 0x000000ffff649224 */ /* 0x000fe400078e00ff */
[----:B------:R-:W-:Y:S02]  /*21e40*/  @P1 IMAD.MOV.U32 R100, RZ, RZ, RZ ;  /* 0x000000ffff641224 */ /* 0x000fe400078e00ff */
[----:B------:R-:W-:Y:S01]  /*21e50*/  @P1 IMAD.MOV.U32 R101, RZ, RZ, R17 ;  /* 0x000000ffff651224 */ /* 0x000fe200078e0011 */
[----:B------:R-:W-:Y:S06]  /*21e60*/  BRA `(.L_x_419) ;  /* 0x0000000000147947 */ /* 0x000fec0003800000 */
.L_x_421:
[----:B------:R-:W-:Y:S01]  /*21e70*/  LOP3.LUT R101, R93, 0x80000, RZ, 0xfc, !PT ;  /* 0x000800005d657812 */ /* 0x000fe200078efcff */
[----:B------:R-:W-:Y:S01]  /*21e80*/  IMAD.MOV.U32 R100, RZ, RZ, R92 ;  /* 0x000000ffff647224 */ /* 0x000fe200078e005c */
[----:B------:R-:W-:Y:S06]  /*21e90*/  BRA `(.L_x_419) ;  /* 0x0000000000087947 */ /* 0x000fec0003800000 */
.L_x_420:
[----:B------:R-:W-:Y:S01]  /*21ea0*/  LOP3.LUT R101, R95, 0x80000, RZ, 0xfc, !PT ;  /* 0x000800005f657812 */ /* 0x000fe200078efcff */
[----:B------:R-:W-:-:S07]  /*21eb0*/  IMAD.MOV.U32 R100, RZ, RZ, R94 ;  /* 0x000000ffff647224 */ /* 0x000fce00078e005e */
.L_x_419:
[----:B------:R-:W-:Y:S05]  /*21ec0*/  BSYNC.RECONVERGENT B2 ;  /* 0x0000000000027941 */ /* 0x000fea0003800200 */
.L_x_417:
[----:B------:R-:W-:Y:S02]  /*21ed0*/  IMAD.MOV.U32 R90, RZ, RZ, R18 ;  /* 0x000000ffff5a7224 */ /* 0x000fe400078e0012 */
[----:B------:R-:W-:-:S04]  /*21ee0*/  IMAD.MOV.U32 R91, RZ, RZ, 0x0 ;  /* 0x00000000ff5b7424 */ /* 0x000fc800078e00ff */
[----:B------:R-:W-:Y:S05]  /*21ef0*/  RET.REL.NODEC R90 `(_Z9RicianMLEPdS_S_S_S_S_S_S_S_PiS_S_S_S_S_S_S_S_S_S_S_S_S_S_S_S_S_S_S_S_S_S_S_PjS1_S1_S1_S1_PbS2_S2_S2_S2_S2_ddddjjjjjddjjjj) ;  /* 0xfffffde05a407950 */ /* 0x000fea0003c3ffff */
        .weak           $__internal_2_$__cuda_sm20_dsqrt_rn_f64_mediumpath_v1
        .type           $__internal_2_$__cuda_sm20_dsqrt_rn_f64_mediumpath_v1,@function
        .size           $__internal_2_$__cuda_sm20_dsqrt_rn_f64_mediumpath_v1,(.L_x_429 - $__internal_2_$__cuda_sm20_dsqrt_rn_f64_mediumpath_v1)
$__internal_2_$__cuda_sm20_dsqrt_rn_f64_mediumpath_v1:
[----:B------:R-:W-:Y:S01]  /*21f00*/  ISETP.GE.U32.AND P1, PT, R100, -0x3400000, PT ;  /* 0xfcc000006400780c */ /* 0x000fe20003f26070 */
[----:B------:R-:W-:-:S12]  /*21f10*/  BSSY.RECONVERGENT B2, `(.L_x_422) ;  /* 0x0000023000027945 */ /* 0x000fd80003800200 */
[----:B------:R-:W-:Y:S05]  /*21f20*/  @!P1 BRA `(.L_x_423) ;  /* 0x0000000000209947 */ /* 0x000fea0003800000 */
[----:B------:R-:W-:-:S10]  /*21f30*/  DFMA.RM R94, R94, R90, R96 ;  /* 0x0000005a5e5e722b */ /* 0x000fd40000004060 */
[----:B------:R-:W-:-:S05]  /*21f40*/  IADD3 R90, P1, PT, R94, 0x1, RZ ;  /* 0x000000015e5a7810 */ /* 0x000fca0007f3e0ff */
[----:B------:R-:W-:-:S06]  /*21f50*/  IMAD.X R91, RZ, RZ, R95, P1 ;  /* 0x000000ffff5b7224 */ /* 0x000fcc00008e065f */
[----:B------:R-:W-:-:S08]  /*21f60*/  DFMA.RP R92, -R94, R90, R92 ;  /* 0x0000005a5e5c722b */ /* 0x000fd0000000815c */
[----:B------:R-:W-:-:S06]  /*21f70*/  DSETP.GT.AND P1, PT, R92, RZ, PT ;  /* 0x000000ff5c00722a */ /* 0x000fcc0003f24000 */
[----:B------:R-:W-:Y:S02]  /*21f80*/  FSEL R90, R90, R94, P1 ;  /* 0x0000005e5a5a7208 */ /* 0x000fe40000800000 */
[----:B------:R-:W-:Y:S01]  /*21f90*/  FSEL R91, R91, R95, P1 ;  /* 0x0000005f5b5b7208 */ /* 0x000fe20000800000 */
[----:B------:R-:W-:Y:S06]  /*21fa0*/  BRA `(.L_x_424) ;  /* 0x0000000000647947 */ /* 0x000fec0003800000 */
.L_x_423:
[----:B------:R-:W-:-:S14]  /*21fb0*/  DSETP.NE.AND P1, PT, R92, RZ, PT ;  /* 0x000000ff5c00722a */ /* 0x000fdc0003f25000 */
[----:B------:R-:W-:Y:S05]  /*21fc0*/  @!P1 BRA `(.L_x_425) ;  /* 0x0000000000589947 */ /* 0x000fea0003800000 */
[----:B------:R-:W-:-:S13]  /*21fd0*/  ISETP.GE.AND P1, PT, R93, RZ, PT ;  /* 0x000000ff5d00720c */ /* 0x000fda0003f26270 */
[----:B------:R-:W-:Y:S02]  /*21fe0*/  @!P1 IMAD.MOV.U32 R90, RZ, RZ, 0x0 ;  /* 0x00000000ff5a9424 */ /* 0x000fe400078e00ff */
[----:B------:R-:W-:Y:S01]  /*21ff0*/  @!P1 IMAD.MOV.U32 R91, RZ, RZ, -0x80000 ;  /* 0xfff80000ff5b9424 */ /* 0x000fe200078e00ff */
[----:B------:R-:W-:Y:S06]  /*22000*/  @!P1 BRA `(.L_x_424) ;  /* 0x00000000004c9947 */ /* 0x000fec0003800000 */
[----:B------:R-:W-:-:S13]  /*22010*/  ISETP.GT.AND P1, PT, R93, 0x7fefffff, PT ;  /* 0x7fefffff5d00780c */ /* 0x000fda0003f24270 */
[----:B------:R-:W-:Y:S05]  /*22020*/  @P1 BRA `(.L_x_425) ;  /* 0x0000000000401947 */ /* 0x000fea0003800000 */
[----:B------:R-:W-:Y:S01]  /*22030*/  DMUL R96, R92, 8.11296384146066816958e+31 ;  /* 0x469000005c607828 */ /* 0x000fe20000000000 */
[----:B------:R-:W-:Y:S02]  /*22040*/  IMAD.MOV.U32 R94, RZ, RZ, RZ ;  /* 0x000000ffff5e7224 */ /* 0x000fe400078e00ff */
[----:B------:R-:W-:Y:S02]  /*22050*/  IMAD.MOV.U32 R90, RZ, RZ, 0x0 ;  /* 0x00000000ff5a7424 */ /* 0x000fe400078e00ff */
[----:B------:R-:W-:Y:S01]  /*22060*/  IMAD.MOV.U32 R91, RZ, RZ, 0x3fd80000 ;  /* 0x3fd80000ff5b7424 */ /* 0x000fe200078e00ff */
[----:B------:R-:W0:Y:S02]  /*22070*/  MUFU.RSQ64H R95, R97 ;  /* 0x00000061005f7308 */ /* 0x000e240000001c00 */
[----:B0-----:R-:W-:-:S08]  /*22080*/  DMUL R92, R94, R94 ;  /* 0x0000005e5e5c7228 */ /* 0x001fd00000000000 */
[----:B------:R-:W-:-:S08]  /*22090*/  DFMA R92, R96, -R92, 1 ;  /* 0x3ff00000605c742b */ /* 0x000fd0000000085c */
[----:B------:R-:W-:Y:S02]  /*220a0*/  DFMA R90, R92, R90, 0.5 ;  /* 0x3fe000005c5a742b */ /* 0x000fe4000000005a */
[----:B------:R-:W-:-:S08]  /*220b0*/  DMUL R92, R94, R92 ;  /* 0x0000005c5e5c7228 */ /* 0x000fd00000000000 */
[----:B------:R-:W-:-:S08]  /*220c0*/  DFMA R92, R90, R92, R94 ;  /* 0x0000005c5a5c722b */ /* 0x000fd0000000005e */
[----:B------:R-:W-:Y:S02]  /*220d0*/  DMUL R90, R96, R92 ;  /* 0x0000005c605a7228 */ /* 0x000fe40000000000 */
[----:B------:R-:W-:-:S06]  /*220e0*/  VIADD R93, R93, 0xfff00000 ;  /* 0xfff000005d5d7836 */ /* 0x000fcc0000000000 */
[----:B------:R-:W-:-:S08]  /*220f0*/  DFMA R94, R90, -R90, R96 ;  /* 0x8000005a5a5e722b */ /* 0x000fd00000000060 */
[----:B------:R-:W-:-:S10]  /*22100*/  DFMA R90, R92, R94, R90 ;  /* 0x0000005e5c5a722b */ /* 0x000fd4000000005a */
[----:B------:R-:W-:Y:S01]  /*22110*/  VIADD R91, R91, 0xfcb00000 ;  /* 0xfcb000005b5b7836 */ /* 0x000fe20000000000 */
[----:B------:R-:W-:Y:S06]  /*22120*/  BRA `(.L_x_424) ;  /* 0x0000000000047947 */ /* 0x000fec0003800000 */
.L_x_425:
[----:B------:R-:W-:-:S11]  /*22130*/  DADD R90, R92, R92 ;  /* 0x000000005c5a7229 */ /* 0x000fd6000000005c */
.L_x_424:
[----:B------:R-:W-:Y:S05]  /*22140*/  BSYNC.RECONVERGENT B2 ;  /* 0x0000000000027941 */ /* 0x000fea0003800200 */
.L_x_422:
[----:B------:R-:W-:Y:S02]  /*22150*/  IMAD.MOV.U32 R92, RZ, RZ, R18 ;  /* 0x000000ffff5c7224 */ /* 0x000fe400078e0012 */
[----:B------:R-:W-:Y:S02]  /*22160*/  IMAD.MOV.U32 R93, RZ, RZ, 0x0 ;  /* 0x00000000ff5d7424 */ /* 0x000fe400078e00ff */
[----:B------:R-:W-:Y:S02]  /*22170*/  IMAD.MOV.U32 R17, RZ, RZ, R91 ;  /* 0x000000ffff117224 */ /* 0x000fe400078e005b */
[----:B------:R-:W-:Y:S05]  /*22180*/  RET.REL.NODEC R92 `(_Z9RicianMLEPdS_S_S_S_S_S_S_S_PiS_S_S_S_S_S_S_S_S_S_S_S_S_S_S_S_S_S_S_S_S_S_S_PjS1_S1_S1_S1_PbS2_S2_S2_S2_S2_ddddjjjjjddjjjj) ;  /* 0xfffffddc5c9c7950 */ /* 0x000fea0003c3ffff */
.L_x_426:
[----:B------:R-:W-:-:S00]  /*22190*/  BRA `(.L_x_426) ;  /* 0xfffffffc00fc7947 */ /* 0x000fc0000383ffff */
[----:B------:R-:W-:-:S00]  /*221a0*/  NOP ;  /* 0x0000000000007918 */ /* 0x000fc00000000000 */
        /* <DEDUP_REMOVED lines=13> */
.L_x_429:


//--------------------- .nv.shared.reserved.0     --------------------------
	.section	.nv.shared.reserved.0,"aw",@nobits
	.weak		__nv_reservedSMEM_offset_0_alias
	.size		__nv_reservedSMEM_offset_0_alias, 0, 64
	.other		__nv_reservedSMEM_offset_0_alias,@"STO_CUDA_RESERVED_SHARED STV_DEFAULT"
__nv_reservedSMEM_offset_0_alias:
	.zero		0
	.zero		64


//--------------------- .nv.constant0._Z9RicianMLEPdS_S_S_S_S_S_S_S_PiS_S_S_S_S_S_S_S_S_S_S_S_S_S_S_S_S_S_S_S_S_S_S_PjS1_S1_S1_S1_PbS2_S2_S2_S2_S2_ddddjjjjjddjjjj --------------------------
	.section	.nv.constant0._Z9RicianMLEPdS_S_S_S_S_S_S_S_PiS_S_S_S_S_S_S_S_S_S_S_S_S_S_S_S_S_S_S_S_S_S_S_PjS1_S1_S1_S1_PbS2_S2_S2_S2_S2_ddddjjjjjddjjjj,"a",@progbits
	.sectionflags	@""
	.align	4
.nv.constant0._Z9RicianMLEPdS_S_S_S_S_S_S_S_PiS_S_S_S_S_S_S_S_S_S_S_S_S_S_S_S_S_S_S_S_S_S_S_PjS1_S1_S1_S1_PbS2_S2_S2_S2_S2_ddddjjjjjddjjjj:
	.zero		1336


//--------------------- SYMBOLS --------------------------

	.type		.nv.reservedSmem.offset0,@object
	.size		.nv.reservedSmem.offset0,0x4
